	.target	sm_80

	.elftype	@"ET_EXEC"


//--------------------- .note.nv.tkinfo           --------------------------
	.section	.note.nv.tkinfo,"",@"SHT_NOTE"
	.sectionflags	@"SHF_NOTE_NV_TKINFO"
	.tkinfo
        /*0018*/ 	.word	0x00000002
        /*0030*/ 	.string	""
        /*0030*/ 	.string	"ptxas"
        /*0030*/ 	.string	"Cuda compilation tools, release 13.0, V13.0.88"
        /*0030*/ 	.string	"Build cuda_13.0.r13.0/compiler.36424714_0"
        /*0030*/ 	.string	"-v  -suppress-debug-info  -lineinfo  -arch sm_80 "



//--------------------- .note.nv.cuinfo           --------------------------
	.section	.note.nv.cuinfo,"",@"SHT_NOTE"
	.sectionflags	@"SHF_NOTE_NV_CUINFO"
        /*0018*/ 	.short	0x0002
        /*001a*/ 	.short	0x0050
        /*001c*/ 	.short	0x0082
	.zero		2


//--------------------- .nv.info                  --------------------------
	.section	.nv.info,"",@"SHT_CUDA_INFO"
	.align	4


	//----- nvinfo : EIATTR_REGCOUNT
	.align		4
        /*0000*/ 	.byte	0x04, 0x2f
        /*0002*/ 	.short	(.L_1 - .L_0)
	.align		4
.L_0:
        /*0004*/ 	.word	index@(matmul_kernel)
        /*0008*/ 	.word	0x00000040


	//----- nvinfo : EIATTR_FRAME_SIZE
	.align		4
.L_1:
        /*000c*/ 	.byte	0x04, 0x11
        /*000e*/ 	.short	(.L_3 - .L_2)
	.align		4
.L_2:
        /*0010*/ 	.word	index@(matmul_kernel)
        /*0014*/ 	.word	0x000023e8


	//----- nvinfo : EIATTR_MIN_STACK_SIZE
	.align		4
.L_3:
        /*0018*/ 	.byte	0x04, 0x12
        /*001a*/ 	.short	(.L_5 - .L_4)
	.align		4
.L_4:
        /*001c*/ 	.word	index@(matmul_kernel)
        /*0020*/ 	.word	0x000023e8
.L_5:


//--------------------- .nv.info.matmul_kernel    --------------------------
	.section	.nv.info.matmul_kernel,"",@"SHT_CUDA_INFO"
	.sectionflags	@""
	.align	4


	//----- nvinfo : EIATTR_CUDA_API_VERSION
	.align		4
        /*0000*/ 	.byte	0x04, 0x37
        /*0002*/ 	.short	(.L_7 - .L_6)
.L_6:
        /*0004*/ 	.word	0x00000082


	//----- nvinfo : EIATTR_SW2861232_WAR
	.align		4
.L_7:
        /*0008*/ 	.byte	0x01, 0x35
	.zero		2


	//----- nvinfo : EIATTR_PARAM_CBANK
	.align		4
        /*000c*/ 	.byte	0x04, 0x0a
        /*000e*/ 	.short	(.L_9 - .L_8)
	.align		4
.L_8:
        /*0010*/ 	.word	index@(.nv.constant0.matmul_kernel)
        /*0014*/ 	.short	0x0160
        /*0016*/ 	.short	0x0050


	//----- nvinfo : EIATTR_CBANK_PARAM_SIZE
	.align		4
.L_9:
        /*0018*/ 	.byte	0x03, 0x19
        /*001a*/ 	.short	0x0050


	//----- nvinfo : EIATTR_KPARAM_INFO
	.align		4
        /*001c*/ 	.byte	0x04, 0x17
        /*001e*/ 	.short	(.L_11 - .L_10)
.L_10:
        /*0020*/ 	.word	0x00000000
        /*0024*/ 	.short	0x000d
        /*0026*/ 	.short	0x0048
        /*0028*/ 	.byte	0x00, 0xf4, 0x21, 0x00


	//----- nvinfo : EIATTR_KPARAM_INFO
	.align		4
.L_11:
        /*002c*/ 	.byte	0x04, 0x17
        /*002e*/ 	.short	(.L_13 - .L_12)
.L_12:
        /*0030*/ 	.word	0x00000000
        /*0034*/ 	.short	0x000c
        /*0036*/ 	.short	0x0040
        /*0038*/ 	.byte	0x00, 0xf4, 0x21, 0x00


	//----- nvinfo : EIATTR_KPARAM_INFO
	.align		4
.L_13:
        /*003c*/ 	.byte	0x04, 0x17
        /*003e*/ 	.short	(.L_15 - .L_14)
.L_14:
        /*0040*/ 	.word	0x00000000
        /*0044*/ 	.short	0x000b
        /*0046*/ 	.short	0x0038
        /*0048*/ 	.byte	0x00, 0xf0, 0x11, 0x00


	//----- nvinfo : EIATTR_KPARAM_INFO
	.align		4
.L_15:
        /*004c*/ 	.byte	0x04, 0x17
        /*004e*/ 	.short	(.L_17 - .L_16)
.L_16:
        /*0050*/ 	.word	0x00000000
        /*0054*/ 	.short	0x000a
        /*0056*/ 	.short	0x0034
        /*0058*/ 	.byte	0x00, 0xf0, 0x11, 0x00


	//----- nvinfo : EIATTR_KPARAM_INFO
	.align		4
.L_17:
        /*005c*/ 	.byte	0x04, 0x17
        /*005e*/ 	.short	(.L_19 - .L_18)
.L_18:
        /*0060*/ 	.word	0x00000000
        /*0064*/ 	.short	0x0009
        /*0066*/ 	.short	0x0030
        /*0068*/ 	.byte	0x00, 0xf0, 0x11, 0x00


	//----- nvinfo : EIATTR_KPARAM_INFO
	.align		4
.L_19:
        /*006c*/ 	.byte	0x04, 0x17
        /*006e*/ 	.short	(.L_21 - .L_20)
.L_20:
        /*0070*/ 	.word	0x00000000
        /*0074*/ 	.short	0x0008
        /*0076*/ 	.short	0x002c
        /*0078*/ 	.byte	0x00, 0xf0, 0x11, 0x00


	//----- nvinfo : EIATTR_KPARAM_INFO
	.align		4
.L_21:
        /*007c*/ 	.byte	0x04, 0x17
        /*007e*/ 	.short	(.L_23 - .L_22)
.L_22:
        /*0080*/ 	.word	0x00000000
        /*0084*/ 	.short	0x0007
        /*0086*/ 	.short	0x0028
        /*0088*/ 	.byte	0x00, 0xf0, 0x11, 0x00


	//----- nvinfo : EIATTR_KPARAM_INFO
	.align		4
.L_23:
        /*008c*/ 	.byte	0x04, 0x17
        /*008e*/ 	.short	(.L_25 - .L_24)
.L_24:
        /*0090*/ 	.word	0x00000000
        /*0094*/ 	.short	0x0006
        /*0096*/ 	.short	0x0024
        /*0098*/ 	.byte	0x00, 0xf0, 0x11, 0x00


	//----- nvinfo : EIATTR_KPARAM_INFO
	.align		4
.L_25:
        /*009c*/ 	.byte	0x04, 0x17
        /*009e*/ 	.short	(.L_27 - .L_26)
.L_26:
        /*00a0*/ 	.word	0x00000000
        /*00a4*/ 	.short	0x0005
        /*00a6*/ 	.short	0x0020
        /*00a8*/ 	.byte	0x00, 0xf0, 0x11, 0x00


	//----- nvinfo : EIATTR_KPARAM_INFO
	.align		4
.L_27:
        /*00ac*/ 	.byte	0x04, 0x17
        /*00ae*/ 	.short	(.L_29 - .L_28)
.L_28:
        /*00b0*/ 	.word	0x00000000
        /*00b4*/ 	.short	0x0004
        /*00b6*/ 	.short	0x001c
        /*00b8*/ 	.byte	0x00, 0xf0, 0x11, 0x00


	//----- nvinfo : EIATTR_KPARAM_INFO
	.align		4
.L_29:
        /*00bc*/ 	.byte	0x04, 0x17
        /*00be*/ 	.short	(.L_31 - .L_30)
.L_30:
        /*00c0*/ 	.word	0x00000000
        /*00c4*/ 	.short	0x0003
        /*00c6*/ 	.short	0x0018
        /*00c8*/ 	.byte	0x00, 0xf0, 0x11, 0x00


	//----- nvinfo : EIATTR_KPARAM_INFO
	.align		4
.L_31:
        /*00cc*/ 	.byte	0x04, 0x17
        /*00ce*/ 	.short	(.L_33 - .L_32)
.L_32:
        /*00d0*/ 	.word	0x00000000
        /*00d4*/ 	.short	0x0002
        /*00d6*/ 	.short	0x0010
        /*00d8*/ 	.byte	0x00, 0xf4, 0x21, 0x00


	//----- nvinfo : EIATTR_KPARAM_INFO
	.align		4
.L_33:
        /*00dc*/ 	.byte	0x04, 0x17
        /*00de*/ 	.short	(.L_35 - .L_34)
.L_34:
        /*00e0*/ 	.word	0x00000000
        /*00e4*/ 	.short	0x0001
        /*00e6*/ 	.short	0x0008
        /*00e8*/ 	.byte	0x00, 0xf4, 0x21, 0x00


	//----- nvinfo : EIATTR_KPARAM_INFO
	.align		4
.L_35:
        /*00ec*/ 	.byte	0x04, 0x17
        /*00ee*/ 	.short	(.L_37 - .L_36)
.L_36:
        /*00f0*/ 	.word	0x00000000
        /*00f4*/ 	.short	0x0000
        /*00f6*/ 	.short	0x0000
        /*00f8*/ 	.byte	0x00, 0xf4, 0x21, 0x00


	//----- nvinfo : EIATTR_MAXREG_COUNT
	.align		4
.L_37:
        /*00fc*/ 	.byte	0x03, 0x1b
        /*00fe*/ 	.short	0x00ff


	//----- nvinfo : EIATTR_NUM_BARRIERS
	.align		4
        /*0100*/ 	.byte	0x02, 0x4c
        /*0102*/ 	.byte	0x01
	.zero		1


	//----- nvinfo : EIATTR_ANNOTATIONS
	.align		4
        /*0104*/ 	.byte	0x04, 0x55
        /*0106*/ 	.short	(.L_39 - .L_38)


	//   ....[0]....
.L_38:
        /*0108*/ 	.word	0x00000001
        /*010c*/ 	.byte	0xe0, 0x04, 0x00, 0x00, 0x01, 0x00, 0x00, 0x00, 0x50, 0x05, 0x00, 0x00, 0x01, 0x00, 0x00, 0x00
        /* <DEDUP_REMOVED lines=531> */
        /*224c*/ 	.byte	0x30, 0xb1, 0x00, 0x00


	//----- nvinfo : EIATTR_MERCURY_ISA_VERSION
	.align		4
.L_39:
        /*2250*/ 	.byte	0x03, 0x5f
        /*2252*/ 	.short	0x0000


	//----- nvinfo : EIATTR_COOP_GROUP_MASK_REGIDS
	.align		4
        /*2254*/ 	.byte	0x04, 0x29
        /*2256*/ 	.short	(.L_41 - .L_40)


	//   ....[0]....
.L_40:
        /*2258*/ 	.word	0xffffffff


	//   ....[1]....
        /*225c*/ 	.word	0xffffffff


	//   ....[2]....
        /*2260*/ 	.word	0xffffffff


	//   ....[3]....
        /*2264*/ 	.word	0xffffffff


	//   ....[4]....
        /*2268*/ 	.word	0xffffffff


	//   ....[5]....
        /*226c*/ 	.word	0xffffffff


	//   ....[6]....
        /*2270*/ 	.word	0xffffffff


	//   ....[7]....
        /*2274*/ 	.word	0xffffffff


	//   ....[8]....
        /*2278*/ 	.word	0xffffffff


	//   ....[9]....
        /*227c*/ 	.word	0xffffffff


	//   ....[10]....
        /*2280*/ 	.word	0xffffffff


	//   ....[11]....
        /*2284*/ 	.word	0xffffffff


	//   ....[12]....
        /*2288*/ 	.word	0xffffffff


	//   ....[13]....
        /*228c*/ 	.word	0xffffffff


	//   ....[14]....
        /*2290*/ 	.word	0xffffffff


	//----- nvinfo : EIATTR_COOP_GROUP_INSTR_OFFSETS
	.align		4
.L_41:
        /*2294*/ 	.byte	0x04, 0x28
        /*2296*/ 	.short	(.L_43 - .L_42)


	//   ....[0]....
.L_42:
        /*2298*/ 	.word	0x0003d210


	//   ....[1]....
        /*229c*/ 	.word	0x0003d310


	//   ....[2]....
        /*22a0*/ 	.word	0x0003d360


	//   ....[3]....
        /*22a4*/ 	.word	0x0003d3d0


	//   ....[4]....
        /*22a8*/ 	.word	0x0003d680


	//   ....[5]....
        /*22ac*/ 	.word	0x0003d6f0


	//   ....[6]....
        /*22b0*/ 	.word	0x0003d7a0


	//   ....[7]....
        /*22b4*/ 	.word	0x0003d810


	//   ....[8]....
        /*22b8*/ 	.word	0x0003d8a0


	//   ....[9]....
        /*22bc*/ 	.word	0x0003d970


	//   ....[10]....
        /*22c0*/ 	.word	0x0003dd40


	//   ....[11]....
        /*22c4*/ 	.word	0x0003ddb0


	//   ....[12]....
        /*22c8*/ 	.word	0x0003de80


	//   ....[13]....
        /*22cc*/ 	.word	0x0003ded0


	//   ....[14]....
        /*22d0*/ 	.word	0x0003e050


	//----- nvinfo : EIATTR_EXIT_INSTR_OFFSETS
	.align		4
.L_43:
        /*22d4*/ 	.byte	0x04, 0x1c
        /*22d6*/ 	.short	(.L_45 - .L_44)


	//   ....[0]....
.L_44:
        /*22d8*/ 	.word	0x00043560


	//   ....[1]....
        /*22dc*/ 	.word	0x00043590


	//----- nvinfo : EIATTR_REQNTID
	.align		4
.L_45:
        /*22e0*/ 	.byte	0x04, 0x10
        /*22e2*/ 	.short	(.L_47 - .L_46)
.L_46:
        /*22e4*/ 	.word	0x00000020
        /*22e8*/ 	.word	0x00000001
        /*22ec*/ 	.word	0x00000001
.L_47:


//--------------------- .nv.callgraph             --------------------------
	.section	.nv.callgraph,"",@"SHT_CUDA_CALLGRAPH"
	.align	4
	.sectionentsize	8
	.align		4
        /*0000*/ 	.word	0x00000000
	.align		4
        /*0004*/ 	.word	0xffffffff
	.align		4
        /*0008*/ 	.word	0x00000000
	.align		4
        /*000c*/ 	.word	0xfffffffe
	.align		4
        /*0010*/ 	.word	0x00000000
	.align		4
        /*0014*/ 	.word	0xfffffffd
	.align		4
        /*0018*/ 	.word	0x00000000
	.align		4
        /*001c*/ 	.word	0xfffffffc


//--------------------- .nv.rel.action            --------------------------
	.section	.nv.rel.action,"",@"SHT_CUDA_RELOCINFO"
	.align	8
	.sectionentsize	8
        /*0000*/ 	.byte	0x73, 0x00, 0x00, 0x00, 0x00, 0x00, 0x00, 0x00, 0x00, 0x00, 0x00, 0x11, 0x25, 0x00, 0x05, 0x36


//--------------------- .nv.constant0.matmul_kernel --------------------------
	.section	.nv.constant0.matmul_kernel,"a",@progbits
	.sectionflags	@""
	.align	4
.nv.constant0.matmul_kernel:
	.zero		432


//--------------------- .text.matmul_kernel       --------------------------
	.section	.text.matmul_kernel,"ax",@progbits
	.sectioninfo	@"SHI_REGISTERS=64"
	.align	128
        .global         matmul_kernel
        .type           matmul_kernel,@function
        .size           matmul_kernel,(.L_x_5 - matmul_kernel)
        .other          matmul_kernel,@"STO_CUDA_ENTRY STV_DEFAULT"
matmul_kernel:
.text.matmul_kernel:
[----:B------:R-:W-:-:S03]  /*0000*/  IMAD.MOV.U32 R1, RZ, RZ, c[0x0][0x28] ;  /* 0x00000a00ff017624 */ /* 0x000fc600078e00ff */
[----:B------:R-:W-:Y:S01]  /*0010*/  IMAD.MOV.U32 R0, RZ, RZ, c[0x0][0x17c] ;  /* 0x00005f00ff007624 */ /* 0x000fe200078e00ff */
[----:B------:R-:W0:Y:S01]  /*0020*/  S2R R5, SR_CTAID.X ;  /* 0x0000000000057919 */ /* 0x000e220000002500 */
[----:B------:R-:W-:Y:S01]  /*0030*/  IADD3 R1, R1, -0x23e8, RZ ;  /* 0xffffdc1801017810 */ /* 0x000fe20007ffe0ff */
[----:B------:R-:W-:Y:S02]  /*0040*/  ULDC.64 UR4, c[0x0][0x118] ;  /* 0x0000460000047ab9 */ /* 0x000fe40000000a00 */
[----:B------:R-:W-:Y:S01]  /*0050*/  IADD3 R0, R0, 0x7f, RZ ;  /* 0x0000007f00007810 */ /* 0x000fe20007ffe0ff */
[----:B------:R-:W1:Y:S03]  /*0060*/  S2R R12, SR_TID.X ;  /* 0x00000000000c7919 */ /* 0x000e660000002100 */
[----:B------:R-:W-:-:S04]  /*0070*/  SHF.R.S32.HI R3, RZ, 0x1f, R0 ;  /* 0x0000001fff037819 */ /* 0x000fc80000011400 */
[----:B------:R-:W-:-:S04]  /*0080*/  LEA.HI R3, R3, R0, RZ, 0x7 ;  /* 0x0000000003037211 */ /* 0x000fc800078f38ff */
[----:B------:R-:W-:-:S05]  /*0090*/  SHF.R.S32.HI R3, RZ, 0x7, R3 ;  /* 0x00000007ff037819 */ /* 0x000fca0000011403 */
[----:B------:R-:W-:Y:S01]  /*00a0*/  IMAD.SHL.U32 R4, R3, 0x8, RZ ;  /* 0x0000000803047824 */ /* 0x000fe200078e00ff */
[----:B0-----:R-:W-:-:S04]  /*00b0*/  IABS R8, R5 ;  /* 0x0000000500087213 */ /* 0x001fc80000000000 */
[-C--:B------:R-:W-:Y:S02]  /*00c0*/  IABS R7, R4.reuse ;  /* 0x0000000400077213 */ /* 0x080fe40000000000 */
[----:B------:R-:W-:Y:S02]  /*00d0*/  IABS R10, R4 ;  /* 0x00000004000a7213 */ /* 0x000fe40000000000 */
[----:B------:R-:W0:Y:S01]  /*00e0*/  I2F.RP R0, R7 ;  /* 0x0000000700007306 */ /* 0x000e220000209400 */
[----:B-1----:R-:W-:-:S07]  /*00f0*/  LOP3.LUT R13, R12, 0x1f, RZ, 0xc0, !PT ;  /* 0x0000001f0c0d7812 */ /* 0x002fce00078ec0ff */
[----:B0-----:R-:W0:Y:S02]  /*0100*/  MUFU.RCP R0, R0 ;  /* 0x0000000000007308 */ /* 0x001e240000001000 */
[----:B0-----:R-:W-:Y:S01]  /*0110*/  IADD3 R2, R0, 0xffffffe, RZ ;  /* 0x0ffffffe00027810 */ /* 0x001fe20007ffe0ff */
[----:B------:R-:W-:-:S05]  /*0120*/  IMAD.MOV R0, RZ, RZ, -R10 ;  /* 0x000000ffff007224 */ /* 0x000fca00078e0a0a */
[----:B------:R0:W1:Y:S02]  /*0130*/  F2I.FTZ.U32.TRUNC.NTZ R3, R2 ;  /* 0x0000000200037305 */ /* 0x000064000021f000 */
[----:B0-----:R-:W-:Y:S02]  /*0140*/  IMAD.MOV.U32 R2, RZ, RZ, RZ ;  /* 0x000000ffff027224 */ /* 0x001fe400078e00ff */
[----:B-1----:R-:W-:-:S04]  /*0150*/  IMAD.MOV R6, RZ, RZ, -R3 ;  /* 0x000000ffff067224 */ /* 0x002fc800078e0a03 */
[----:B------:R-:W-:Y:S02]  /*0160*/  IMAD R9, R6, R7, RZ ;  /* 0x0000000706097224 */ /* 0x000fe400078e02ff */
[----:B------:R-:W-:Y:S02]  /*0170*/  IMAD.MOV.U32 R6, RZ, RZ, R8 ;  /* 0x000000ffff067224 */ /* 0x000fe400078e0008 */
[----:B------:R-:W-:-:S06]  /*0180*/  IMAD.HI.U32 R3, R3, R9, R2 ;  /* 0x0000000903037227 */ /* 0x000fcc00078e0002 */
[----:B------:R-:W-:-:S04]  /*0190*/  IMAD.HI.U32 R3, R3, R6, RZ ;  /* 0x0000000603037227 */ /* 0x000fc800078e00ff */
[----:B------:R-:W-:-:S05]  /*01a0*/  IMAD R0, R3, R0, R6 ;  /* 0x0000000003007224 */ /* 0x000fca00078e0206 */
[----:B------:R-:W-:-:S13]  /*01b0*/  ISETP.GT.U32.AND P1, PT, R7, R0, PT ;  /* 0x000000000700720c */ /* 0x000fda0003f24070 */
[----:B------:R-:W-:Y:S01]  /*01c0*/  @!P1 IMAD.IADD R0, R0, 0x1, -R7 ;  /* 0x0000000100009824 */ /* 0x000fe200078e0a07 */
[----:B------:R-:W-:Y:S02]  /*01d0*/  @!P1 IADD3 R3, R3, 0x1, RZ ;  /* 0x0000000103039810 */ /* 0x000fe40007ffe0ff */
[----:B------:R-:W-:Y:S02]  /*01e0*/  ISETP.NE.AND P1, PT, R4, RZ, PT ;  /* 0x000000ff0400720c */ /* 0x000fe40003f25270 */
[----:B------:R-:W-:Y:S02]  /*01f0*/  ISETP.GE.U32.AND P0, PT, R0, R7, PT ;  /* 0x000000070000720c */ /* 0x000fe40003f06070 */
[----:B------:R-:W-:-:S04]  /*0200*/  LOP3.LUT R0, R5, R4, RZ, 0x3c, !PT ;  /* 0x0000000405007212 */ /* 0x000fc800078e3cff */
[----:B------:R-:W-:Y:S01]  /*0210*/  ISETP.GE.AND P2, PT, R0, RZ, PT ;  /* 0x000000ff0000720c */ /* 0x000fe20003f46270 */
[----:B------:R-:W-:-:S05]  /*0220*/  IMAD.MOV.U32 R0, RZ, RZ, c[0x0][0x178] ;  /* 0x00005e00ff007624 */ /* 0x000fca00078e00ff */
[----:B------:R-:W-:Y:S02]  /*0230*/  IADD3 R0, R0, 0x3f, RZ ;  /* 0x0000003f00007810 */ /* 0x000fe40007ffe0ff */
[----:B------:R-:W-:-:S05]  /*0240*/  @P0 IADD3 R3, R3, 0x1, RZ ;  /* 0x0000000103030810 */ /* 0x000fca0007ffe0ff */
[----:B------:R-:W-:Y:S01]  /*0250*/  IMAD.MOV.U32 R2, RZ, RZ, R3 ;  /* 0x000000ffff027224 */ /* 0x000fe200078e0003 */
[----:B------:R-:W-:-:S03]  /*0260*/  SHF.R.S32.HI R3, RZ, 0x1f, R0 ;  /* 0x0000001fff037819 */ /* 0x000fc60000011400 */
[----:B------:R-:W-:Y:S01]  /*0270*/  @!P2 IMAD.MOV R2, RZ, RZ, -R2 ;  /* 0x000000ffff02a224 */ /* 0x000fe200078e0a02 */
[----:B------:R-:W-:Y:S02]  /*0280*/  @!P1 LOP3.LUT R2, RZ, R4, RZ, 0x33, !PT ;  /* 0x00000004ff029212 */ /* 0x000fe400078e33ff */
[----:B------:R-:W-:-:S03]  /*0290*/  LEA.HI R3, R3, R0, RZ, 0x6 ;  /* 0x0000000003037211 */ /* 0x000fc600078f30ff */
[----:B------:R-:W-:Y:S02]  /*02a0*/  IMAD.SHL.U32 R6, R2, 0x8, RZ ;  /* 0x0000000802067824 */ /* 0x000fe400078e00ff */
[----:B------:R-:W-:-:S03]  /*02b0*/  IMAD.MOV R2, RZ, RZ, -R2 ;  /* 0x000000ffff027224 */ /* 0x000fc600078e0a02 */
[----:B------:R-:W-:Y:S01]  /*02c0*/  LEA.HI.SX32 R3, R3, -R6, 0x1a ;  /* 0x8000000603037211 */ /* 0x000fe200078fd2ff */
[----:B------:R-:W-:-:S03]  /*02d0*/  IMAD R11, R4, R2, R5 ;  /* 0x00000002040b7224 */ /* 0x000fc600078e0205 */
[----:B------:R-:W-:-:S04]  /*02e0*/  IMNMX R8, R3, 0x8, PT ;  /* 0x0000000803087817 */ /* 0x000fc80003800200 */
[-C--:B------:R-:W-:Y:S02]  /*02f0*/  IABS R7, R8.reuse ;  /* 0x0000000800077213 */ /* 0x080fe40000000000 */
[----:B------:R-:W-:Y:S02]  /*0300*/  IABS R4, R8 ;  /* 0x0000000800047213 */ /* 0x000fe40000000000 */
[----:B------:R-:W0:Y:S08]  /*0310*/  I2F.RP R0, R7 ;  /* 0x0000000700007306 */ /* 0x000e300000209400 */
[----:B0-----:R-:W0:Y:S02]  /*0320*/  MUFU.RCP R0, R0 ;  /* 0x0000000000007308 */ /* 0x001e240000001000 */
[----:B0-----:R-:W-:Y:S01]  /*0330*/  IADD3 R3, R0, 0xffffffe, RZ ;  /* 0x0ffffffe00037810 */ /* 0x001fe20007ffe0ff */
[----:B------:R-:W-:-:S05]  /*0340*/  IMAD.MOV R0, RZ, RZ, -R4 ;  /* 0x000000ffff007224 */ /* 0x000fca00078e0a04 */
[----:B------:R-:W0:Y:S02]  /*0350*/  F2I.FTZ.U32.TRUNC.NTZ R3, R3 ;  /* 0x0000000300037305 */ /* 0x000e24000021f000 */
[----:B0-----:R-:W-:-:S04]  /*0360*/  IMAD.MOV R9, RZ, RZ, -R3 ;  /* 0x000000ffff097224 */ /* 0x001fc800078e0a03 */
[----:B------:R-:W-:Y:S01]  /*0370*/  IMAD.MOV.U32 R2, RZ, RZ, R9 ;  /* 0x000000ffff027224 */ /* 0x000fe200078e0009 */
[----:B------:R-:W-:-:S03]  /*0380*/  IABS R9, R11 ;  /* 0x0000000b00097213 */ /* 0x000fc60000000000 */
[----:B------:R-:W-:Y:S02]  /*0390*/  IMAD R5, R2, R7, RZ ;  /* 0x0000000702057224 */ /* 0x000fe400078e02ff */
[----:B------:R-:W-:-:S04]  /*03a0*/  IMAD.MOV.U32 R2, RZ, RZ, RZ ;  /* 0x000000ffff027224 */ /* 0x000fc800078e00ff */
        /* <DEDUP_REMOVED lines=10> */
[----:B------:R-:W-:-:S05]  /*0450*/  IMAD.MOV.U32 R0, RZ, RZ, 0x3f ;  /* 0x0000003fff007424 */ /* 0x000fca00078e00ff */
[----:B------:R-:W-:Y:S02]  /*0460*/  IADD3 R0, R0, c[0x0][0x180], RZ ;  /* 0x0000600000007a10 */ /* 0x000fe40007ffe0ff */
[----:B------:R-:W-:Y:S02]  /*0470*/  @P0 IADD3 R2, R2, 0x1, RZ ;  /* 0x0000000102020810 */ /* 0x000fe40007ffe0ff */
[----:B------:R-:W-:-:S03]  /*0480*/  ISETP.GT.AND P0, PT, R0, 0x3f, PT ;  /* 0x0000003f0000780c */ /* 0x000fc60003f04270 */
[----:B------:R-:W-:Y:S01]  /*0490*/  @!P2 IMAD.MOV R2, RZ, RZ, -R2 ;  /* 0x000000ffff02a224 */ /* 0x000fe200078e0a02 */
[----:B------:R-:W-:-:S05]  /*04a0*/  @!P1 LOP3.LUT R2, RZ, R8, RZ, 0x33, !PT ;  /* 0x00000008ff029212 */ /* 0x000fca00078e33ff */
[----:B------:R-:W-:Y:S02]  /*04b0*/  IMAD.MOV R3, RZ, RZ, -R2 ;  /* 0x000000ffff037224 */ /* 0x000fe400078e0a02 */
[----:B------:R-:W-:Y:S02]  /*04c0*/  IMAD.SHL.U32 R14, R2, 0x80, RZ ;  /* 0x00000080020e7824 */ /* 0x000fe400078e00ff */
[----:B------:R-:W-:-:S03]  /*04d0*/  IMAD R3, R8, R3, R11 ;  /* 0x0000000308037224 */ /* 0x000fc600078e020b */
[----:B------:R-:W-:Y:S01]  /*04e0*/  STL [R1+0x59c], R14 ;  /* 0x00059c0e01007387 */ /* 0x000fe20000100800 */
[----:B------:R-:W-:Y:S02]  /*04f0*/  IMAD.IADD R2, R6, 0x1, R3 ;  /* 0x0000000106027824 */ /* 0x000fe400078e0203 */
[----:B------:R-:W-:Y:S02]  /*0500*/  IMAD.MOV.U32 R3, RZ, RZ, R14 ;  /* 0x000000ffff037224 */ /* 0x000fe400078e000e */
[----:B------:R-:W-:-:S03]  /*0510*/  IMAD.SHL.U32 R2, R2, 0x40, RZ ;  /* 0x0000004002027824 */ /* 0x000fc600078e00ff */
[C---:B------:R-:W-:Y:S02]  /*0520*/  IADD3 R4, R3.reuse, 0x1, RZ ;  /* 0x0000000103047810 */ /* 0x040fe40007ffe0ff */
[C---:B------:R-:W-:Y:S02]  /*0530*/  IADD3 R6, R3.reuse, 0x2, RZ ;  /* 0x0000000203067810 */ /* 0x040fe40007ffe0ff */
[C---:B------:R-:W-:Y:S01]  /*0540*/  IADD3 R5, R3.reuse, 0x3, RZ ;  /* 0x0000000303057810 */ /* 0x040fe20007ffe0ff */
[----:B------:R0:W-:Y:S01]  /*0550*/  STL [R1+0x1374], R4 ;  /* 0x0013740401007387 */ /* 0x0001e20000100800 */
[C---:B------:R-:W-:Y:S02]  /*0560*/  IADD3 R60, R3.reuse, 0x5, RZ ;  /* 0x00000005033c7810 */ /* 0x040fe40007ffe0ff */
[C---:B------:R-:W-:Y:S01]  /*0570*/  IADD3 R61, R3.reuse, 0x38, RZ ;  /* 0x00000038033d7810 */ /* 0x040fe20007ffe0ff */
[----:B------:R1:W-:Y:S04]  /*0580*/  STL [R1+0x1370], R6 ;  /* 0x0013700601007387 */ /* 0x0003e80000100800 */
[----:B------:R2:W-:Y:S01]  /*0590*/  STL [R1+0x136c], R5 ;  /* 0x00136c0501007387 */ /* 0x0005e20000100800 */
[----:B0-----:R-:W-:-:S02]  /*05a0*/  IADD3 R4, R3, 0x4, RZ ;  /* 0x0000000403047810 */ /* 0x001fc40007ffe0ff */
[----:B-1----:R-:W-:-:S03]  /*05b0*/  IADD3 R6, R3, 0x6, RZ ;  /* 0x0000000603067810 */ /* 0x002fc60007ffe0ff */
[----:B------:R0:W-:Y:S01]  /*05c0*/  STL [R1+0x1368], R4 ;  /* 0x0013680401007387 */ /* 0x0001e20000100800 */
[----:B--2---:R-:W-:-:S03]  /*05d0*/  IADD3 R5, R3, 0x7, RZ ;  /* 0x0000000703057810 */ /* 0x004fc60007ffe0ff */
[----:B------:R1:W-:Y:S04]  /*05e0*/  STL [R1+0x1378], R6 ;  /* 0x0013780601007387 */ /* 0x0003e80000100800 */
[----:B------:R-:W-:Y:S01]  /*05f0*/  STL [R1+0x1364], R60 ;  /* 0x0013643c01007387 */ /* 0x000fe20000100800 */
[----:B0-----:R-:W-:-:S03]  /*0600*/  IADD3 R4, R3, 0x8, RZ ;  /* 0x0000000803047810 */ /* 0x001fc60007ffe0ff */
[----:B------:R0:W-:Y:S01]  /*0610*/  STL [R1+0x137c], R5 ;  /* 0x00137c0501007387 */ /* 0x0001e20000100800 */
[----:B-1----:R-:W-:-:S03]  /*0620*/  IADD3 R6, R3, 0xb, RZ ;  /* 0x0000000b03067810 */ /* 0x002fc60007ffe0ff */
[----:B------:R1:W-:Y:S01]  /*0630*/  STL [R1+0x1380], R4 ;  /* 0x0013800401007387 */ /* 0x0003e20000100800 */
[C---:B0-----:R-:W-:Y:S02]  /*0640*/  IADD3 R5, R3.reuse, 0x9, RZ ;  /* 0x0000000903057810 */ /* 0x041fe40007ffe0ff */
[----:B-1----:R-:W-:-:S03]  /*0650*/  IADD3 R4, R3, 0xa, RZ ;  /* 0x0000000a03047810 */ /* 0x002fc60007ffe0ff */
[----:B------:R0:W-:Y:S04]  /*0660*/  STL [R1+0x1388], R5 ;  /* 0x0013880501007387 */ /* 0x0001e80000100800 */
[----:B------:R1:W-:Y:S04]  /*0670*/  STL [R1+0x1384], R4 ;  /* 0x0013840401007387 */ /* 0x0003e80000100800 */
[----:B------:R2:W-:Y:S01]  /*0680*/  STL [R1+0x1390], R6 ;  /* 0x0013900601007387 */ /* 0x0005e20000100800 */
[C---:B0-----:R-:W-:Y:S02]  /*0690*/  IADD3 R5, R3.reuse, 0xc, RZ ;  /* 0x0000000c03057810 */ /* 0x041fe40007ffe0ff */
[----:B-1----:R-:W-:-:S03]  /*06a0*/  IADD3 R4, R3, 0xd, RZ ;  /* 0x0000000d03047810 */ /* 0x002fc60007ffe0ff */
[----:B------:R0:W-:Y:S01]  /*06b0*/  STL [R1+0x138c], R5 ;  /* 0x00138c0501007387 */ /* 0x0001e20000100800 */
[----:B--2---:R-:W-:-:S03]  /*06c0*/  IADD3 R6, R3, 0xe, RZ ;  /* 0x0000000e03067810 */ /* 0x004fc60007ffe0ff */
        /* <DEDUP_REMOVED lines=86> */
[----:B0-----:R-:W-:-:S03]  /*0c30*/  IADD3 R5, R3, 0x3b, RZ ;  /* 0x0000003b03057810 */ /* 0x001fc60007ffe0ff */
[----:B------:R-:W-:Y:S01]  /*0c40*/  STL [R1+0x143c], R61 ;  /* 0x00143c3d01007387 */ /* 0x000fe20000100800 */
[C---:B-1----:R-:W-:Y:S02]  /*0c50*/  IADD3 R4, R3.reuse, 0x3a, RZ ;  /* 0x0000003a03047810 */ /* 0x042fe40007ffe0ff */
[----:B--2---:R-:W-:-:S03]  /*0c60*/  IADD3 R6, R3, 0x3e, RZ ;  /* 0x0000003e03067810 */ /* 0x004fc60007ffe0ff */
[----:B------:R0:W-:Y:S04]  /*0c70*/  STL [R1+0x1444], R4 ;  /* 0x0014440401007387 */ /* 0x0001e80000100800 */
        /* <DEDUP_REMOVED lines=130> */
[----:B------:R1:W-:Y:S01]  /*14a0*/  STL [R1+0x1508], R5 ;  /* 0x0015080501007387 */ /* 0x0003e20000100800 */
[C---:B0-----:R-:W-:Y:S02]  /*14b0*/  IADD3 R4, R3.reuse, 0x7d, RZ ;  /* 0x0000007d03047810 */ /* 0x041fe40007ffe0ff */
[----:B-1----:R-:W-:-:S03]  /*14c0*/  IADD3 R5, R3, 0x7f, RZ ;  /* 0x0000007f03057810 */ /* 0x002fc60007ffe0ff */
[----:B------:R0:W-:Y:S04]  /*14d0*/  STL [R1+0x1504], R4 ;  /* 0x0015040401007387 */ /* 0x0001e80000100800 */
[----:B------:R1:W-:Y:S04]  /*14e0*/  STL [R1+0x14f0], R6 ;  /* 0x0014f00601007387 */ /* 0x0003e80000100800 */
[----:B------:R1:W-:Y:S01]  /*14f0*/  STL [R1+0x14e4], R5 ;  /* 0x0014e40501007387 */ /* 0x0003e20000100800 */
[C---:B0-----:R-:W-:Y:S02]  /*1500*/  LOP3.LUT R4, R2.reuse, 0x1f, R12, 0xf8, !PT ;  /* 0x0000001f02047812 */ /* 0x041fe400078ef80c */
[----:B------:R-:W-:-:S03]  /*1510*/  LOP3.LUT R2, R2, 0x20, R13, 0xfe, !PT ;  /* 0x0000002002027812 */ /* 0x000fc600078efe0d */
[----:B------:R1:W-:Y:S04]  /*1520*/  STL [R1+0x740], R4 ;  /* 0x0007400401007387 */ /* 0x0003e80000100800 */
[----:B------:R1:W-:Y:S01]  /*1530*/  STL [R1+0x744], R2 ;  /* 0x0007440201007387 */ /* 0x0003e20000100800 */
[----:B------:R-:W-:Y:S05]  /*1540*/  @P0 BRA `(.L_x_0) ;  /* 0x0000067000000947 */ /* 0x000fea0003800000 */
[----:B------:R-:W-:Y:S01]  /*1550*/  IMAD.SHL.U32 R0, R12, 0x40, RZ ;  /* 0x000000400c007824 */ /* 0x000fe200078e00ff */
[----:B------:R-:W-:Y:S01]  /*1560*/  CS2R R56, SRZ ;  /* 0x0000000000387805 */ /* 0x000fe2000001ff00 */
[----:B------:R-:W-:Y:S01]  /*1570*/  CS2R R58, SRZ ;  /* 0x00000000003a7805 */ /* 0x000fe2000001ff00 */
[----:B------:R-:W-:Y:S01]  /*1580*/  CS2R R52, SRZ ;  /* 0x0000000000347805 */ /* 0x000fe2000001ff00 */
[----:B------:R-:W-:Y:S01]  /*1590*/  CS2R R54, SRZ ;  /* 0x0000000000367805 */ /* 0x000fe2000001ff00 */
[----:B------:R0:W-:Y:S01]  /*15a0*/  STL [R1+0x1360], R0 ;  /* 0x0013600001007387 */ /* 0x0001e20000100800 */
[----:B------:R-:W-:Y:S01]  /*15b0*/  CS2R R48, SRZ ;  /* 0x0000000000307805 */ /* 0x000fe2000001ff00 */
[----:B------:R-:W-:Y:S01]  /*15c0*/  CS2R R50, SRZ ;  /* 0x0000000000327805 */ /* 0x000fe2000001ff00 */
[----:B------:R-:W-:Y:S01]  /*15d0*/  CS2R R44, SRZ ;  /* 0x00000000002c7805 */ /* 0x000fe2000001ff00 */
[----:B------:R0:W-:Y:S01]  /*15e0*/  STL [R1], RZ ;  /* 0x000000ff01007387 */ /* 0x0001e20000100800 */
[----:B------:R-:W-:Y:S01]  /*15f0*/  CS2R R46, SRZ ;  /* 0x00000000002e7805 */ /* 0x000fe2000001ff00 */
[----:B------:R-:W-:Y:S01]  /*1600*/  CS2R R40, SRZ ;  /* 0x0000000000287805 */ /* 0x000fe2000001ff00 */
[----:B------:R-:W-:Y:S01]  /*1610*/  CS2R R42, SRZ ;  /* 0x00000000002a7805 */ /* 0x000fe2000001ff00 */
[----:B------:R0:W-:Y:S01]  /*1620*/  STL [R1+0x4], RZ ;  /* 0x000004ff01007387 */ /* 0x0001e20000100800 */
        /* <DEDUP_REMOVED lines=21> */
[----:B-1----:R-:W-:Y:S01]  /*1780*/  CS2R R4, SRZ ;  /* 0x0000000000047805 */ /* 0x002fe2000001ff00 */
[----:B------:R-:W-:Y:S01]  /*1790*/  CS2R R6, SRZ ;  /* 0x0000000000067805 */ /* 0x000fe2000001ff00 */
[----:B------:R0:W-:Y:S04]  /*17a0*/  STL [R1+0x1c], RZ ;  /* 0x00001cff01007387 */ /* 0x0001e80000100800 */
        /* <DEDUP_REMOVED lines=63> */
[----:B------:R0:W-:Y:S01]  /*1ba0*/  STL [R1+0x11c], RZ ;  /* 0x00011cff01007387 */ /* 0x0001e20000100800 */
[----:B------:R-:W-:Y:S05]  /*1bb0*/  BRA `(.L_x_1) ;  /* 0x0003b47000007947 */ /* 0x000fea0003800000 */
.L_x_0:
[----:B------:R-:W2:Y:S04]  /*1bc0*/  LDL R32, [R1+0x1528] ;  /* 0x0015280001207983 */ /* 0x000ea80000100800 */
[----:B------:R-:W3:Y:S04]  /*1bd0*/  LDL R34, [R1+0x152c] ;  /* 0x00152c0001227983 */ /* 0x000ee80000100800 */
[----:B------:R-:W4:Y:S04]  /*1be0*/  LDL R25, [R1+0x1514] ;  /* 0x0015140001197983 */ /* 0x000f280000100800 */
[----:B------:R-:W5:Y:S01]  /*1bf0*/  LDL R27, [R1+0x1520] ;  /* 0x00152000011b7983 */ /* 0x000f620000100800 */
[----:B------:R-:W-:-:S03]  /*1c00*/  IMAD.MOV.U32 R38, RZ, RZ, R3 ;  /* 0x000000ffff267224 */ /* 0x000fc600078e0003 */
[----:B------:R-:W5:Y:S04]  /*1c10*/  LDL R39, [R1+0x1504] ;  /* 0x0015040001277983 */ /* 0x000f680000100800 */
[----:B------:R-:W5:Y:S01]  /*1c20*/  LDL R33, [R1+0x1534] ;  /* 0x0015340001217983 */ /* 0x000f620000100800 */
[----:B------:R-:W-:-:S03]  /*1c30*/  IMAD.MOV.U32 R36, RZ, RZ, R38 ;  /* 0x000000ffff247224 */ /* 0x000fc600078e0026 */
[----:B------:R-:W5:Y:S04]  /*1c40*/  LDL R30, [R1+0x151c] ;  /* 0x00151c00011e7983 */ /* 0x000f680000100800 */
[----:B------:R-:W5:Y:S04]  /*1c50*/  LDL R20, [R1+0x14fc] ;  /* 0x0014fc0001147983 */ /* 0x000f680000100800 */
[----:B------:R-:W5:Y:S04]  /*1c60*/  LDL R21, [R1+0x1530] ;  /* 0x0015300001157983 */ /* 0x000f680000100800 */
[----:B------:R-:W5:Y:S04]  /*1c70*/  LDL R22, [R1+0x14dc] ;  /* 0x0014dc0001167983 */ /* 0x000f680000100800 */
[----:B------:R-:W5:Y:S04]  /*1c80*/  LDL R23, [R1+0x14f8] ;  /* 0x0014f80001177983 */ /* 0x000f680000100800 */
[----:B------:R-:W5:Y:S01]  /*1c90*/  LDL R13, [R1+0x1538] ;  /* 0x00153800010d7983 */ /* 0x000f620000100800 */
[----:B------:R-:W-:Y:S01]  /*1ca0*/  IMAD.MOV.U32 R28, RZ, RZ, R2 ;  /* 0x000000ffff1c7224 */ /* 0x000fe200078e0002 */
[----:B-1----:R-:W-:-:S02]  /*1cb0*/  IABS R2, c[0x0][0x178] ;  /* 0x00005e0000027a13 */ /* 0x002fc40000000000 */
[----:B------:R-:W5:Y:S03]  /*1cc0*/  LDL R24, [R1+0x14a4] ;  /* 0x0014a40001187983 */ /* 0x000f660000100800 */
[----:B------:R-:W-:Y:S01]  /*1cd0*/  IMAD.MOV.U32 R44, RZ, RZ, R2 ;  /* 0x000000ffff2c7224 */ /* 0x000fe200078e0002 */
[----:B------:R-:W5:Y:S03]  /*1ce0*/  LDL R26, [R1+0x14b4] ;  /* 0x0014b400011a7983 */ /* 0x000f660000100800 */
[----:B------:R-:W0:Y:S01]  /*1cf0*/  I2F.RP R3, R44 ;  /* 0x0000002c00037306 */ /* 0x000e220000209400 */
[----:B------:R-:W5:Y:S04]  /*1d00*/  LDL R35, [R1+0x1554] ;  /* 0x0015540001237983 */ /* 0x000f680000100800 */
        /* <DEDUP_REMOVED lines=13> */
[----:B------:R-:W5:Y:S01]  /*1de0*/  LDL R8, [R1+0x14a8] ;  /* 0x0014a80001087983 */ /* 0x000f620000100800 */
[----:B--2---:R-:W-:-:S02]  /*1df0*/  IMAD.MOV.U32 R38, RZ, RZ, R32 ;  /* 0x000000ffff267224 */ /* 0x004fc400078e0020 */
[----:B---3--:R-:W-:Y:S02]  /*1e00*/  IMAD.MOV.U32 R32, RZ, RZ, R34 ;  /* 0x000000ffff207224 */ /* 0x008fe400078e0022 */
[----:B----4-:R-:W-:Y:S02]  /*1e10*/  IMAD.MOV.U32 R34, RZ, RZ, R25 ;  /* 0x000000ffff227224 */ /* 0x010fe400078e0019 */
[----:B-----5:R-:W-:Y:S02]  /*1e20*/  IMAD.MOV.U32 R25, RZ, RZ, R27 ;  /* 0x000000ffff197224 */ /* 0x020fe400078e001b */
[----:B------:R-:W2:Y:S01]  /*1e30*/  LDL R27, [R1+0x1508] ;  /* 0x00150800011b7983 */ /* 0x000ea20000100800 */
[----:B0-----:R-:W0:Y:S01]  /*1e40*/  MUFU.RCP R3, R3 ;  /* 0x0000000300037308 */ /* 0x001e220000001000 */
[----:B------:R-:W-:-:S07]  /*1e50*/  IABS R31, c[0x0][0x17c] ;  /* 0x00005f00001f7a13 */ /* 0x000fce0000000000 */
[----:B------:R-:W1:Y:S01]  /*1e60*/  I2F.RP R2, R31 ;  /* 0x0000001f00027306 */ /* 0x000e620000209400 */
[----:B0-----:R-:W-:-:S07]  /*1e70*/  IADD3 R3, R3, 0xffffffe, RZ ;  /* 0x0ffffffe03037810 */ /* 0x001fce0007ffe0ff */
[----:B------:R-:W0:Y:S08]  /*1e80*/  F2I.FTZ.U32.TRUNC.NTZ R3, R3 ;  /* 0x0000000300037305 */ /* 0x000e30000021f000 */
[----:B-1----:R-:W1:Y:S01]  /*1e90*/  MUFU.RCP R2, R2 ;  /* 0x0000000200027308 */ /* 0x002e620000001000 */
[----:B------:R-:W-:Y:S02]  /*1ea0*/  IMAD.MOV.U32 R37, RZ, RZ, R39 ;  /* 0x000000ffff257224 */ /* 0x000fe400078e0027 */
[----:B------:R-:W-:-:S02]  /*1eb0*/  IMAD.MOV.U32 R39, RZ, RZ, R33 ;  /* 0x000000ffff277224 */ /* 0x000fc400078e0021 */
[----:B0-----:R-:W-:Y:S02]  /*1ec0*/  IMAD.MOV R4, RZ, RZ, -R3 ;  /* 0x000000ffff047224 */ /* 0x001fe400078e0a03 */
[----:B------:R-:W-:Y:S01]  /*1ed0*/  IMAD.MOV.U32 R43, RZ, RZ, R36 ;  /* 0x000000ffff2b7224 */ /* 0x000fe200078e0024 */
[----:B-1----:R-:W-:Y:S01]  /*1ee0*/  IADD3 R2, R2, 0xffffffe, RZ ;  /* 0x0ffffffe02027810 */ /* 0x002fe20007ffe0ff */
[----:B------:R-:W-:-:S03]  /*1ef0*/  IMAD R4, R4, R44, RZ ;  /* 0x0000002c04047224 */ /* 0x000fc600078e02ff */
[----:B------:R0:W1:Y:S01]  /*1f00*/  F2I.FTZ.U32.TRUNC.NTZ R5, R2 ;  /* 0x0000000200057305 */ /* 0x000062000021f000 */
[----:B------:R-:W-:Y:S02]  /*1f10*/  IMAD.MOV.U32 R33, RZ, RZ, R30 ;  /* 0x000000ffff217224 */ /* 0x000fe400078e001e */
[----:B------:R-:W-:Y:S02]  /*1f20*/  IMAD.MOV.U32 R36, RZ, RZ, R37 ;  /* 0x000000ffff247224 */ /* 0x000fe400078e0025 */
[----:B------:R-:W-:Y:S02]  /*1f30*/  IMAD.MOV.U32 R37, RZ, RZ, R38 ;  /* 0x000000ffff257224 */ /* 0x000fe400078e0026 */
[----:B0-----:R-:W-:Y:S02]  /*1f40*/  IMAD.MOV.U32 R2, RZ, RZ, RZ ;  /* 0x000000ffff027224 */ /* 0x001fe400078e00ff */
[----:B------:R-:W-:Y:S02]  /*1f50*/  IMAD.MOV.U32 R38, RZ, RZ, R39 ;  /* 0x000000ffff267224 */ /* 0x000fe400078e0027 */
[----:B------:R-:W-:Y:S01]  /*1f60*/  IMAD.HI.U32 R2, R3, R4, R2 ;  /* 0x0000000403027227 */ /* 0x000fe200078e0002 */
[----:B------:R-:W-:-:S03]  /*1f70*/  SHF.R.S32.HI R4, RZ, 0x1f, R0 ;  /* 0x0000001fff047819 */ /* 0x000fc60000011400 */
[----:B------:R-:W-:Y:S02]  /*1f80*/  IMAD.MOV.U32 R39, RZ, RZ, R32 ;  /* 0x000000ffff277224 */ /* 0x000fe400078e0020 */
[----:B------:R-:W-:Y:S02]  /*1f90*/  IMAD.MOV.U32 R32, RZ, RZ, R33 ;  /* 0x000000ffff207224 */ /* 0x000fe400078e0021 */
[----:B------:R-:W-:Y:S01]  /*1fa0*/  IMAD.MOV.U32 R33, RZ, RZ, R34 ;  /* 0x000000ffff217224 */ /* 0x000fe200078e0022 */
[----:B------:R-:W-:Y:S01]  /*1fb0*/  LEA.HI R0, R4, R0, RZ, 0x6 ;  /* 0x0000000004007211 */ /* 0x000fe200078f30ff */
[----:B------:R-:W-:-:S04]  /*1fc0*/  IMAD.MOV.U32 R34, RZ, RZ, R25 ;  /* 0x000000ffff227224 */ /* 0x000fc800078e0019 */
[----:B------:R0:W-:Y:S04]  /*1fd0*/  STL [R1+0x750], R0 ;  /* 0x0007500001007387 */ /* 0x0001e80000100800 */
[----:B------:R-:W3:Y:S01]  /*1fe0*/  LDL R42, [R1+0x14f0] ;  /* 0x0014f000012a7983 */ /* 0x000ee20000100800 */
[----:B--2---:R-:W-:Y:S02]  /*1ff0*/  IMAD.MOV.U32 R25, RZ, RZ, R27 ;  /* 0x000000ffff197224 */ /* 0x004fe400078e001b */
[----:B------:R-:W-:Y:S02]  /*2000*/  IMAD.MOV.U32 R27, RZ, RZ, R20 ;  /* 0x000000ffff1b7224 */ /* 0x000fe400078e0014 */
[----:B------:R-:W-:Y:S02]  /*2010*/  IMAD.MOV.U32 R20, RZ, RZ, R21 ;  /* 0x000000ffff147224 */ /* 0x000fe400078e0015 */
[----:B------:R-:W-:-:S02]  /*2020*/  IMAD.MOV.U32 R21, RZ, RZ, R22 ;  /* 0x000000ffff157224 */ /* 0x000fc400078e0016 */
[----:B------:R-:W-:Y:S02]  /*2030*/  IMAD.MOV.U32 R22, RZ, RZ, R23 ;  /* 0x000000ffff167224 */ /* 0x000fe400078e0017 */
[----:B------:R-:W-:Y:S02]  /*2040*/  IMAD.MOV.U32 R23, RZ, RZ, R13 ;  /* 0x000000ffff177224 */ /* 0x000fe400078e000d */
[----:B------:R-:W2:Y:S01]  /*2050*/  LDL R13, [R1+0x14d8] ;  /* 0x0014d800010d7983 */ /* 0x000ea20000100800 */
[----:B0-----:R-:W-:Y:S01]  /*2060*/  IABS R0, R43 ;  /* 0x0000002b00007213 */ /* 0x001fe20000000000 */
[----:B------:R-:W-:Y:S02]  /*2070*/  IMAD.MOV.U32 R43, RZ, RZ, R36 ;  /* 0x000000ffff2b7224 */ /* 0x000fe400078e0024 */
[----:B------:R-:W-:Y:S02]  /*2080*/  IMAD.MOV.U32 R36, RZ, RZ, R37 ;  /* 0x000000ffff247224 */ /* 0x000fe400078e0025 */
[----:B------:R-:W-:-:S02]  /*2090*/  IMAD.MOV.U32 R37, RZ, RZ, R38 ;  /* 0x000000ffff257224 */ /* 0x000fc400078e0026 */
[----:B------:R-:W-:Y:S02]  /*20a0*/  IMAD.MOV.U32 R38, RZ, RZ, R39 ;  /* 0x000000ffff267224 */ /* 0x000fe400078e0027 */
[----:B------:R-:W-:Y:S02]  /*20b0*/  IMAD.MOV.U32 R39, RZ, RZ, R32 ;  /* 0x000000ffff277224 */ /* 0x000fe400078e0020 */
[----:B------:R-:W-:Y:S02]  /*20c0*/  IMAD.MOV.U32 R32, RZ, RZ, R33 ;  /* 0x000000ffff207224 */ /* 0x000fe400078e0021 */
[----:B------:R-:W-:Y:S02]  /*20d0*/  IMAD.MOV.U32 R33, RZ, RZ, R25 ;  /* 0x000000ffff217224 */ /* 0x000fe400078e0019 */
[----:B------:R-:W-:Y:S02]  /*20e0*/  IMAD.MOV.U32 R25, RZ, RZ, R27 ;  /* 0x000000ffff197224 */ /* 0x000fe400078e001b */
[----:B------:R-:W-:-:S02]  /*20f0*/  IMAD.MOV.U32 R27, RZ, RZ, R20 ;  /* 0x000000ffff1b7224 */ /* 0x000fc400078e0014 */
[----:B------:R-:W-:Y:S02]  /*2100*/  IMAD.MOV.U32 R20, RZ, RZ, R22 ;  /* 0x000000ffff147224 */ /* 0x000fe400078e0016 */
[----:B------:R-:W-:Y:S02]  /*2110*/  IMAD.MOV.U32 R22, RZ, RZ, R23 ;  /* 0x000000ffff167224 */ /* 0x000fe400078e0017 */
[----:B--2---:R-:W-:Y:S01]  /*2120*/  IMAD.MOV.U32 R23, RZ, RZ, R13 ;  /* 0x000000ffff177224 */ /* 0x004fe200078e000d */
[----:B------:R-:W-:Y:S01]  /*2130*/  MOV R13, R8 ;  /* 0x00000008000d7202 */ /* 0x000fe20000000f00 */
[----:B------:R-:W-:Y:S02]  /*2140*/  IMAD.MOV.U32 R8, RZ, RZ, R9 ;  /* 0x000000ffff087224 */ /* 0x000fe400078e0009 */
[----:B------:R-:W-:Y:S02]  /*2150*/  IMAD.MOV.U32 R9, RZ, RZ, R11 ;  /* 0x000000ffff097224 */ /* 0x000fe400078e000b */
[----:B------:R-:W-:-:S02]  /*2160*/  IMAD.MOV.U32 R11, RZ, RZ, R7 ;  /* 0x000000ffff0b7224 */ /* 0x000fc400078e0007 */
[----:B------:R-:W2:Y:S01]  /*2170*/  LDL R7, [R1+0x14e4] ;  /* 0x0014e40001077983 */ /* 0x000ea20000100800 */
[----:B-1----:R-:W-:Y:S02]  /*2180*/  IMAD.MOV R30, RZ, RZ, -R5 ;  /* 0x000000ffff1e7224 */ /* 0x002fe400078e0a05 */
[----:B------:R-:W-:Y:S02]  /*2190*/  IMAD.MOV.U32 R4, RZ, RZ, RZ ;  /* 0x000000ffff047224 */ /* 0x000fe400078e00ff */
[----:B------:R-:W-:Y:S01]  /*21a0*/  IMAD R30, R30, R31, RZ ;  /* 0x0000001f1e1e7224 */ /* 0x000fe200078e02ff */
[----:B------:R-:W-:-:S03]  /*21b0*/  IABS R29, R29 ;  /* 0x0000001d001d7213 */ /* 0x000fc60000000000 */
[----:B------:R-:W-:Y:S01]  /*21c0*/  IMAD.HI.U32 R30, R5, R30, R4 ;  /* 0x0000001e051e7227 */ /* 0x000fe200078e0004 */
[----:B---3--:R-:W-:-:S03]  /*21d0*/  IABS R5, R42 ;  /* 0x0000002a00057213 */ /* 0x008fc60000000000 */
[----:B------:R-:W-:Y:S02]  /*21e0*/  IMAD.MOV.U32 R42, RZ, RZ, R43 ;  /* 0x000000ffff2a7224 */ /* 0x000fe400078e002b */
[----:B------:R-:W-:-:S04]  /*21f0*/  IMAD.HI.U32 R3, R2, R29, RZ ;  /* 0x0000001d02037227 */ /* 0x000fc800078e00ff */
[----:B------:R-:W-:Y:S02]  /*2200*/  IMAD.MOV.U32 R43, RZ, RZ, R36 ;  /* 0x000000ffff2b7224 */ /* 0x000fe400078e0024 */
[----:B------:R-:W-:Y:S02]  /*2210*/  IMAD.MOV.U32 R36, RZ, RZ, R37 ;  /* 0x000000ffff247224 */ /* 0x000fe400078e0025 */
[----:B------:R-:W-:Y:S01]  /*2220*/  IMAD.MOV.U32 R37, RZ, RZ, R39 ;  /* 0x000000ffff257224 */ /* 0x000fe200078e0027 */
[----:B------:R-:W-:Y:S01]  /*2230*/  IABS R28, R28 ;  /* 0x0000001c001c7213 */ /* 0x000fe20000000000 */
[----:B------:R-:W-:Y:S02]  /*2240*/  IMAD.MOV.U32 R39, RZ, RZ, R32 ;  /* 0x000000ffff277224 */ /* 0x000fe400078e0020 */
[----:B------:R-:W-:Y:S02]  /*2250*/  IMAD.MOV R3, RZ, RZ, -R3 ;  /* 0x000000ffff037224 */ /* 0x000fe400078e0a03 */
[----:B------:R-:W-:-:S02]  /*2260*/  IMAD.MOV.U32 R32, RZ, RZ, R33 ;  /* 0x000000ffff207224 */ /* 0x000fc400078e0021 */
[----:B------:R-:W-:Y:S02]  /*2270*/  IMAD.MOV.U32 R33, RZ, RZ, R25 ;  /* 0x000000ffff217224 */ /* 0x000fe400078e0019 */
[----:B------:R-:W-:Y:S02]  /*2280*/  IMAD.MOV.U32 R25, RZ, RZ, R27 ;  /* 0x000000ffff197224 */ /* 0x000fe400078e001b */
[----:B------:R-:W-:Y:S02]  /*2290*/  IMAD.MOV.U32 R27, RZ, RZ, R22 ;  /* 0x000000ffff1b7224 */ /* 0x000fe400078e0016 */
[----:B------:R-:W-:Y:S02]  /*22a0*/  IMAD R29, R44, R3, R29 ;  /* 0x000000032c1d7224 */ /* 0x000fe400078e021d */
[----:B------:R-:W-:Y:S02]  /*22b0*/  IMAD.MOV.U32 R22, RZ, RZ, R23 ;  /* 0x000000ffff167224 */ /* 0x000fe400078e0017 */
[----:B------:R-:W-:-:S02]  /*22c0*/  IMAD.MOV.U32 R23, RZ, RZ, R13 ;  /* 0x000000ffff177224 */ /* 0x000fc400078e000d */
[----:B------:R-:W-:Y:S01]  /*22d0*/  IMAD.HI.U32 R3, R2, R28, RZ ;  /* 0x0000001c02037227 */ /* 0x000fe200078e00ff */
[----:B------:R-:W-:-:S03]  /*22e0*/  IABS R2, R42 ;  /* 0x0000002a00027213 */ /* 0x000fc60000000000 */
        /* <DEDUP_REMOVED lines=8> */
[----:B------:R-:W-:Y:S02]  /*2370*/  IMAD.MOV.U32 R32, RZ, RZ, R8 ;  /* 0x000000ffff207224 */ /* 0x000fe400078e0008 */
[----:B------:R-:W-:Y:S02]  /*2380*/  IMAD.MOV.U32 R27, RZ, RZ, R6 ;  /* 0x000000ffff1b7224 */ /* 0x000fe400078e0006 */
[----:B------:R-:W-:-:S04]  /*2390*/  IMAD.HI.U32 R6, R30, R5, RZ ;  /* 0x000000051e067227 */ /* 0x000fc800078e00ff */
[----:B------:R-:W-:-:S04]  /*23a0*/  IMAD.HI.U32 R4, R30, R2, RZ ;  /* 0x000000021e047227 */ /* 0x000fc800078e00ff */
[----:B------:R-:W-:Y:S02]  /*23b0*/  IMAD.MOV.U32 R41, RZ, RZ, R25 ;  /* 0x000000ffff297224 */ /* 0x000fe400078e0019 */
[----:B------:R-:W-:Y:S02]  /*23c0*/  IMAD.MOV R6, RZ, RZ, -R6 ;  /* 0x000000ffff067224 */ /* 0x000fe400078e0a06 */
[----:B------:R-:W-:Y:S02]  /*23d0*/  IMAD.MOV.U32 R47, RZ, RZ, R40 ;  /* 0x000000ffff2f7224 */ /* 0x000fe400078e0028 */
[----:B------:R-:W-:Y:S02]  /*23e0*/  IMAD.MOV R4, RZ, RZ, -R4 ;  /* 0x000000ffff047224 */ /* 0x000fe400078e0a04 */
[----:B------:R-:W-:Y:S02]  /*23f0*/  IMAD.MOV.U32 R40, RZ, RZ, R41 ;  /* 0x000000ffff287224 */ /* 0x000fe400078e0029 */
[----:B------:R-:W-:-:S02]  /*2400*/  IMAD.MOV.U32 R41, RZ, RZ, R42 ;  /* 0x000000ffff297224 */ /* 0x000fc400078e002a */
[----:B------:R-:W-:Y:S02]  /*2410*/  IMAD.MOV.U32 R42, RZ, RZ, R43 ;  /* 0x000000ffff2a7224 */ /* 0x000fe400078e002b */
[C---:B------:R-:W-:Y:S02]  /*2420*/  IMAD R5, R31.reuse, R6, R5 ;  /* 0x000000061f057224 */ /* 0x040fe400078e0205 */
[----:B------:R-:W-:Y:S02]  /*2430*/  IMAD.MOV R3, RZ, RZ, -R3 ;  /* 0x000000ffff037224 */ /* 0x000fe400078e0a03 */
[----:B------:R-:W-:Y:S02]  /*2440*/  IMAD.MOV.U32 R43, RZ, RZ, R35 ;  /* 0x000000ffff2b7224 */ /* 0x000fe400078e0023 */
[----:B------:R-:W-:Y:S02]  /*2450*/  IMAD R2, R31, R4, R2 ;  /* 0x000000041f027224 */ /* 0x000fe400078e0202 */
[----:B------:R-:W-:-:S02]  /*2460*/  IMAD.MOV.U32 R9, RZ, RZ, R11 ;  /* 0x000000ffff097224 */ /* 0x000fc400078e000b */
[----:B------:R-:W-:Y:S01]  /*2470*/  IMAD.MOV.U32 R35, RZ, RZ, R19 ;  /* 0x000000ffff237224 */ /* 0x000fe200078e0013 */
[----:B------:R-:W3:Y:S01]  /*2480*/  LDL R11, [R1+0x14a0] ;  /* 0x0014a000010b7983 */ /* 0x000ee20000100800 */
[----:B------:R-:W-:-:S03]  /*2490*/  IMAD R28, R44, R3, R28 ;  /* 0x000000032c1c7224 */ /* 0x000fc600078e021c */
[----:B------:R-:W4:Y:S01]  /*24a0*/  LDL R19, [R1+0x14c0] ;  /* 0x0014c00001137983 */ /* 0x000f220000100800 */
[----:B------:R-:W-:Y:S02]  /*24b0*/  IABS R3, R47 ;  /* 0x0000002f00037213 */ /* 0x000fe40000000000 */
[----:B--2---:R-:W-:-:S05]  /*24c0*/  IABS R7, R7 ;  /* 0x0000000700077213 */ /* 0x004fca0000000000 */
[----:B------:R-:W-:-:S04]  /*24d0*/  IMAD.HI.U32 R8, R30, R7, RZ ;  /* 0x000000071e087227 */ /* 0x000fc800078e00ff */
[----:B------:R-:W-:-:S04]  /*24e0*/  IMAD.MOV R8, RZ, RZ, -R8 ;  /* 0x000000ffff087224 */ /* 0x000fc800078e0a08 */
[----:B------:R-:W-:-:S05]  /*24f0*/  IMAD R7, R31, R8, R7 ;  /* 0x000000081f077224 */ /* 0x000fca00078e0207 */
[----:B------:R0:W-:Y:S04]  /*2500*/  STL [R1+0x118], R7 ;  /* 0x0001180701007387 */ /* 0x0001e80000100800 */
[----:B------:R1:W-:Y:S04]  /*2510*/  STL [R1+0x114], R5 ;  /* 0x0001140501007387 */ /* 0x0003e80000100800 */
[----:B------:R2:W-:Y:S04]  /*2520*/  STL [R1+0x110], R2 ;  /* 0x0001100201007387 */ /* 0x0005e80000100800 */
[----:B------:R-:W5:Y:S01]  /*2530*/  LDL R47, [R1+0x150c] ;  /* 0x00150c00012f7983 */ /* 0x000f620000100800 */
[----:B------:R-:W-:-:S02]  /*2540*/  IMAD.MOV.U32 R25, RZ, RZ, R13 ;  /* 0x000000ffff197224 */ /* 0x000fc400078e000d */
[----:B------:R-:W-:Y:S02]  /*2550*/  IMAD.MOV.U32 R13, RZ, RZ, R9 ;  /* 0x000000ffff0d7224 */ /* 0x000fe400078e0009 */
[----:B------:R-:W-:-:S04]  /*2560*/  IMAD.HI.U32 R9, R30, R0, RZ ;  /* 0x000000001e097227 */ /* 0x000fc800078e00ff */
[----:B------:R-:W-:-:S04]  /*2570*/  IMAD.MOV R9, RZ, RZ, -R9 ;  /* 0x000000ffff097224 */ /* 0x000fc800078e0a09 */
[----:B------:R-:W-:Y:S01]  /*2580*/  IMAD R0, R31, R9, R0 ;  /* 0x000000091f007224 */ /* 0x000fe200078e0200 */
[----:B-----5:R-:W-:Y:S02]  /*2590*/  IABS R9, R47 ;  /* 0x0000002f00097213 */ /* 0x020fe40000000000 */
[----:B------:R-:W0:Y:S02]  /*25a0*/  LDL R47, [R1+0x1510] ;  /* 0x00151000012f7983 */ /* 0x000e240000100800 */
[----:B0-----:R-:W-:Y:S02]  /*25b0*/  IABS R7, R47 ;  /* 0x0000002f00077213 */ /* 0x001fe40000000000 */
[----:B------:R-:W1:Y:S01]  /*25c0*/  LDL R47, [R1+0x1524] ;  /* 0x00152400012f7983 */ /* 0x000e620000100800 */
[----:B------:R-:W-:-:S04]  /*25d0*/  IMAD.HI.U32 R4, R30, R3, RZ ;  /* 0x000000031e047227 */ /* 0x000fc800078e00ff */
[----:B------:R-:W-:Y:S02]  /*25e0*/  IMAD.MOV R4, RZ, RZ, -R4 ;  /* 0x000000ffff047224 */ /* 0x000fe400078e0a04 */
[----:B------:R-:W-:-:S04]  /*25f0*/  IMAD.HI.U32 R8, R30, R7, RZ ;  /* 0x000000071e087227 */ /* 0x000fc800078e00ff */
[----:B------:R-:W-:Y:S02]  /*2600*/  IMAD R3, R31, R4, R3 ;  /* 0x000000041f037224 */ /* 0x000fe400078e0203 */
[----:B------:R-:W-:-:S04]  /*2610*/  IMAD.MOV R8, RZ, RZ, -R8 ;  /* 0x000000ffff087224 */ /* 0x000fc800078e0a08 */
[----:B------:R-:W-:Y:S01]  /*2620*/  IMAD R7, R31, R8, R7 ;  /* 0x000000081f077224 */ /* 0x000fe200078e0207 */
[----:B-1----:R-:W-:Y:S01]  /*2630*/  IABS R5, R47 ;  /* 0x0000002f00057213 */ /* 0x002fe20000000000 */
[----:B------:R-:W-:Y:S02]  /*2640*/  IMAD.MOV.U32 R47, RZ, RZ, R40 ;  /* 0x000000ffff2f7224 */ /* 0x000fe400078e0028 */
[----:B------:R-:W-:Y:S02]  /*2650*/  IMAD.MOV.U32 R40, RZ, RZ, R41 ;  /* 0x000000ffff287224 */ /* 0x000fe400078e0029 */
[----:B------:R-:W-:Y:S01]  /*2660*/  IMAD.MOV.U32 R41, RZ, RZ, R43 ;  /* 0x000000ffff297224 */ /* 0x000fe200078e002b */
[----:B--2---:R-:W-:Y:S01]  /*2670*/  IABS R2, R47 ;  /* 0x0000002f00027213 */ /* 0x004fe20000000000 */
[----:B------:R-:W-:Y:S02]  /*2680*/  IMAD.MOV.U32 R47, RZ, RZ, R40 ;  /* 0x000000ffff2f7224 */ /* 0x000fe400078e0028 */
[----:B------:R-:W-:-:S02]  /*2690*/  IMAD.MOV.U32 R40, RZ, RZ, R41 ;  /* 0x000000ffff287224 */ /* 0x000fc400078e0029 */
[----:B------:R-:W-:Y:S02]  /*26a0*/  IMAD.MOV.U32 R41, RZ, RZ, R10 ;  /* 0x000000ffff297224 */ /* 0x000fe400078e000a */
[----:B------:R-:W-:-:S04]  /*26b0*/  IMAD.HI.U32 R10, R30, R9, RZ ;  /* 0x000000091e0a7227 */ /* 0x000fc800078e00ff */
[----:B------:R-:W-:-:S04]  /*26c0*/  IMAD.HI.U32 R6, R30, R5, RZ ;  /* 0x000000051e067227 */ /* 0x000fc800078e00ff */
[----:B------:R-:W-:-:S04]  /*26d0*/  IMAD.HI.U32 R4, R30, R2, RZ ;  /* 0x000000021e047227 */ /* 0x000fc800078e00ff */
[----:B------:R-:W-:Y:S02]  /*26e0*/  IMAD.MOV R10, RZ, RZ, -R10 ;  /* 0x000000ffff0a7224 */ /* 0x000fe400078e0a0a */
[----:B------:R-:W-:Y:S02]  /*26f0*/  IMAD.MOV.U32 R46, RZ, RZ, R47 ;  /* 0x000000ffff2e7224 */ /* 0x000fe400078e002f */
[----:B------:R-:W-:Y:S02]  /*2700*/  IMAD.MOV R6, RZ, RZ, -R6 ;  /* 0x000000ffff067224 */ /* 0x000fe400078e0a06 */
[----:B------:R-:W-:Y:S02]  /*2710*/  IMAD.MOV.U32 R47, RZ, RZ, R40 ;  /* 0x000000ffff2f7224 */ /* 0x000fe400078e0028 */
[----:B------:R-:W-:Y:S02]  /*2720*/  IMAD.MOV R4, RZ, RZ, -R4 ;  /* 0x000000ffff047224 */ /* 0x000fe400078e0a04 */
[----:B------:R-:W-:-:S02]  /*2730*/  IMAD.MOV.U32 R43, RZ, RZ, R38 ;  /* 0x000000ffff2b7224 */ /* 0x000fc400078e0026 */
[----:B------:R-:W-:Y:S02]  /*2740*/  IMAD.MOV.U32 R40, RZ, RZ, R41 ;  /* 0x000000ffff287224 */ /* 0x000fe400078e0029 */
[C---:B------:R-:W-:Y:S02]  /*2750*/  IMAD R9, R31.reuse, R10, R9 ;  /* 0x0000000a1f097224 */ /* 0x040fe400078e0209 */
[----:B------:R-:W-:Y:S02]  /*2760*/  IMAD.MOV.U32 R38, RZ, RZ, R17 ;  /* 0x000000ffff267224 */ /* 0x000fe400078e0011 */
[----:B------:R-:W-:Y:S01]  /*2770*/  IMAD.MOV.U32 R41, RZ, RZ, R33 ;  /* 0x000000ffff297224 */ /* 0x000fe200078e0021 */
[----:B------:R-:W2:Y:S01]  /*2780*/  LDL R17, [R1+0x14cc] ;  /* 0x0014cc0001117983 */ /* 0x000ea20000100800 */
[----:B------:R-:W-:Y:S02]  /*2790*/  IMAD.MOV.U32 R33, RZ, RZ, R20 ;  /* 0x000000ffff217224 */ /* 0x000fe400078e0014 */
[----:B------:R-:W-:Y:S01]  /*27a0*/  IMAD R5, R31, R6, R5 ;  /* 0x000000061f057224 */ /* 0x000fe200078e0205 */
[----:B------:R0:W-:Y:S01]  /*27b0*/  STL [R1+0x10c], R3 ;  /* 0x00010c0301007387 */ /* 0x0001e20000100800 */
[----:B------:R-:W-:-:S02]  /*27c0*/  IMAD.MOV.U32 R20, RZ, RZ, R14 ;  /* 0x000000ffff147224 */ /* 0x000fc400078e000e */
[----:B------:R-:W-:Y:S01]  /*27d0*/  IMAD R2, R31, R4, R2 ;  /* 0x000000041f027224 */ /* 0x000fe200078e0202 */
[----:B------:R-:W5:Y:S04]  /*27e0*/  LDL R14, [R1+0x14bc] ;  /* 0x0014bc00010e7983 */ /* 0x000f680000100800 */
[----:B------:R1:W-:Y:S01]  /*27f0*/  STL [R1+0x108], R9 ;  /* 0x0001080901007387 */ /* 0x0003e20000100800 */
[----:B0-----:R-:W-:-:S03]  /*2800*/  IABS R3, R46 ;  /* 0x0000002e00037213 */ /* 0x001fc60000000000 */
[----:B------:R0:W-:Y:S04]  /*2810*/  STL [R1+0x104], R7 ;  /* 0x0001040701007387 */ /* 0x0001e80000100800 */
[----:B------:R0:W-:Y:S04]  /*2820*/  STL [R1+0x100], R5 ;  /* 0x0001000501007387 */ /* 0x0001e80000100800 */
[----:B------:R0:W-:Y:S04]  /*2830*/  STL [R1+0xfc], R2 ;  /* 0x0000fc0201007387 */ /* 0x0001e80000100800 */
[----:B------:R-:W1:Y:S02]  /*2840*/  LDL R46, [R1+0x1540] ;  /* 0x00154000012e7983 */ /* 0x000e640000100800 */
[----:B-1----:R-:W-:-:S02]  /*2850*/  IABS R9, R46 ;  /* 0x0000002e00097213 */ /* 0x002fc40000000000 */
[----:B------:R-:W0:Y:S02]  /*2860*/  LDL R46, [R1+0x1544] ;  /* 0x00154400012e7983 */ /* 0x000e240000100800 */
[----:B0-----:R-:W-:Y:S02]  /*2870*/  IABS R7, R46 ;  /* 0x0000002e00077213 */ /* 0x001fe40000000000 */
[----:B------:R-:W2:Y:S01]  /*2880*/  LDL R46, [R1+0x1550] ;  /* 0x00155000012e7983 */ /* 0x000ea20000100800 */
[----:B------:R-:W-:Y:S01]  /*2890*/  IMAD.HI.U32 R4, R30, R3, RZ ;  /* 0x000000031e047227 */ /* 0x000fe200078e00ff */
[----:B--2---:R-:W-:-:S03]  /*28a0*/  IABS R5, R46 ;  /* 0x0000002e00057213 */ /* 0x004fc60000000000 */
[----:B------:R-:W-:Y:S02]  /*28b0*/  IMAD.MOV.U32 R46, RZ, RZ, R47 ;  /* 0x000000ffff2e7224 */ /* 0x000fe400078e002f */
[----:B------:R-:W-:Y:S02]  /*28c0*/  IMAD.MOV.U32 R47, RZ, RZ, R40 ;  /* 0x000000ffff2f7224 */ /* 0x000fe400078e0028 */
[----:B------:R-:W-:Y:S02]  /*28d0*/  IMAD.MOV.U32 R40, RZ, RZ, R41 ;  /* 0x000000ffff287224 */ /* 0x000fe400078e0029 */
[----:B------:R-:W2:Y:S01]  /*28e0*/  LDL R41, [R1+0x153c] ;  /* 0x00153c0001297983 */ /* 0x000ea20000100800 */
[----:B------:R-:W-:Y:S01]  /*28f0*/  IABS R2, R46 ;  /* 0x0000002e00027213 */ /* 0x000fe20000000000 */
[----:B------:R-:W-:Y:S02]  /*2900*/  IMAD.MOV R4, RZ, RZ, -R4 ;  /* 0x000000ffff047224 */ /* 0x000fe400078e0a04 */
[----:B------:R-:W-:-:S04]  /*2910*/  IMAD.HI.U32 R10, R30, R9, RZ ;  /* 0x000000091e0a7227 */ /* 0x000fc800078e00ff */
[----:B------:R-:W-:-:S04]  /*2920*/  IMAD.HI.U32 R8, R30, R7, RZ ;  /* 0x000000071e087227 */ /* 0x000fc800078e00ff */
[----:B------:R-:W-:Y:S02]  /*2930*/  IMAD.MOV.U32 R46, RZ, RZ, R47 ;  /* 0x000000ffff2e7224 */ /* 0x000fe400078e002f */
[----:B------:R-:W-:-:S04]  /*2940*/  IMAD.HI.U32 R6, R30, R5, RZ ;  /* 0x000000051e067227 */ /* 0x000fc800078e00ff */
[----:B------:R-:W-:Y:S02]  /*2950*/  IMAD R3, R31, R4, R3 ;  /* 0x000000041f037224 */ /* 0x000fe400078e0203 */
[----:B------:R-:W-:Y:S02]  /*2960*/  IMAD.MOV.U32 R47, RZ, RZ, R40 ;  /* 0x000000ffff2f7224 */ /* 0x000fe400078e0028 */
[----:B------:R-:W-:-:S04]  /*2970*/  IMAD.HI.U32 R4, R30, R2, RZ ;  /* 0x000000021e047227 */ /* 0x000fc800078e00ff */
[----:B------:R-:W-:Y:S02]  /*2980*/  IMAD.MOV R10, RZ, RZ, -R10 ;  /* 0x000000ffff0a7224 */ /* 0x000fe400078e0a0a */
[----:B------:R-:W-:Y:S02]  /*2990*/  IMAD.MOV R8, RZ, RZ, -R8 ;  /* 0x000000ffff087224 */ /* 0x000fe400078e0a08 */
[----:B------:R-:W-:Y:S02]  /*29a0*/  IMAD.MOV R6, RZ, RZ, -R6 ;  /* 0x000000ffff067224 */ /* 0x000fe400078e0a06 */
[----:B------:R-:W-:Y:S02]  /*29b0*/  IMAD.MOV R4, RZ, RZ, -R4 ;  /* 0x000000ffff047224 */ /* 0x000fe400078e0a04 */
[C---:B------:R-:W-:Y:S02]  /*29c0*/  IMAD R9, R31.reuse, R10, R9 ;  /* 0x0000000a1f097224 */ /* 0x040fe400078e0209 */
[C---:B------:R-:W-:Y:S01]  /*29d0*/  IMAD R7, R31.reuse, R8, R7 ;  /* 0x000000081f077224 */ /* 0x040fe200078e0207 */
[----:B------:R0:W-:Y:S01]  /*29e0*/  STL [R1+0xf8], R3 ;  /* 0x0000f80301007387 */ /* 0x0001e20000100800 */
[----:B------:R-:W-:-:S02]  /*29f0*/  IMAD R5, R31, R6, R5 ;  /* 0x000000061f057224 */ /* 0x000fc400078e0205 */
[----:B------:R-:W-:Y:S01]  /*2a00*/  IMAD R2, R31, R4, R2 ;  /* 0x000000041f027224 */ /* 0x000fe200078e0202 */
[----:B0-----:R-:W-:Y:S01]  /*2a10*/  IABS R3, R46 ;  /* 0x0000002e00037213 */ /* 0x001fe20000000000 */
[----:B--2---:R-:W-:Y:S02]  /*2a20*/  IMAD.MOV.U32 R40, RZ, RZ, R41 ;  /* 0x000000ffff287224 */ /* 0x004fe400078e0029 */
[----:B------:R-:W-:Y:S01]  /*2a30*/  IMAD.MOV.U32 R41, RZ, RZ, R42 ;  /* 0x000000ffff297224 */ /* 0x000fe200078e002a */
[----:B------:R-:W-:Y:S01]  /*2a40*/  MOV R42, R43 ;  /* 0x0000002b002a7202 */ /* 0x000fe20000000f00 */
[----:B------:R-:W-:Y:S02]  /*2a50*/  IMAD.MOV.U32 R43, RZ, RZ, R36 ;  /* 0x000000ffff2b7224 */ /* 0x000fe400078e0024 */
[----:B------:R-:W-:Y:S02]  /*2a60*/  IMAD.MOV.U32 R36, RZ, RZ, R37 ;  /* 0x000000ffff247224 */ /* 0x000fe400078e0025 */
[----:B------:R-:W-:-:S02]  /*2a70*/  IMAD.MOV.U32 R37, RZ, RZ, R34 ;  /* 0x000000ffff257224 */ /* 0x000fc400078e0022 */
[----:B------:R-:W-:Y:S02]  /*2a80*/  IMAD.MOV.U32 R34, RZ, RZ, R35 ;  /* 0x000000ffff227224 */ /* 0x000fe400078e0023 */
[----:B------:R-:W-:Y:S02]  /*2a90*/  IMAD.MOV.U32 R35, RZ, RZ, R18 ;  /* 0x000000ffff237224 */ /* 0x000fe400078e0012 */
[----:B------:R-:W-:Y:S02]  /*2aa0*/  IMAD.MOV.U32 R18, RZ, RZ, R12 ;  /* 0x000000ffff127224 */ /* 0x000fe400078e000c */
[----:B------:R-:W2:Y:S04]  /*2ab0*/  LDL R12, [R1+0x14ac] ;  /* 0x0014ac00010c7983 */ /* 0x000ea80000100800 */
[----:B------:R0:W-:Y:S04]  /*2ac0*/  STL [R1+0xf4], R9 ;  /* 0x0000f40901007387 */ /* 0x0001e80000100800 */
[----:B------:R1:W-:Y:S04]  /*2ad0*/  STL [R1+0xf0], R7 ;  /* 0x0000f00701007387 */ /* 0x0003e80000100800 */
[----:B------:R0:W-:Y:S04]  /*2ae0*/  STL [R1+0xec], R5 ;  /* 0x0000ec0501007387 */ /* 0x0001e80000100800 */
[----:B------:R0:W-:Y:S04]  /*2af0*/  STL [R1+0xe8], R2 ;  /* 0x0000e80201007387 */ /* 0x0001e80000100800 */
[----:B------:R-:W0:Y:S02]  /*2b00*/  LDL R46, [R1+0x155c] ;  /* 0x00155c00012e7983 */ /* 0x000e240000100800 */
[----:B0-----:R-:W-:-:S02]  /*2b10*/  IABS R9, R46 ;  /* 0x0000002e00097213 */ /* 0x001fc40000000000 */
[----:B------:R-:W1:Y:S02]  /*2b20*/  LDL R46, [R1+0x1548] ;  /* 0x00154800012e7983 */ /* 0x000e640000100800 */
[----:B-1----:R-:W-:Y:S02]  /*2b30*/  IABS R7, R46 ;  /* 0x0000002e00077213 */ /* 0x002fe40000000000 */
[----:B------:R-:W2:Y:S01]  /*2b40*/  LDL R46, [R1+0x154c] ;  /* 0x00154c00012e7983 */ /* 0x000ea20000100800 */
[----:B------:R-:W-:-:S04]  /*2b50*/  IMAD.HI.U32 R4, R30, R3, RZ ;  /* 0x000000031e047227 */ /* 0x000fc800078e00ff */
[----:B------:R-:W-:Y:S02]  /*2b60*/  IMAD.MOV R4, RZ, RZ, -R4 ;  /* 0x000000ffff047224 */ /* 0x000fe400078e0a04 */
[----:B------:R-:W-:-:S04]  /*2b70*/  IMAD.HI.U32 R10, R30, R9, RZ ;  /* 0x000000091e0a7227 */ /* 0x000fc800078e00ff */
[----:B------:R-:W-:-:S04]  /*2b80*/  IMAD.HI.U32 R8, R30, R7, RZ ;  /* 0x000000071e087227 */ /* 0x000fc800078e00ff */
[C---:B------:R-:W-:Y:S02]  /*2b90*/  IMAD R3, R31.reuse, R4, R3 ;  /* 0x000000041f037224 */ /* 0x040fe400078e0203 */
[----:B------:R-:W-:Y:S02]  /*2ba0*/  IMAD.MOV R10, RZ, RZ, -R10 ;  /* 0x000000ffff0a7224 */ /* 0x000fe400078e0a0a */
[----:B------:R-:W-:Y:S02]  /*2bb0*/  IMAD.MOV R8, RZ, RZ, -R8 ;  /* 0x000000ffff087224 */ /* 0x000fe400078e0a08 */
[C---:B------:R-:W-:Y:S02]  /*2bc0*/  IMAD R9, R31.reuse, R10, R9 ;  /* 0x0000000a1f097224 */ /* 0x040fe400078e0209 */
[----:B------:R-:W-:Y:S01]  /*2bd0*/  IMAD R7, R31, R8, R7 ;  /* 0x000000081f077224 */ /* 0x000fe200078e0207 */
[----:B--2---:R-:W-:Y:S01]  /*2be0*/  IABS R5, R46 ;  /* 0x0000002e00057213 */ /* 0x004fe20000000000 */
        /* <DEDUP_REMOVED lines=10> */
[----:B------:R-:W2:Y:S01]  /*2c90*/  LDL R23, [R1+0x14d4] ;  /* 0x0014d40001177983 */ /* 0x000ea20000100800 */
[----:B------:R-:W-:Y:S01]  /*2ca0*/  IABS R2, R46 ;  /* 0x0000002e00027213 */ /* 0x000fe20000000000 */
[----:B------:R-:W-:-:S04]  /*2cb0*/  IMAD.HI.U32 R6, R30, R5, RZ ;  /* 0x000000051e067227 */ /* 0x000fc800078e00ff */
[C---:B------:R-:W-:Y:S01]  /*2cc0*/  IMAD.HI.U32 R4, R30.reuse, R2, RZ ;  /* 0x000000021e047227 */ /* 0x040fe200078e00ff */
[----:B------:R0:W-:Y:S03]  /*2cd0*/  STL [R1+0xe4], R3 ;  /* 0x0000e40301007387 */ /* 0x0001e60000100800 */
[----:B------:R-:W-:Y:S02]  /*2ce0*/  IMAD.MOV R6, RZ, RZ, -R6 ;  /* 0x000000ffff067224 */ /* 0x000fe400078e0a06 */
[----:B------:R-:W-:Y:S02]  /*2cf0*/  IMAD.MOV R4, RZ, RZ, -R4 ;  /* 0x000000ffff047224 */ /* 0x000fe400078e0a04 */
[C---:B------:R-:W-:Y:S01]  /*2d00*/  IMAD R5, R31.reuse, R6, R5 ;  /* 0x000000061f057224 */ /* 0x040fe200078e0205 */
[----:B0-----:R-:W-:Y:S01]  /*2d10*/  IABS R3, R47 ;  /* 0x0000002f00037213 */ /* 0x001fe20000000000 */
[----:B------:R-:W-:Y:S01]  /*2d20*/  IMAD R2, R31, R4, R2 ;  /* 0x000000041f027224 */ /* 0x000fe200078e0202 */
[----:B------:R0:W-:Y:S03]  /*2d30*/  STL [R1+0xe0], R9 ;  /* 0x0000e00901007387 */ /* 0x0001e60000100800 */
[----:B------:R-:W-:Y:S01]  /*2d40*/  IMAD.HI.U32 R4, R30, R3, RZ ;  /* 0x000000031e047227 */ /* 0x000fe200078e00ff */
[----:B------:R1:W-:Y:S04]  /*2d50*/  STL [R1+0xdc], R7 ;  /* 0x0000dc0701007387 */ /* 0x0003e80000100800 */
[----:B------:R3:W-:Y:S01]  /*2d60*/  STL [R1+0xd8], R5 ;  /* 0x0000d80501007387 */ /* 0x0007e20000100800 */
[----:B0-----:R-:W-:Y:S01]  /*2d70*/  IABS R9, R40 ;  /* 0x0000002800097213 */ /* 0x001fe20000000000 */
[----:B------:R-:W-:-:S02]  /*2d80*/  IMAD.MOV R4, RZ, RZ, -R4 ;  /* 0x000000ffff047224 */ /* 0x000fc400078e0a04 */
[----:B------:R0:W-:Y:S01]  /*2d90*/  STL [R1+0xd4], R2 ;  /* 0x0000d40201007387 */ /* 0x0001e20000100800 */
[----:B-1----:R-:W-:Y:S01]  /*2da0*/  IABS R7, R41 ;  /* 0x0000002900077213 */ /* 0x002fe20000000000 */
[----:B------:R-:W-:Y:S01]  /*2db0*/  IMAD.HI.U32 R10, R30, R9, RZ ;  /* 0x000000091e0a7227 */ /* 0x000fe200078e00ff */
[----:B---3--:R-:W-:-:S03]  /*2dc0*/  IABS R5, R42 ;  /* 0x0000002a00057213 */ /* 0x008fc60000000000 */
[----:B------:R-:W-:Y:S01]  /*2dd0*/  IMAD.HI.U32 R8, R30, R7, RZ ;  /* 0x000000071e087227 */ /* 0x000fe200078e00ff */
[----:B0-----:R-:W-:-:S03]  /*2de0*/  IABS R2, R43 ;  /* 0x0000002b00027213 */ /* 0x001fc60000000000 */
[----:B------:R-:W-:-:S04]  /*2df0*/  IMAD.HI.U32 R6, R30, R5, RZ ;  /* 0x000000051e067227 */ /* 0x000fc800078e00ff */
[----:B------:R-:W-:Y:S02]  /*2e00*/  IMAD R3, R31, R4, R3 ;  /* 0x000000041f037224 */ /* 0x000fe400078e0203 */
[----:B------:R-:W-:-:S04]  /*2e10*/  IMAD.HI.U32 R4, R30, R2, RZ ;  /* 0x000000021e047227 */ /* 0x000fc800078e00ff */
[----:B------:R-:W-:Y:S02]  /*2e20*/  IMAD.MOV R10, RZ, RZ, -R10 ;  /* 0x000000ffff0a7224 */ /* 0x000fe400078e0a0a */
[----:B------:R-:W-:Y:S02]  /*2e30*/  IMAD.MOV R8, RZ, RZ, -R8 ;  /* 0x000000ffff087224 */ /* 0x000fe400078e0a08 */
[----:B------:R-:W-:Y:S01]  /*2e40*/  IMAD.MOV R6, RZ, RZ, -R6 ;  /* 0x000000ffff067224 */ /* 0x000fe200078e0a06 */
[----:B------:R0:W-:Y:S01]  /*2e50*/  STL [R1+0xd0], R3 ;  /* 0x0000d00301007387 */ /* 0x0001e20000100800 */
[----:B------:R-:W-:Y:S02]  /*2e60*/  IMAD.MOV R4, RZ, RZ, -R4 ;  /* 0x000000ffff047224 */ /* 0x000fe400078e0a04 */
[C---:B------:R-:W-:Y:S02]  /*2e70*/  IMAD R9, R31.reuse, R10, R9 ;  /* 0x0000000a1f097224 */ /* 0x040fe400078e0209 */
[----:B------:R-:W-:-:S02]  /*2e80*/  IMAD R7, R31, R8, R7 ;  /* 0x000000081f077224 */ /* 0x000fc400078e0207 */
        /* <DEDUP_REMOVED lines=71> */
[----:B------:R-:W-:Y:S01]  /*3300*/  STL [R1+0x94], R3 ;  /* 0x0000940301007387 */ /* 0x000fe20000100800 */
[----:B------:R-:W-:Y:S02]  /*3310*/  IMAD.MOV R4, RZ, RZ, -R4 ;  /* 0x000000ffff047224 */ /* 0x000fe400078e0a04 */
[C---:B------:R-:W-:Y:S02]  /*3320*/  IMAD R9, R31.reuse, R10, R9 ;  /* 0x0000000a1f097224 */ /* 0x040fe400078e0209 */
[----:B------:R-:W-:-:S02]  /*3330*/  IMAD R7, R31, R8, R7 ;  /* 0x000000081f077224 */ /* 0x000fc400078e0207 */
[C---:B------:R-:W-:Y:S01]  /*3340*/  IMAD R5, R31.reuse, R6, R5 ;  /* 0x000000061f057224 */ /* 0x040fe200078e0205 */
[----:B------:R0:W-:Y:S01]  /*3350*/  STL [R1+0x90], R9 ;  /* 0x0000900901007387 */ /* 0x0001e20000100800 */
[----:B------:R-:W-:-:S03]  /*3360*/  IMAD R2, R31, R4, R2 ;  /* 0x000000041f027224 */ /* 0x000fc600078e0202 */
[----:B------:R1:W-:Y:S04]  /*3370*/  STL [R1+0x8c], R7 ;  /* 0x00008c0701007387 */ /* 0x0003e80000100800 */
[----:B------:R3:W-:Y:S01]  /*3380*/  STL [R1+0x88], R5 ;  /* 0x0000880501007387 */ /* 0x0007e20000100800 */
[----:B0-----:R-:W-:-:S03]  /*3390*/  IABS R9, R16 ;  /* 0x0000001000097213 */ /* 0x001fc60000000000 */
[----:B------:R0:W-:Y:S01]  /*33a0*/  STL [R1+0x84], R2 ;  /* 0x0000840201007387 */ /* 0x0001e20000100800 */
[----:B-1----:R-:W-:Y:S01]  /*33b0*/  IABS R7, R17 ;  /* 0x0000001100077213 */ /* 0x002fe20000000000 */
[----:B------:R-:W-:Y:S01]  /*33c0*/  IMAD.HI.U32 R10, R30, R9, RZ ;  /* 0x000000091e0a7227 */ /* 0x000fe200078e00ff */
[----:B---3--:R-:W-:-:S03]  /*33d0*/  IABS R5, R18 ;  /* 0x0000001200057213 */ /* 0x008fc60000000000 */
[----:B------:R-:W-:Y:S01]  /*33e0*/  IMAD.HI.U32 R8, R30, R7, RZ ;  /* 0x000000071e087227 */ /* 0x000fe200078e00ff */
[----:B0-----:R-:W-:-:S03]  /*33f0*/  IABS R2, R13 ;  /* 0x0000000d00027213 */ /* 0x001fc60000000000 */
[----:B------:R-:W-:Y:S01]  /*3400*/  IMAD.HI.U32 R6, R30, R5, RZ ;  /* 0x000000051e067227 */ /* 0x000fe200078e00ff */
[----:B------:R-:W3:Y:S03]  /*3410*/  LDL R13, [R1+0x149c] ;  /* 0x00149c00010d7983 */ /* 0x000ee60000100800 */
[----:B------:R-:W-:Y:S02]  /*3420*/  IMAD.MOV R10, RZ, RZ, -R10 ;  /* 0x000000ffff0a7224 */ /* 0x000fe400078e0a0a */
[----:B------:R-:W-:Y:S02]  /*3430*/  IMAD.MOV R8, RZ, RZ, -R8 ;  /* 0x000000ffff087224 */ /* 0x000fe400078e0a08 */
[----:B------:R-:W-:Y:S02]  /*3440*/  IMAD.MOV R6, RZ, RZ, -R6 ;  /* 0x000000ffff067224 */ /* 0x000fe400078e0a06 */
[----:B------:R-:W-:-:S02]  /*3450*/  IMAD R9, R31, R10, R9 ;  /* 0x0000000a1f097224 */ /* 0x000fc400078e0209 */
[C---:B------:R-:W-:Y:S02]  /*3460*/  IMAD R7, R31.reuse, R8, R7 ;  /* 0x000000081f077224 */ /* 0x040fe400078e0207 */
[----:B------:R-:W-:Y:S01]  /*3470*/  IMAD R5, R31, R6, R5 ;  /* 0x000000061f057224 */ /* 0x000fe200078e0205 */
[----:B--2---:R-:W-:-:S05]  /*3480*/  IABS R3, R23 ;  /* 0x0000001700037213 */ /* 0x004fca0000000000 */
[----:B------:R-:W-:-:S04]  /*3490*/  IMAD.HI.U32 R4, R30, R3, RZ ;  /* 0x000000031e047227 */ /* 0x000fc800078e00ff */
[----:B------:R-:W-:-:S04]  /*34a0*/  IMAD.MOV R4, RZ, RZ, -R4 ;  /* 0x000000ffff047224 */ /* 0x000fc800078e0a04 */
[----:B------:R-:W-:Y:S02]  /*34b0*/  IMAD R3, R31, R4, R3 ;  /* 0x000000041f037224 */ /* 0x000fe400078e0203 */
[----:B------:R-:W-:-:S04]  /*34c0*/  IMAD.HI.U32 R4, R30, R2, RZ ;  /* 0x000000021e047227 */ /* 0x000fc800078e00ff */
[----:B------:R-:W-:Y:S01]  /*34d0*/  IMAD.MOV R4, RZ, RZ, -R4 ;  /* 0x000000ffff047224 */ /* 0x000fe200078e0a04 */
[----:B------:R-:W-:Y:S03]  /*34e0*/  STL [R1+0x80], R3 ;  /* 0x0000800301007387 */ /* 0x000fe60000100800 */
[----:B------:R-:W-:Y:S01]  /*34f0*/  IMAD R2, R31, R4, R2 ;  /* 0x000000041f027224 */ /* 0x000fe200078e0202 */
[----:B------:R5:W-:Y:S04]  /*3500*/  STL [R1+0x7c], R9 ;  /* 0x00007c0901007387 */ /* 0x000be80000100800 */
[----:B------:R0:W-:Y:S04]  /*3510*/  STL [R1+0x78], R7 ;  /* 0x0000780701007387 */ /* 0x0001e80000100800 */
[----:B------:R-:W-:Y:S01]  /*3520*/  STL [R1+0x74], R5 ;  /* 0x0000740501007387 */ /* 0x000fe20000100800 */
[----:B-----5:R-:W-:-:S03]  /*3530*/  IABS R9, R14 ;  /* 0x0000000e00097213 */ /* 0x020fc60000000000 */
[----:B------:R-:W2:Y:S01]  /*3540*/  LDL R18, [R1+0x1498] ;  /* 0x0014980001127983 */ /* 0x000ea20000100800 */
[----:B0-----:R-:W-:-:S03]  /*3550*/  IABS R7, R15 ;  /* 0x0000000f00077213 */ /* 0x001fc60000000000 */
[----:B------:R0:W-:Y:S04]  /*3560*/  STL [R1+0x70], R2 ;  /* 0x0000700201007387 */ /* 0x0001e80000100800 */
[----:B------:R-:W5:Y:S04]  /*3570*/  LDL R14, [R1+0x1494] ;  /* 0x00149400010e7983 */ /* 0x000f680000100800 */
[----:B------:R-:W5:Y:S01]  /*3580*/  LDL R15, [R1+0x1490] ;  /* 0x00149000010f7983 */ /* 0x000f620000100800 */
[----:B------:R-:W-:-:S03]  /*3590*/  IABS R4, R12 ;  /* 0x0000000c00047213 */ /* 0x000fc60000000000 */
[----:B------:R-:W5:Y:S01]  /*35a0*/  LDL R12, [R1+0x148c] ;  /* 0x00148c00010c7983 */ /* 0x000f620000100800 */
[----:B0-----:R-:W-:-:S03]  /*35b0*/  IABS R2, R11 ;  /* 0x0000000b00027213 */ /* 0x001fc60000000000 */
[----:B------:R-:W5:Y:S01]  /*35c0*/  LDL R11, [R1+0x1488] ;  /* 0x00148800010b7983 */ /* 0x000f620000100800 */
[----:B----4-:R-:W-:Y:S01]  /*35d0*/  IABS R3, R19 ;  /* 0x0000001300037213 */ /* 0x010fe20000000000 */
[----:B------:R-:W-:-:S04]  /*35e0*/  IMAD.HI.U32 R10, R30, R9, RZ ;  /* 0x000000091e0a7227 */ /* 0x000fc800078e00ff */
[----:B------:R-:W-:-:S04]  /*35f0*/  IMAD.HI.U32 R6, R30, R3, RZ ;  /* 0x000000031e067227 */ /* 0x000fc800078e00ff */
[----:B------:R-:W-:Y:S02]  /*3600*/  IMAD.MOV R6, RZ, RZ, -R6 ;  /* 0x000000ffff067224 */ /* 0x000fe400078e0a06 */
[----:B------:R-:W-:-:S04]  /*3610*/  IMAD.HI.U32 R8, R30, R7, RZ ;  /* 0x000000071e087227 */ /* 0x000fc800078e00ff */
[----:B------:R-:W-:-:S04]  /*3620*/  IMAD.HI.U32 R5, R30, R4, RZ ;  /* 0x000000041e057227 */ /* 0x000fc800078e00ff */
[C---:B------:R-:W-:Y:S02]  /*3630*/  IMAD R6, R31.reuse, R6, R3 ;  /* 0x000000061f067224 */ /* 0x040fe400078e0203 */
[----:B------:R-:W-:Y:S02]  /*3640*/  IMAD.MOV R10, RZ, RZ, -R10 ;  /* 0x000000ffff0a7224 */ /* 0x000fe400078e0a0a */
[----:B------:R-:W-:Y:S02]  /*3650*/  IMAD.MOV R8, RZ, RZ, -R8 ;  /* 0x000000ffff087224 */ /* 0x000fe400078e0a08 */
[----:B------:R-:W-:Y:S02]  /*3660*/  IMAD.MOV R5, RZ, RZ, -R5 ;  /* 0x000000ffff057224 */ /* 0x000fe400078e0a05 */
[----:B------:R-:W-:Y:S01]  /*3670*/  IMAD.HI.U32 R3, R30, R2, RZ ;  /* 0x000000021e037227 */ /* 0x000fe200078e00ff */
[----:B------:R3:W-:Y:S03]  /*3680*/  STL [R1+0x6c], R6 ;  /* 0x00006c0601007387 */ /* 0x0007e60000100800 */
[----:B------:R-:W-:-:S02]  /*3690*/  IMAD R9, R31, R10, R9 ;  /* 0x0000000a1f097224 */ /* 0x000fc400078e0209 */
[C---:B------:R-:W-:Y:S02]  /*36a0*/  IMAD R7, R31.reuse, R8, R7 ;  /* 0x000000081f077224 */ /* 0x040fe400078e0207 */
[C---:B------:R-:W-:Y:S02]  /*36b0*/  IMAD R4, R31.reuse, R5, R4 ;  /* 0x000000051f047224 */ /* 0x040fe400078e0204 */
[----:B------:R-:W-:Y:S01]  /*36c0*/  IMAD.MOV R3, RZ, RZ, -R3 ;  /* 0x000000ffff037224 */ /* 0x000fe200078e0a03 */
[----:B------:R-:W-:Y:S03]  /*36d0*/  STL [R1+0x68], R9 ;  /* 0x0000680901007387 */ /* 0x000fe60000100800 */
[----:B------:R-:W-:Y:S01]  /*36e0*/  IMAD R2, R31, R3, R2 ;  /* 0x000000031f027224 */ /* 0x000fe200078e0202 */
[----:B------:R0:W-:Y:S04]  /*36f0*/  STL [R1+0x64], R7 ;  /* 0x0000640701007387 */ /* 0x0001e80000100800 */
[----:B------:R5:W-:Y:S04]  /*3700*/  STL [R1+0x60], R4 ;  /* 0x0000600401007387 */ /* 0x000be80000100800 */
[----:B------:R-:W4:Y:S01]  /*3710*/  LDL R19, [R1+0x1484] ;  /* 0x0014840001137983 */ /* 0x000f220000100800 */
[----:B---3--:R-:W-:-:S03]  /*3720*/  IABS R6, R13 ;  /* 0x0000000d00067213 */ /* 0x008fc60000000000 */
[----:B------:R-:W3:Y:S02]  /*3730*/  LDL R13, [R1+0x1480] ;  /* 0x00148000010d7983 */ /* 0x000ee40000100800 */
[----:B0-----:R-:W-:Y:S02]  /*3740*/  IMAD.HI.U32 R7, R30, R6, RZ ;  /* 0x000000061e077227 */ /* 0x001fe400078e00ff */
[----:B------:R0:W-:Y:S02]  /*3750*/  STL [R1+0x5c], R2 ;  /* 0x00005c0201007387 */ /* 0x0001e40000100800 */
[----:B------:R-:W-:-:S04]  /*3760*/  IMAD.MOV R7, RZ, RZ, -R7 ;  /* 0x000000ffff077224 */ /* 0x000fc800078e0a07 */
[----:B------:R-:W-:Y:S01]  /*3770*/  IMAD R6, R31, R7, R6 ;  /* 0x000000071f067224 */ /* 0x000fe200078e0206 */
[----:B--2---:R-:W-:Y:S02]  /*3780*/  IABS R5, R18 ;  /* 0x0000001200057213 */ /* 0x004fe40000000000 */
[----:B-----5:R-:W-:Y:S02]  /*3790*/  IABS R4, R14 ;  /* 0x0000000e00047213 */ /* 0x020fe40000000000 */
[----:B------:R-:W2:Y:S01]  /*37a0*/  LDL R14, [R1+0x147c] ;  /* 0x00147c00010e7983 */ /* 0x000ea20000100800 */
[----:B------:R-:W-:-:S03]  /*37b0*/  IABS R3, R15 ;  /* 0x0000000f00037213 */ /* 0x000fc60000000000 */
[----:B------:R-:W5:Y:S01]  /*37c0*/  LDL R15, [R1+0x1478] ;  /* 0x00147800010f7983 */ /* 0x000f620000100800 */
[C---:B------:R-:W-:Y:S01]  /*37d0*/  IMAD.HI.U32 R8, R30.reuse, R5, RZ ;  /* 0x000000051e087227 */ /* 0x040fe200078e00ff */
[----:B0-----:R-:W-:Y:S02]  /*37e0*/  IABS R2, R12 ;  /* 0x0000000c00027213 */ /* 0x001fe40000000000 */
[----:B------:R-:W5:Y:S01]  /*37f0*/  LDL R12, [R1+0x1474] ;  /* 0x00147400010c7983 */ /* 0x000f620000100800 */
[----:B------:R-:W-:-:S03]  /*3800*/  IMAD.HI.U32 R9, R30, R4, RZ ;  /* 0x000000041e097227 */ /* 0x000fc600078e00ff */
[----:B------:R0:W-:Y:S01]  /*3810*/  STL [R1+0x58], R6 ;  /* 0x0000580601007387 */ /* 0x0001e20000100800 */
[----:B------:R-:W-:-:S04]  /*3820*/  IMAD.HI.U32 R10, R30, R3, RZ ;  /* 0x000000031e0a7227 */ /* 0x000fc800078e00ff */
[----:B0-----:R-:W-:Y:S02]  /*3830*/  IMAD.MOV R6, RZ, RZ, -R8 ;  /* 0x000000ffff067224 */ /* 0x001fe400078e0a08 */
[----:B------:R-:W-:Y:S02]  /*3840*/  IMAD.MOV R8, RZ, RZ, -R9 ;  /* 0x000000ffff087224 */ /* 0x000fe400078e0a09 */
[----:B------:R-:W-:Y:S02]  /*3850*/  IMAD.MOV R9, RZ, RZ, -R10 ;  /* 0x000000ffff097224 */ /* 0x000fe400078e0a0a */
[C---:B------:R-:W-:Y:S02]  /*3860*/  IMAD R6, R31.reuse, R6, R5 ;  /* 0x000000061f067224 */ /* 0x040fe400078e0205 */
[C---:B------:R-:W-:Y:S02]  /*3870*/  IMAD R4, R31.reuse, R8, R4 ;  /* 0x000000081f047224 */ /* 0x040fe400078e0204 */
[----:B------:R-:W-:Y:S01]  /*3880*/  IMAD R5, R31, R9, R3 ;  /* 0x000000091f057224 */ /* 0x000fe200078e0203 */
[----:B------:R-:W-:Y:S01]  /*3890*/  STL [R1+0x54], R6 ;  /* 0x0000540601007387 */ /* 0x000fe20000100800 */
[----:B------:R-:W-:-:S03]  /*38a0*/  IABS R10, R11 ;  /* 0x0000000b000a7213 */ /* 0x000fc60000000000 */
[----:B------:R0:W-:Y:S04]  /*38b0*/  STL [R1+0x50], R4 ;  /* 0x0000500401007387 */ /* 0x0001e80000100800 */
[----:B------:R-:W-:Y:S04]  /*38c0*/  STL [R1+0x4c], R5 ;  /* 0x00004c0501007387 */ /* 0x000fe80000100800 */
[----:B------:R-:W5:Y:S01]  /*38d0*/  LDL R11, [R1+0x1470] ;  /* 0x00147000010b7983 */ /* 0x000f620000100800 */
[----:B------:R-:W-:-:S04]  /*38e0*/  IMAD.HI.U32 R7, R30, R2, RZ ;  /* 0x000000021e077227 */ /* 0x000fc800078e00ff */
[----:B------:R-:W-:Y:S02]  /*38f0*/  IMAD.MOV R7, RZ, RZ, -R7 ;  /* 0x000000ffff077224 */ /* 0x000fe400078e0a07 */
[----:B------:R-:W-:Y:S02]  /*3900*/  IMAD.MOV.U32 R3, RZ, RZ, R10 ;  /* 0x000000ffff037224 */ /* 0x000fe400078e000a */
[----:B0-----:R-:W-:Y:S02]  /*3910*/  IMAD R4, R31, R7, R2 ;  /* 0x000000071f047224 */ /* 0x001fe400078e0202 */
[----:B------:R-:W-:-:S03]  /*3920*/  IMAD.HI.U32 R7, R30, R3, RZ ;  /* 0x000000031e077227 */ /* 0x000fc600078e00ff */
[----:B------:R3:W-:Y:S01]  /*3930*/  STL [R1+0x48], R4 ;  /* 0x0000480401007387 */ /* 0x0007e20000100800 */
[----:B------:R-:W-:Y:S01]  /*3940*/  IMAD.MOV R7, RZ, RZ, -R7 ;  /* 0x000000ffff077224 */ /* 0x000fe200078e0a07 */
[----:B----4-:R-:W-:Y:S02]  /*3950*/  IABS R2, R19 ;  /* 0x0000001300027213 */ /* 0x010fe40000000000 */
[----:B------:R-:W4:Y:S01]  /*3960*/  LDL R18, [R1+0x146c] ;  /* 0x00146c0001127983 */ /* 0x000f220000100800 */
[----:B------:R-:W-:Y:S02]  /*3970*/  IMAD R3, R31, R7, R3 ;  /* 0x000000071f037224 */ /* 0x000fe400078e0203 */
[C---:B------:R-:W-:Y:S01]  /*3980*/  IMAD.HI.U32 R8, R30.reuse, R2, RZ ;  /* 0x000000021e087227 */ /* 0x040fe200078e00ff */
[----:B---3--:R-:W-:Y:S02]  /*3990*/  IABS R4, R13 ;  /* 0x0000000d00047213 */ /* 0x008fe40000000000 */
[----:B------:R-:W3:Y:S03]  /*39a0*/  LDL R13, [R1+0x1468] ;  /* 0x00146800010d7983 */ /* 0x000ee60000100800 */
[----:B------:R-:W-:Y:S01]  /*39b0*/  IMAD.HI.U32 R9, R30, R4, RZ ;  /* 0x000000041e097227 */ /* 0x000fe200078e00ff */
[----:B--2---:R-:W-:-:S02]  /*39c0*/  IABS R5, R14 ;  /* 0x0000000e00057213 */ /* 0x004fc40000000000 */
[----:B------:R-:W2:Y:S01]  /*39d0*/  LDL R14, [R1+0x1464] ;  /* 0x00146400010e7983 */ /* 0x000ea20000100800 */
[----:B-----5:R-:W-:-:S03]  /*39e0*/  IABS R6, R15 ;  /* 0x0000000f00067213 */ /* 0x020fc60000000000 */
[----:B------:R-:W5:Y:S01]  /*39f0*/  LDL R15, [R1+0x1460] ;  /* 0x00146000010f7983 */ /* 0x000f620000100800 */
[----:B------:R-:W-:-:S03]  /*3a00*/  IMAD.HI.U32 R10, R30, R5, RZ ;  /* 0x000000051e0a7227 */ /* 0x000fc600078e00ff */
[----:B------:R0:W-:Y:S01]  /*3a10*/  STL [R1+0x44], R3 ;  /* 0x0000440301007387 */ /* 0x0001e20000100800 */
[----:B------:R-:W-:-:S04]  /*3a20*/  IMAD.HI.U32 R7, R30, R6, RZ ;  /* 0x000000061e077227 */ /* 0x000fc800078e00ff */
[----:B0-----:R-:W-:Y:S02]  /*3a30*/  IMAD.MOV R3, RZ, RZ, -R8 ;  /* 0x000000ffff037224 */ /* 0x001fe400078e0a08 */
[----:B------:R-:W-:Y:S02]  /*3a40*/  IMAD.MOV R8, RZ, RZ, -R9 ;  /* 0x000000ffff087224 */ /* 0x000fe400078e0a09 */
[C---:B------:R-:W-:Y:S02]  /*3a50*/  IMAD R2, R31.reuse, R3, R2 ;  /* 0x000000031f027224 */ /* 0x040fe400078e0202 */
[----:B------:R-:W-:Y:S02]  /*3a60*/  IMAD.MOV R9, RZ, RZ, -R10 ;  /* 0x000000ffff097224 */ /* 0x000fe400078e0a0a */
[C---:B------:R-:W-:Y:S02]  /*3a70*/  IMAD R4, R31.reuse, R8, R4 ;  /* 0x000000081f047224 */ /* 0x040fe400078e0204 */
[----:B------:R-:W-:Y:S01]  /*3a80*/  IMAD.MOV R7, RZ, RZ, -R7 ;  /* 0x000000ffff077224 */ /* 0x000fe200078e0a07 */
[----:B------:R-:W-:Y:S01]  /*3a90*/  STL [R1+0x40], R2 ;  /* 0x0000400201007387 */ /* 0x000fe20000100800 */
[----:B------:R-:W-:-:S03]  /*3aa0*/  IMAD R3, R31, R9, R5 ;  /* 0x000000091f037224 */ /* 0x000fc600078e0205 */
[----:B------:R0:W-:Y:S04]  /*3ab0*/  STL [R1+0x3c], R4 ;  /* 0x00003c0401007387 */ /* 0x0001e80000100800 */
[----:B------:R1:W-:Y:S04]  /*3ac0*/  STL [R1+0x38], R3 ;  /* 0x0000380301007387 */ /* 0x0003e80000100800 */
[----:B------:R-:W5:Y:S01]  /*3ad0*/  LDL R19, [R1+0x145c] ;  /* 0x00145c0001137983 */ /* 0x000f620000100800 */
[----:B0-----:R-:W-:Y:S01]  /*3ae0*/  IMAD R4, R31, R7, R6 ;  /* 0x000000071f047224 */ /* 0x001fe200078e0206 */
[----:B-1----:R-:W-:-:S04]  /*3af0*/  IABS R3, R11 ;  /* 0x0000000b00037213 */ /* 0x002fc80000000000 */
[----:B------:R4:W-:Y:S04]  /*3b00*/  STL [R1+0x34], R4 ;  /* 0x0000340401007387 */ /* 0x0009e80000100800 */
[----:B------:R-:W5:Y:S01]  /*3b10*/  LDL R11, [R1+0x1454] ;  /* 0x00145400010b7983 */ /* 0x000f620000100800 */
[----:B------:R-:W-:-:S03]  /*3b20*/  IABS R10, R12 ;  /* 0x0000000c000a7213 */ /* 0x000fc60000000000 */
[----:B------:R-:W5:Y:S01]  /*3b30*/  LDL R12, [R1+0x1458] ;  /* 0x00145800010c7983 */ /* 0x000f620000100800 */
[----:B------:R-:W-:-:S05]  /*3b40*/  MOV R2, R10 ;  /* 0x0000000a00027202 */ /* 0x000fca0000000f00 */
[----:B------:R-:W-:Y:S01]  /*3b50*/  IMAD.HI.U32 R7, R30, R2, RZ ;  /* 0x000000021e077227 */ /* 0x000fe200078e00ff */
[----:B----4-:R-:W-:-:S03]  /*3b60*/  IABS R4, R18 ;  /* 0x0000001200047213 */ /* 0x010fc60000000000 */
[----:B------:R-:W-:Y:S02]  /*3b70*/  IMAD.MOV R7, RZ, RZ, -R7 ;  /* 0x000000ffff077224 */ /* 0x000fe400078e0a07 */
[----:B------:R-:W-:-:S04]  /*3b80*/  IMAD.HI.U32 R8, R30, R3, RZ ;  /* 0x000000031e087227 */ /* 0x000fc800078e00ff */
[----:B------:R-:W-:Y:S02]  /*3b90*/  IMAD R2, R31, R7, R2 ;  /* 0x000000071f027224 */ /* 0x000fe400078e0202 */
[C---:B------:R-:W-:Y:S01]  /*3ba0*/  IMAD.HI.U32 R9, R30.reuse, R4, RZ ;  /* 0x000000041e097227 */ /* 0x040fe200078e00ff */
[----:B---3--:R-:W-:Y:S02]  /*3bb0*/  IABS R5, R13 ;  /* 0x0000000d00057213 */ /* 0x008fe40000000000 */
[----:B------:R-:W3:Y:S03]  /*3bc0*/  LDL R13, [R1+0x144c] ;  /* 0x00144c00010d7983 */ /* 0x000ee60000100800 */
[C---:B------:R-:W-:Y:S01]  /*3bd0*/  IMAD.HI.U32 R10, R30.reuse, R5, RZ ;  /* 0x000000051e0a7227 */ /* 0x040fe200078e00ff */
[----:B--2---:R-:W-:Y:S02]  /*3be0*/  IABS R6, R14 ;  /* 0x0000000e00067213 */ /* 0x004fe40000000000 */
[----:B------:R-:W2:Y:S04]  /*3bf0*/  LDL R14, [R1+0x1450] ;  /* 0x00145000010e7983 */ /* 0x000ea80000100800 */
[----:B------:R0:W-:Y:S01]  /*3c00*/  STL [R1+0x30], R2 ;  /* 0x0000300201007387 */ /* 0x0001e20000100800 */
[----:B------:R-:W-:-:S04]  /*3c10*/  IMAD.HI.U32 R7, R30, R6, RZ ;  /* 0x000000061e077227 */ /* 0x000fc800078e00ff */
[----:B0-----:R-:W-:Y:S02]  /*3c20*/  IMAD.MOV R2, RZ, RZ, -R8 ;  /* 0x000000ffff027224 */ /* 0x001fe400078e0a08 */
[----:B------:R-:W-:Y:S02]  /*3c30*/  IMAD.MOV R8, RZ, RZ, -R9 ;  /* 0x000000ffff087224 */ /* 0x000fe400078e0a09 */
[----:B------:R-:W-:Y:S01]  /*3c40*/  IMAD.MOV R9, RZ, RZ, -R10 ;  /* 0x000000ffff097224 */ /* 0x000fe200078e0a0a */
[----:B-----5:R-:W-:Y:S01]  /*3c50*/  IABS R10, R15 ;  /* 0x0000000f000a7213 */ /* 0x020fe20000000000 */
[C---:B------:R-:W-:Y:S02]  /*3c60*/  IMAD R15, R31.reuse, R2, R3 ;  /* 0x000000021f0f7224 */ /* 0x040fe400078e0203 */
[----:B------:R-:W-:Y:S02]  /*3c70*/  IMAD.MOV R7, RZ, RZ, -R7 ;  /* 0x000000ffff077224 */ /* 0x000fe400078e0a07 */
[----:B------:R-:W-:-:S02]  /*3c80*/  IMAD R2, R31, R8, R4 ;  /* 0x000000081f027224 */ /* 0x000fc400078e0204 */
[C---:B------:R-:W-:Y:S01]  /*3c90*/  IMAD R3, R31.reuse, R9, R5 ;  /* 0x000000091f037224 */ /* 0x040fe200078e0205 */
[----:B------:R0:W-:Y:S01]  /*3ca0*/  STL [R1+0x2c], R15 ;  /* 0x00002c0f01007387 */ /* 0x0001e20000100800 */
[----:B------:R-:W-:-:S03]  /*3cb0*/  IMAD R4, R31, R7, R6 ;  /* 0x000000071f047224 */ /* 0x000fc600078e0206 */
[----:B0-----:R-:W4:Y:S04]  /*3cc0*/  LDL R15, [R1+0x1444] ;  /* 0x00144400010f7983 */ /* 0x001f280000100800 */
[----:B------:R-:W-:Y:S04]  /*3cd0*/  STL [R1+0x28], R2 ;  /* 0x0000280201007387 */ /* 0x000fe80000100800 */
[----:B------:R0:W-:Y:S01]  /*3ce0*/  STL [R1+0x24], R3 ;  /* 0x0000240301007387 */ /* 0x0001e20000100800 */
[----:B------:R-:W-:Y:S02]  /*3cf0*/  IABS R5, R11 ;  /* 0x0000000b00057213 */ /* 0x000fe40000000000 */
[----:B0-----:R-:W-:-:S02]  /*3d00*/  IABS R3, R19 ;  /* 0x0000001300037213 */ /* 0x001fc40000000000 */
[----:B------:R-:W5:Y:S04]  /*3d10*/  LDL R19, [R1+0x1448] ;  /* 0x0014480001137983 */ /* 0x000f680000100800 */
[----:B------:R0:W-:Y:S04]  /*3d20*/  STL [R1+0x20], R4 ;  /* 0x0000200401007387 */ /* 0x0001e80000100800 */
[----:B------:R-:W5:Y:S01]  /*3d30*/  LDL R11, [R1+0x1440] ;  /* 0x00144000010b7983 */ /* 0x000f620000100800 */
[----:B------:R-:W-:-:S04]  /*3d40*/  IMAD.MOV.U32 R2, RZ, RZ, R10 ;  /* 0x000000ffff027224 */ /* 0x000fc800078e000a */
[C---:B------:R-:W-:Y:S01]  /*3d50*/  IMAD.HI.U32 R7, R30.reuse, R2, RZ ;  /* 0x000000021e077227 */ /* 0x040fe200078e00ff */
[----:B0-----:R-:W-:Y:S02]  /*3d60*/  IABS R4, R12 ;  /* 0x0000000c00047213 */ /* 0x001fe40000000000 */
[----:B------:R-:W5:Y:S01]  /*3d70*/  LDL R12, [R1+0x1434] ;  /* 0x00143400010c7983 */ /* 0x000f620000100800 */
[----:B------:R-:W-:Y:S02]  /*3d80*/  IMAD.MOV R7, RZ, RZ, -R7 ;  /* 0x000000ffff077224 */ /* 0x000fe400078e0a07 */
[----:B------:R-:W-:-:S04]  /*3d90*/  IMAD.HI.U32 R8, R30, R3, RZ ;  /* 0x000000031e087227 */ /* 0x000fc800078e00ff */
[----:B------:R-:W-:Y:S02]  /*3da0*/  IMAD R2, R31, R7, R2 ;  /* 0x000000071f027224 */ /* 0x000fe400078e0202 */
[----:B------:R-:W-:-:S03]  /*3db0*/  IMAD.HI.U32 R9, R30, R4, RZ ;  /* 0x000000041e097227 */ /* 0x000fc600078e00ff */
[----:B------:R0:W-:Y:S01]  /*3dc0*/  STL [R1+0x1c], R2 ;  /* 0x00001c0201007387 */ /* 0x0001e20000100800 */
[----:B------:R-:W-:-:S04]  /*3dd0*/  IMAD.HI.U32 R10, R30, R5, RZ ;  /* 0x000000051e0a7227 */ /* 0x000fc800078e00ff */
[----:B0-----:R-:W-:Y:S02]  /*3de0*/  IMAD.MOV R2, RZ, RZ, -R8 ;  /* 0x000000ffff027224 */ /* 0x001fe400078e0a08 */
[----:B------:R-:W-:Y:S02]  /*3df0*/  IMAD.MOV R8, RZ, RZ, -R9 ;  /* 0x000000ffff087224 */ /* 0x000fe400078e0a09 */
[C---:B------:R-:W-:Y:S02]  /*3e00*/  IMAD R2, R31.reuse, R2, R3 ;  /* 0x000000021f027224 */ /* 0x040fe400078e0203 */
[----:B------:R-:W-:Y:S02]  /*3e10*/  IMAD.MOV R9, RZ, RZ, -R10 ;  /* 0x000000ffff097224 */ /* 0x000fe400078e0a0a */
[C---:B------:R-:W-:Y:S01]  /*3e20*/  IMAD R4, R31.reuse, R8, R4 ;  /* 0x000000081f047224 */ /* 0x040fe200078e0204 */
[----:B------:R-:W-:Y:S01]  /*3e30*/  STL [R1+0x18], R2 ;  /* 0x0000180201007387 */ /* 0x000fe20000100800 */
[----:B------:R-:W-:-:S03]  /*3e40*/  IMAD R3, R31, R9, R5 ;  /* 0x000000091f037224 */ /* 0x000fc600078e0205 */
[----:B------:R0:W-:Y:S04]  /*3e50*/  STL [R1+0x14], R4 ;  /* 0x0000140401007387 */ /* 0x0001e80000100800 */
[----:B------:R4:W-:Y:S01]  /*3e60*/  STL [R1+0x10], R3 ;  /* 0x0000100301007387 */ /* 0x0009e20000100800 */
[----:B---3--:R-:W-:-:S03]  /*3e70*/  IABS R6, R13 ;  /* 0x0000000d00067213 */ /* 0x008fc60000000000 */
[----:B------:R-:W3:Y:S02]  /*3e80*/  LDL R13, [R1+0x1438] ;  /* 0x00143800010d7983 */ /* 0x000ee40000100800 */
[----:B------:R-:W-:-:S04]  /*3e90*/  IMAD.HI.U32 R7, R30, R6, RZ ;  /* 0x000000061e077227 */ /* 0x000fc800078e00ff */
[----:B------:R-:W-:-:S04]  /*3ea0*/  IMAD.MOV R7, RZ, RZ, -R7 ;  /* 0x000000ffff077224 */ /* 0x000fc800078e0a07 */
[----:B0-----:R-:W-:-:S05]  /*3eb0*/  IMAD R4, R31, R7, R6 ;  /* 0x000000071f047224 */ /* 0x001fca00078e0206 */
[----:B------:R0:W-:Y:S01]  /*3ec0*/  STL [R1+0xc], R4 ;  /* 0x00000c0401007387 */ /* 0x0001e20000100800 */
[----:B--2---:R-:W-:-:S03]  /*3ed0*/  IABS R10, R14 ;  /* 0x0000000e000a7213 */ /* 0x004fc60000000000 */
[----:B------:R-:W2:Y:S02]  /*3ee0*/  LDL R14, [R1+0x142c] ;  /* 0x00142c00010e7983 */ /* 0x000ea40000100800 */
[----:B------:R-:W-:-:S04]  /*3ef0*/  IMAD.MOV.U32 R2, RZ, RZ, R10 ;  /* 0x000000ffff027224 */ /* 0x000fc800078e000a */
[----:B------:R-:W-:-:S04]  /*3f00*/  IMAD.HI.U32 R6, R30, R2, RZ ;  /* 0x000000021e067227 */ /* 0x000fc800078e00ff */
[----:B------:R-:W-:Y:S01]  /*3f10*/  IMAD.MOV R6, RZ, RZ, -R6 ;  /* 0x000000ffff067224 */ /* 0x000fe200078e0a06 */
[----:B----4-:R-:W-:Y:S02]  /*3f20*/  IABS R3, R15 ;  /* 0x0000000f00037213 */ /* 0x010fe40000000000 */
[----:B------:R-:W4:Y:S01]  /*3f30*/  LDL R15, [R1+0x1430] ;  /* 0x00143000010f7983 */ /* 0x000f220000100800 */
[----:B-----5:R-:W-:-:S03]  /*3f40*/  IABS R5, R11 ;  /* 0x0000000b00057213 */ /* 0x020fc60000000000 */
[----:B------:R-:W5:Y:S01]  /*3f50*/  LDL R11, [R1+0x1424] ;  /* 0x00142400010b7983 */ /* 0x000f620000100800 */
[----:B------:R-:W-:-:S05]  /*3f60*/  IMAD R10, R31, R6, R2 ;  /* 0x000000061f0a7224 */ /* 0x000fca00078e0202 */
[----:B------:R-:W-:Y:S04]  /*3f70*/  STL [R1+0x8], R10 ;  /* 0x0000080a01007387 */ /* 0x000fe80000100800 */
[----:B------:R-:W5:Y:S01]  /*3f80*/  LDL R18, [R1+0x1428] ;  /* 0x0014280001127983 */ /* 0x000f620000100800 */
[----:B0-----:R-:W-:Y:S02]  /*3f90*/  IABS R4, R19 ;  /* 0x0000001300047213 */ /* 0x001fe40000000000 */
[----:B------:R-:W-:Y:S01]  /*3fa0*/  IABS R61, R61 ;  /* 0x0000003d003d7213 */ /* 0x000fe20000000000 */
[----:B------:R-:W-:-:S04]  /*3fb0*/  IMAD.HI.U32 R7, R30, R3, RZ ;  /* 0x000000031e077227 */ /* 0x000fc800078e00ff */
[----:B------:R-:W-:-:S04]  /*3fc0*/  IMAD.HI.U32 R8, R30, R4, RZ ;  /* 0x000000041e087227 */ /* 0x000fc800078e00ff */
[----:B------:R-:W-:-:S04]  /*3fd0*/  IMAD.HI.U32 R9, R30, R61, RZ ;  /* 0x0000003d1e097227 */ /* 0x000fc800078e00ff */
[----:B------:R-:W-:Y:S02]  /*3fe0*/  IMAD.MOV R2, RZ, RZ, -R7 ;  /* 0x000000ffff027224 */ /* 0x000fe400078e0a07 */
[----:B------:R-:W-:Y:S02]  /*3ff0*/  IMAD.MOV R7, RZ, RZ, -R8 ;  /* 0x000000ffff077224 */ /* 0x000fe400078e0a08 */
[----:B------:R-:W-:Y:S02]  /*4000*/  IMAD.MOV R8, RZ, RZ, -R9 ;  /* 0x000000ffff087224 */ /* 0x000fe400078e0a09 */
[----:B------:R-:W-:-:S04]  /*4010*/  IMAD.HI.U32 R6, R30, R5, RZ ;  /* 0x000000051e067227 */ /* 0x000fc800078e00ff */
[C---:B------:R-:W-:Y:S02]  /*4020*/  IMAD R3, R31.reuse, R2, R3 ;  /* 0x000000021f037224 */ /* 0x040fe400078e0203 */
[C---:B------:R-:W-:Y:S02]  /*4030*/  IMAD R61, R31.reuse, R8, R61 ;  /* 0x000000081f3d7224 */ /* 0x040fe400078e023d */
[----:B------:R-:W-:Y:S01]  /*4040*/  IMAD R2, R31, R7, R4 ;  /* 0x000000071f027224 */ /* 0x000fe200078e0204 */
[----:B------:R-:W-:Y:S01]  /*4050*/  IABS R9, R12 ;  /* 0x0000000c00097213 */ /* 0x000fe20000000000 */
[----:B------:R-:W-:Y:S01]  /*4060*/  IMAD.MOV R6, RZ, RZ, -R6 ;  /* 0x000000ffff067224 */ /* 0x000fe200078e0a06 */
[----:B------:R0:W-:Y:S04]  /*4070*/  STL [R1+0x4], R3 ;  /* 0x0000040301007387 */ /* 0x0001e80000100800 */
[----:B------:R-:W-:Y:S04]  /*4080*/  STL [R1+0x1784], R61 ;  /* 0x0017843d01007387 */ /* 0x000fe80000100800 */
[----:B------:R1:W-:Y:S01]  /*4090*/  STL [R1], R2 ;  /* 0x0000000201007387 */ /* 0x0003e20000100800 */
[----:B0-----:R-:W-:-:S02]  /*40a0*/  IMAD.MOV.U32 R3, RZ, RZ, R9 ;  /* 0x000000ffff037224 */ /* 0x001fc400078e0009 */
[----:B-1----:R-:W-:Y:S02]  /*40b0*/  IMAD R2, R31, R6, R5 ;  /* 0x000000061f027224 */ /* 0x002fe400078e0205 */
[----:B------:R-:W-:-:S03]  /*40c0*/  IMAD.HI.U32 R8, R30, R3, RZ ;  /* 0x000000031e087227 */ /* 0x000fc600078e00ff */
[----:B------:R-:W-:Y:S01]  /*40d0*/  STL [R1+0x1788], R2 ;  /* 0x0017880201007387 */ /* 0x000fe20000100800 */
[----:B------:R-:W-:-:S03]  /*40e0*/  IMAD.MOV R8, RZ, RZ, -R8 ;  /* 0x000000ffff087224 */ /* 0x000fc600078e0a08 */
[----:B------:R-:W5:Y:S01]  /*40f0*/  LDL R19, [R1+0x141c] ;  /* 0x00141c0001137983 */ /* 0x000f620000100800 */
[----:B------:R-:W-:Y:S01]  /*4100*/  IMAD R3, R31, R8, R3 ;  /* 0x000000081f037224 */ /* 0x000fe200078e0203 */
[----:B---3--:R-:W-:Y:S02]  /*4110*/  IABS R4, R13 ;  /* 0x0000000d00047213 */ /* 0x008fe40000000000 */
[----:B------:R-:W3:Y:S03]  /*4120*/  LDL R13, [R1+0x1420] ;  /* 0x00142000010d7983 */ /* 0x000ee60000100800 */
[----:B------:R-:W-:-:S04]  /*4130*/  IMAD.HI.U32 R10, R30, R4, RZ ;  /* 0x000000041e0a7227 */ /* 0x000fc800078e00ff */
[----:B------:R-:W-:-:S04]  /*4140*/  IMAD.MOV R8, RZ, RZ, -R10 ;  /* 0x000000ffff087224 */ /* 0x000fc800078e0a0a */
[----:B------:R-:W-:Y:S01]  /*4150*/  IMAD R4, R31, R8, R4 ;  /* 0x000000081f047224 */ /* 0x000fe200078e0204 */
[----:B--2---:R-:W-:Y:S02]  /*4160*/  IABS R5, R14 ;  /* 0x0000000e00057213 */ /* 0x004fe40000000000 */
[----:B------:R-:W2:Y:S01]  /*4170*/  LDL R14, [R1+0x1414] ;  /* 0x00141400010e7983 */ /* 0x000ea20000100800 */
[----:B----4-:R-:W-:-:S03]  /*4180*/  IABS R6, R15 ;  /* 0x0000000f00067213 */ /* 0x010fc60000000000 */
[----:B------:R-:W4:Y:S02]  /*4190*/  LDL R15, [R1+0x1418] ;  /* 0x00141800010f7983 */ /* 0x000f240000100800 */
[C---:B------:R-:W-:Y:S02]  /*41a0*/  IMAD.HI.U32 R12, R30.reuse, R6, RZ ;  /* 0x000000061e0c7227 */ /* 0x040fe400078e00ff */
[----:B------:R-:W-:Y:S04]  /*41b0*/  STL [R1+0x178c], R3 ;  /* 0x00178c0301007387 */ /* 0x000fe80000100800 */
[----:B------:R-:W4:Y:S01]  /*41c0*/  LDL R21, [R1+0x140c] ;  /* 0x00140c0001157983 */ /* 0x000f220000100800 */
[----:B-----5:R-:W-:Y:S01]  /*41d0*/  IABS R7, R11 ;  /* 0x0000000b00077213 */ /* 0x020fe20000000000 */
[----:B------:R-:W-:-:S04]  /*41e0*/  IMAD.HI.U32 R11, R30, R5, RZ ;  /* 0x000000051e0b7227 */ /* 0x000fc800078e00ff */
[----:B------:R-:W-:-:S04]  /*41f0*/  IMAD.HI.U32 R9, R30, R7, RZ ;  /* 0x000000071e097227 */ /* 0x000fc800078e00ff */
[----:B------:R-:W-:Y:S02]  /*4200*/  IMAD.MOV R10, RZ, RZ, -R11 ;  /* 0x000000ffff0a7224 */ /* 0x000fe400078e0a0b */
[----:B------:R-:W-:Y:S02]  /*4210*/  IMAD.MOV R11, RZ, RZ, -R12 ;  /* 0x000000ffff0b7224 */ /* 0x000fe400078e0a0c */
[----:B------:R-:W-:Y:S02]  /*4220*/  IMAD.MOV R9, RZ, RZ, -R9 ;  /* 0x000000ffff097224 */ /* 0x000fe400078e0a09 */
[C---:B------:R-:W-:Y:S02]  /*4230*/  IMAD R5, R31.reuse, R10, R5 ;  /* 0x0000000a1f057224 */ /* 0x040fe400078e0205 */
[C---:B------:R-:W-:Y:S02]  /*4240*/  IMAD R6, R31.reuse, R11, R6 ;  /* 0x0000000b1f067224 */ /* 0x040fe400078e0206 */
[----:B------:R-:W-:Y:S01]  /*4250*/  IMAD R7, R31, R9, R7 ;  /* 0x000000091f077224 */ /* 0x000fe200078e0207 */
[----:B------:R-:W-:Y:S04]  /*4260*/  STL [R1+0x1790], R4 ;  /* 0x0017900401007387 */ /* 0x000fe80000100800 */
[----:B------:R-:W-:Y:S04]  /*4270*/  STL [R1+0x1768], R5 ;  /* 0x0017680501007387 */ /* 0x000fe80000100800 */
[----:B------:R-:W-:Y:S04]  /*4280*/  STL [R1+0x1764], R6 ;  /* 0x0017640601007387 */ /* 0x000fe80000100800 */
[----:B------:R-:W-:Y:S04]  /*4290*/  STL [R1+0x1760], R7 ;  /* 0x0017600701007387 */ /* 0x000fe80000100800 */
[----:B------:R-:W5:Y:S01]  /*42a0*/  LDL R23, [R1+0x1404] ;  /* 0x0014040001177983 */ /* 0x000f620000100800 */
[----:B------:R-:W-:-:S03]  /*42b0*/  IABS R12, R18 ;  /* 0x00000012000c7213 */ /* 0x000fc60000000000 */
[----:B------:R-:W5:Y:S02]  /*42c0*/  LDL R18, [R1+0x1408] ;  /* 0x0014080001127983 */ /* 0x000f640000100800 */
[----:B------:R-:W-:Y:S02]  /*42d0*/  IMAD.MOV.U32 R8, RZ, RZ, R12 ;  /* 0x000000ffff087224 */ /* 0x000fe400078e000c */
[----:B------:R-:W5:Y:S01]  /*42e0*/  LDL R22, [R1+0x1410] ;  /* 0x0014100001167983 */ /* 0x000f620000100800 */
[----:B------:R-:W-:-:S03]  /*42f0*/  IABS R9, R19 ;  /* 0x0000001300097213 */ /* 0x000fc60000000000 */
[----:B------:R-:W5:Y:S01]  /*4300*/  LDL R19, [R1+0x13fc] ;  /* 0x0013fc0001137983 */ /* 0x000f620000100800 */
[----:B---3--:R-:W-:Y:S01]  /*4310*/  IABS R10, R13 ;  /* 0x0000000d000a7213 */ /* 0x008fe20000000000 */
[----:B------:R-:W-:-:S04]  /*4320*/  IMAD.HI.U32 R13, R30, R8, RZ ;  /* 0x000000081e0d7227 */ /* 0x000fc800078e00ff */
[----:B------:R-:W-:Y:S02]  /*4330*/  IMAD.MOV R13, RZ, RZ, -R13 ;  /* 0x000000ffff0d7224 */ /* 0x000fe400078e0a0d */
[----:B------:R-:W-:-:S04]  /*4340*/  IMAD.HI.U32 R16, R30, R10, RZ ;  /* 0x0000000a1e107227 */ /* 0x000fc800078e00ff */
[----:B------:R-:W-:-:S05]  /*4350*/  IMAD R8, R31, R13, R8 ;  /* 0x0000000d1f087224 */ /* 0x000fca00078e0208 */
[----:B------:R-:W-:Y:S04]  /*4360*/  STL [R1+0x176c], R8 ;  /* 0x00176c0801007387 */ /* 0x000fe80000100800 */
[----:B------:R-:W3:Y:S01]  /*4370*/  LDL R24, [R1+0x1400] ;  /* 0x0014000001187983 */ /* 0x000ee20000100800 */
[----:B--2---:R-:W-:-:S05]  /*4380*/  IABS R11, R14 ;  /* 0x0000000e000b7213 */ /* 0x004fca0000000000 */
[----:B------:R-:W-:Y:S01]  /*4390*/  IMAD.HI.U32 R17, R30, R11, RZ ;  /* 0x0000000b1e117227 */ /* 0x000fe200078e00ff */
[----:B----4-:R-:W-:-:S03]  /*43a0*/  IABS R12, R15 ;  /* 0x0000000f000c7213 */ /* 0x010fc60000000000 */
[----:B------:R-:W-:-:S04]  /*43b0*/  IMAD.HI.U32 R15, R30, R9, RZ ;  /* 0x000000091e0f7227 */ /* 0x000fc800078e00ff */
[----:B------:R-:W-:-:S04]  /*43c0*/  IMAD.HI.U32 R14, R30, R12, RZ ;  /* 0x0000000c1e0e7227 */ /* 0x000fc800078e00ff */
[----:B------:R-:W-:Y:S02]  /*43d0*/  IMAD.MOV R13, RZ, RZ, -R15 ;  /* 0x000000ffff0d7224 */ /* 0x000fe400078e0a0f */
[----:B------:R-:W-:Y:S02]  /*43e0*/  IMAD.MOV R15, RZ, RZ, -R16 ;  /* 0x000000ffff0f7224 */ /* 0x000fe400078e0a10 */
[----:B------:R-:W-:Y:S02]  /*43f0*/  IMAD.MOV R16, RZ, RZ, -R17 ;  /* 0x000000ffff107224 */ /* 0x000fe400078e0a11 */
[----:B------:R-:W-:Y:S02]  /*4400*/  IMAD.MOV R14, RZ, RZ, -R14 ;  /* 0x000000ffff0e7224 */ /* 0x000fe400078e0a0e */
[C---:B------:R-:W-:Y:S02]  /*4410*/  IMAD R9, R31.reuse, R13, R9 ;  /* 0x0000000d1f097224 */ /* 0x040fe400078e0209 */
[----:B------:R-:W-:-:S02]  /*4420*/  IMAD R10, R31, R15, R10 ;  /* 0x0000000f1f0a7224 */ /* 0x000fc400078e020a */
[C---:B------:R-:W-:Y:S02]  /*4430*/  IMAD R11, R31.reuse, R16, R11 ;  /* 0x000000101f0b7224 */ /* 0x040fe400078e020b */
[----:B------:R-:W-:Y:S01]  /*4440*/  IMAD R12, R31, R14, R12 ;  /* 0x0000000e1f0c7224 */ /* 0x000fe200078e020c */
[----:B------:R-:W-:Y:S04]  /*4450*/  STL [R1+0x1770], R9 ;  /* 0x0017700901007387 */ /* 0x000fe80000100800 */
[----:B------:R-:W-:Y:S04]  /*4460*/  STL [R1+0x1774], R10 ;  /* 0x0017740a01007387 */ /* 0x000fe80000100800 */
[----:B------:R0:W-:Y:S04]  /*4470*/  STL [R1+0x1778], R11 ;  /* 0x0017780b01007387 */ /* 0x0001e80000100800 */
[----:B------:R-:W-:Y:S01]  /*4480*/  STL [R1+0x177c], R12 ;  /* 0x00177c0c01007387 */ /* 0x000fe20000100800 */
[----:B------:R-:W-:-:S03]  /*4490*/  IABS R17, R21 ;  /* 0x0000001500117213 */ /* 0x000fc60000000000 */
[----:B------:R-:W2:Y:S04]  /*44a0*/  LDL R25, [R1+0x13f4] ;  /* 0x0013f40001197983 */ /* 0x000ea80000100800 */
[----:B------:R-:W4:Y:S01]  /*44b0*/  LDL R26, [R1+0x13f8] ;  /* 0x0013f800011a7983 */ /* 0x000f220000100800 */
[----:B------:R-:W-:-:S03]  /*44c0*/  IMAD.MOV.U32 R13, RZ, RZ, R17 ;  /* 0x000000ffff0d7224 */ /* 0x000fc600078e0011 */
[----:B------:R-:W4:Y:S01]  /*44d0*/  LDL R27, [R1+0x13f0] ;  /* 0x0013f000011b7983 */ /* 0x000f220000100800 */
[----:B-----5:R-:W-:-:S03]  /*44e0*/  IABS R15, R23 ;  /* 0x00000017000f7213 */ /* 0x020fc60000000000 */
[----:B------:R-:W5:Y:S01]  /*44f0*/  LDL R23, [R1+0x13ec] ;  /* 0x0013ec0001177983 */ /* 0x000f620000100800 */
[----:B------:R-:W-:Y:S01]  /*4500*/  IABS R16, R18 ;  /* 0x0000001200107213 */ /* 0x000fe20000000000 */
[----:B------:R-:W-:-:S04]  /*4510*/  IMAD.HI.U32 R18, R30, R13, RZ ;  /* 0x0000000d1e127227 */ /* 0x000fc800078e00ff */
[----:B------:R-:W-:-:S04]  /*4520*/  IMAD.MOV R18, RZ, RZ, -R18 ;  /* 0x000000ffff127224 */ /* 0x000fc800078e0a12 */
[----:B------:R-:W-:-:S05]  /*4530*/  IMAD R13, R31, R18, R13 ;  /* 0x000000121f0d7224 */ /* 0x000fca00078e020d */
[----:B------:R-:W-:Y:S04]  /*4540*/  STL [R1+0x1780], R13 ;  /* 0x0017800d01007387 */ /* 0x000fe80000100800 */
[----:B------:R-:W5:Y:S01]  /*4550*/  LDL R39, [R1+0x13e8] ;  /* 0x0013e80001277983 */ /* 0x000f620000100800 */
[----:B------:R-:W-:Y:S01]  /*4560*/  IABS R14, R22 ;  /* 0x00000016000e7213 */ /* 0x000fe20000000000 */
[----:B------:R-:W-:-:S04]  /*4570*/  IMAD.HI.U32 R21, R30, R15, RZ ;  /* 0x0000000f1e157227 */ /* 0x000fc800078e00ff */
[----:B------:R-:W-:-:S04]  /*4580*/  IMAD.HI.U32 R20, R30, R14, RZ ;  /* 0x0000000e1e147227 */ /* 0x000fc800078e00ff */
[----:B------:R-:W-:Y:S01]  /*4590*/  IMAD.HI.U32 R22, R30, R16, RZ ;  /* 0x000000101e167227 */ /* 0x000fe200078e00ff */
[----:B------:R-:W-:-:S03]  /*45a0*/  IABS R17, R19 ;  /* 0x0000001300117213 */ /* 0x000fc60000000000 */
[----:B------:R-:W-:Y:S02]  /*45b0*/  IMAD.MOV R18, RZ, RZ, -R20 ;  /* 0x000000ffff127224 */ /* 0x000fe400078e0a14 */
[----:B------:R-:W-:Y:S02]  /*45c0*/  IMAD.MOV R20, RZ, RZ, -R21 ;  /* 0x000000ffff147224 */ /* 0x000fe400078e0a15 */
[----:B------:R-:W-:-:S04]  /*45d0*/  IMAD.HI.U32 R19, R30, R17, RZ ;  /* 0x000000111e137227 */ /* 0x000fc800078e00ff */
[----:B------:R-:W-:Y:S02]  /*45e0*/  IMAD.MOV R21, RZ, RZ, -R22 ;  /* 0x000000ffff157224 */ /* 0x000fe400078e0a16 */
[----:B------:R-:W-:Y:S02]  /*45f0*/  IMAD.MOV R19, RZ, RZ, -R19 ;  /* 0x000000ffff137224 */ /* 0x000fe400078e0a13 */
[C---:B------:R-:W-:Y:S02]  /*4600*/  IMAD R14, R31.reuse, R18, R14 ;  /* 0x000000121f0e7224 */ /* 0x040fe400078e020e */
[C---:B------:R-:W-:Y:S02]  /*4610*/  IMAD R15, R31.reuse, R20, R15 ;  /* 0x000000141f0f7224 */ /* 0x040fe400078e020f */
[C---:B------:R-:W-:Y:S02]  /*4620*/  IMAD R16, R31.reuse, R21, R16 ;  /* 0x000000151f107224 */ /* 0x040fe400078e0210 */
[----:B------:R-:W-:Y:S01]  /*4630*/  IMAD R17, R31, R19, R17 ;  /* 0x000000131f117224 */ /* 0x000fe200078e0211 */
[----:B------:R-:W-:Y:S04]  /*4640*/  STL [R1+0x1794], R14 ;  /* 0x0017940e01007387 */ /* 0x000fe80000100800 */
[----:B------:R-:W-:Y:S04]  /*4650*/  STL [R1+0x1798], R15 ;  /* 0x0017980f01007387 */ /* 0x000fe80000100800 */
[----:B------:R-:W-:Y:S04]  /*4660*/  STL [R1+0x179c], R16 ;  /* 0x00179c1001007387 */ /* 0x000fe80000100800 */
[----:B------:R-:W-:Y:S04]  /*4670*/  STL [R1+0x17a0], R17 ;  /* 0x0017a01101007387 */ /* 0x000fe80000100800 */
[----:B------:R-:W5:Y:S04]  /*4680*/  LDL R32, [R1+0x13e4] ;  /* 0x0013e40001207983 */ /* 0x000f680000100800 */
[----:B------:R-:W5:Y:S04]  /*4690*/  LDL R33, [R1+0x13dc] ;  /* 0x0013dc0001217983 */ /* 0x000f680000100800 */
[----:B------:R-:W5:Y:S04]  /*46a0*/  LDL R34, [R1+0x13e0] ;  /* 0x0013e00001227983 */ /* 0x000f680000100800 */
[----:B------:R-:W5:Y:S01]  /*46b0*/  LDL R35, [R1+0x13d8] ;  /* 0x0013d80001237983 */ /* 0x000f620000100800 */
[----:B---3--:R-:W-:-:S05]  /*46c0*/  IABS R22, R24 ;  /* 0x0000001800167213 */ /* 0x008fca0000000000 */
[----:B------:R-:W-:Y:S01]  /*46d0*/  IMAD.MOV.U32 R18, RZ, RZ, R22 ;  /* 0x000000ffff127224 */ /* 0x000fe200078e0016 */
[----:B--2---:R-:W-:Y:S02]  /*46e0*/  IABS R19, R25 ;  /* 0x0000001900137213 */ /* 0x004fe40000000000 */
[----:B----4-:R-:W-:-:S03]  /*46f0*/  IABS R20, R26 ;  /* 0x0000001a00147213 */ /* 0x010fc60000000000 */
[----:B------:R-:W-:-:S04]  /*4700*/  IMAD.HI.U32 R25, R30, R19, RZ ;  /* 0x000000131e197227 */ /* 0x000fc800078e00ff */
[----:B------:R-:W-:Y:S01]  /*4710*/  IMAD.HI.U32 R26, R30, R20, RZ ;  /* 0x000000141e1a7227 */ /* 0x000fe200078e00ff */
[----:B-----5:R-:W-:-:S03]  /*4720*/  IABS R21, R23 ;  /* 0x0000001700157213 */ /* 0x020fc60000000000 */
[----:B------:R-:W-:-:S04]  /*4730*/  IMAD.HI.U32 R23, R30, R18, RZ ;  /* 0x000000121e177227 */ /* 0x000fc800078e00ff */
[----:B------:R-:W-:-:S04]  /*4740*/  IMAD.MOV R23, RZ, RZ, -R23 ;  /* 0x000000ffff177224 */ /* 0x000fc800078e0a17 */
[C---:B------:R-:W-:Y:S02]  /*4750*/  IMAD R18, R31.reuse, R23, R18 ;  /* 0x000000171f127224 */ /* 0x040fe400078e0212 */
[----:B------:R-:W-:Y:S02]  /*4760*/  IMAD.MOV R23, RZ, RZ, -R25 ;  /* 0x000000ffff177224 */ /* 0x000fe400078e0a19 */
[----:B------:R-:W-:Y:S01]  /*4770*/  IMAD.MOV R25, RZ, RZ, -R26 ;  /* 0x000000ffff197224 */ /* 0x000fe200078e0a1a */
[----:B------:R-:W-:Y:S01]  /*4780*/  STL [R1+0x17a4], R18 ;  /* 0x0017a41201007387 */ /* 0x000fe20000100800 */
[----:B------:R-:W-:-:S03]  /*4790*/  IMAD R19, R31, R23, R19 ;  /* 0x000000171f137224 */ /* 0x000fc600078e0213 */
[----:B------:R-:W2:Y:S01]  /*47a0*/  LDL R42, [R1+0x13d4] ;  /* 0x0013d400012a7983 */ /* 0x000ea20000100800 */
[----:B------:R-:W-:Y:S01]  /*47b0*/  IMAD R20, R31, R25, R20 ;  /* 0x000000191f147224 */ /* 0x000fe200078e0214 */
[----:B------:R-:W-:Y:S02]  /*47c0*/  IABS R22, R27 ;  /* 0x0000001b00167213 */ /* 0x000fe40000000000 */
[----:B------:R-:W3:Y:S01]  /*47d0*/  LDL R43, [R1+0x13cc] ;  /* 0x0013cc00012b7983 */ /* 0x000ee20000100800 */
[----:B------:R-:W-:-:S03]  /*47e0*/  IMAD.HI.U32 R27, R30, R21, RZ ;  /* 0x000000151e1b7227 */ /* 0x000fc600078e00ff */
[----:B------:R-:W-:Y:S04]  /*47f0*/  STL [R1+0x17a8], R19 ;  /* 0x0017a81301007387 */ /* 0x000fe80000100800 */
[----:B------:R1:W-:Y:S01]  /*4800*/  STL [R1+0x17ac], R20 ;  /* 0x0017ac1401007387 */ /* 0x0003e20000100800 */
[----:B------:R-:W-:-:S03]  /*4810*/  IMAD.MOV R26, RZ, RZ, -R27 ;  /* 0x000000ffff1a7224 */ /* 0x000fc600078e0a1b */
[----:B------:R-:W4:Y:S01]  /*4820*/  LDL R37, [R1+0x13d0] ;  /* 0x0013d00001257983 */ /* 0x000f220000100800 */
[----:B------:R-:W-:-:S03]  /*4830*/  IABS R27, R39 ;  /* 0x00000027001b7213 */ /* 0x000fc60000000000 */
[----:B------:R-:W5:Y:S04]  /*4840*/  LDL R39, [R1+0x13c8] ;  /* 0x0013c80001277983 */ /* 0x000f680000100800 */
[----:B------:R-:W5:Y:S01]  /*4850*/  LDL R47, [R1+0x13b4] ;  /* 0x0013b400012f7983 */ /* 0x000f620000100800 */
[----:B------:R-:W-:-:S03]  /*4860*/  IMAD.HI.U32 R24, R30, R22, RZ ;  /* 0x000000161e187227 */ /* 0x000fc600078e00ff */
[----:B------:R-:W5:Y:S01]  /*4870*/  LDL R38, [R1+0x13c4] ;  /* 0x0013c40001267983 */ /* 0x000f620000100800 */
[----:B------:R-:W-:Y:S02]  /*4880*/  IMAD.MOV R24, RZ, RZ, -R24 ;  /* 0x000000ffff187224 */ /* 0x000fe400078e0a18 */
[----:B------:R-:W-:Y:S01]  /*4890*/  IMAD.MOV.U32 R23, RZ, RZ, R27 ;  /* 0x000000ffff177224 */ /* 0x000fe200078e001b */
[----:B------:R-:W5:Y:S01]  /*48a0*/  LDL R45, [R1+0x13bc] ;  /* 0x0013bc00012d7983 */ /* 0x000f620000100800 */
[C---:B------:R-:W-:Y:S02]  /*48b0*/  IMAD R22, R31.reuse, R24, R22 ;  /* 0x000000181f167224 */ /* 0x040fe400078e0216 */
[----:B------:R-:W-:Y:S01]  /*48c0*/  IMAD R21, R31, R26, R21 ;  /* 0x0000001a1f157224 */ /* 0x000fe200078e0215 */
[----:B------:R-:W5:Y:S04]  /*48d0*/  LDL R46, [R1+0x13c0] ;  /* 0x0013c000012e7983 */ /* 0x000f680000100800 */
[----:B------:R-:W5:Y:S04]  /*48e0*/  LDL R48, [R1+0x13b0] ;  /* 0x0013b00001307983 */ /* 0x000f680000100800 */
[----:B------:R-:W5:Y:S04]  /*48f0*/  LDL R49, [R1+0x13a4] ;  /* 0x0013a40001317983 */ /* 0x000f680000100800 */
[----:B------:R-:W5:Y:S01]  /*4900*/  LDL R50, [R1+0x13a8] ;  /* 0x0013a80001327983 */ /* 0x000f620000100800 */
[----:B------:R-:W-:Y:S01]  /*4910*/  IABS R24, R32 ;  /* 0x0000002000187213 */ /* 0x000fe20000000000 */
[----:B------:R-:W-:-:S02]  /*4920*/  IMAD.HI.U32 R32, R30, R23, RZ ;  /* 0x000000171e207227 */ /* 0x000fc400078e00ff */
[----:B------:R-:W5:Y:S01]  /*4930*/  LDL R51, [R1+0x13a0] ;  /* 0x0013a00001337983 */ /* 0x000f620000100800 */
[----:B------:R-:W-:Y:S01]  /*4940*/  IABS R25, R33 ;  /* 0x0000002100197213 */ /* 0x000fe20000000000 */
[----:B------:R-:W-:Y:S02]  /*4950*/  IMAD.MOV R32, RZ, RZ, -R32 ;  /* 0x000000ffff207224 */ /* 0x000fe400078e0a20 */
[----:B------:R-:W5:Y:S01]  /*4960*/  LDL R59, [R1+0x1394] ;  /* 0x00139400013b7983 */ /* 0x000f620000100800 */
[----:B------:R-:W-:Y:S01]  /*4970*/  IABS R26, R34 ;  /* 0x00000022001a7213 */ /* 0x000fe20000000000 */
[C---:B------:R-:W-:Y:S02]  /*4980*/  IMAD.HI.U32 R34, R30.reuse, R24, RZ ;  /* 0x000000181e227227 */ /* 0x040fe400078e00ff */
[----:B------:R-:W5:Y:S01]  /*4990*/  LDL R52, [R1+0x1398] ;  /* 0x0013980001347983 */ /* 0x000f620000100800 */
[----:B------:R-:W-:Y:S01]  /*49a0*/  IABS R27, R35 ;  /* 0x00000023001b7213 */ /* 0x000fe20000000000 */
[----:B------:R-:W-:-:S02]  /*49b0*/  IMAD.HI.U32 R35, R30, R25, RZ ;  /* 0x000000191e237227 */ /* 0x000fc400078e00ff */
[----:B------:R-:W5:Y:S02]  /*49c0*/  LDL R53, [R1+0x138c] ;  /* 0x00138c0001357983 */ /* 0x000f640000100800 */
[----:B------:R-:W-:Y:S02]  /*49d0*/  IMAD.HI.U32 R36, R30, R26, RZ ;  /* 0x0000001a1e247227 */ /* 0x000fe400078e00ff */
[----:B------:R-:W5:Y:S02]  /*49e0*/  LDL R54, [R1+0x1390] ;  /* 0x0013900001367983 */ /* 0x000f640000100800 */
[----:B------:R-:W-:Y:S02]  /*49f0*/  IMAD R23, R31, R32, R23 ;  /* 0x000000201f177224 */ /* 0x000fe400078e0217 */
[----:B------:R-:W5:Y:S01]  /*4a00*/  LDL R55, [R1+0x1384] ;  /* 0x0013840001377983 */ /* 0x000f620000100800 */
[----:B------:R-:W-:Y:S02]  /*4a10*/  IMAD.MOV R32, RZ, RZ, -R34 ;  /* 0x000000ffff207224 */ /* 0x000fe400078e0a22 */
[----:B------:R-:W-:Y:S01]  /*4a20*/  IMAD.MOV R34, RZ, RZ, -R35 ;  /* 0x000000ffff227224 */ /* 0x000fe200078e0a23 */
[----:B------:R-:W5:Y:S01]  /*4a30*/  LDL R61, [R1+0x1388] ;  /* 0x00138800013d7983 */ /* 0x000f620000100800 */
[----:B------:R-:W-:-:S02]  /*4a40*/  IMAD.MOV R35, RZ, RZ, -R36 ;  /* 0x000000ffff237224 */ /* 0x000fc400078e0a24 */
[----:B------:R-:W-:Y:S01]  /*4a50*/  IMAD.HI.U32 R33, R30, R27, RZ ;  /* 0x0000001b1e217227 */ /* 0x000fe200078e00ff */
[----:B------:R-:W5:Y:S03]  /*4a60*/  LDL R57, [R1+0x1380] ;  /* 0x0013800001397983 */ /* 0x000f660000100800 */
[----:B------:R-:W-:Y:S01]  /*4a70*/  IMAD.MOV R33, RZ, RZ, -R33 ;  /* 0x000000ffff217224 */ /* 0x000fe200078e0a21 */
[----:B------:R-:W5:Y:S01]  /*4a80*/  LDL R58, [R1+0x137c] ;  /* 0x00137c00013a7983 */ /* 0x000f620000100800 */
[C---:B------:R-:W-:Y:S02]  /*4a90*/  IMAD R24, R31.reuse, R32, R24 ;  /* 0x000000201f187224 */ /* 0x040fe400078e0218 */
[C---:B------:R-:W-:Y:S01]  /*4aa0*/  IMAD R25, R31.reuse, R34, R25 ;  /* 0x000000221f197224 */ /* 0x040fe200078e0219 */
[----:B0-----:R-:W5:Y:S01]  /*4ab0*/  LDL R11, [R1+0x1368] ;  /* 0x00136800010b7983 */ /* 0x001f620000100800 */
[----:B------:R-:W-:Y:S01]  /*4ac0*/  IMAD R27, R31, R33, R27 ;  /* 0x000000211f1b7224 */ /* 0x000fe200078e021b */
[----:B--2---:R-:W-:-:S02]  /*4ad0*/  IABS R36, R42 ;  /* 0x0000002a00247213 */ /* 0x004fc40000000000 */
[----:B------:R-:W2:Y:S03]  /*4ae0*/  LDL R42, [R1+0x13b8] ;  /* 0x0013b800012a7983 */ /* 0x000ea60000100800 */
[----:B------:R-:W-:Y:S01]  /*4af0*/  IMAD.MOV.U32 R32, RZ, RZ, R36 ;  /* 0x000000ffff207224 */ /* 0x000fe200078e0024 */
[----:B---3--:R-:W-:Y:S02]  /*4b00*/  IABS R33, R43 ;  /* 0x0000002b00217213 */ /* 0x008fe40000000000 */
[----:B------:R-:W3:Y:S01]  /*4b10*/  LDL R43, [R1+0x13ac] ;  /* 0x0013ac00012b7983 */ /* 0x000ee20000100800 */
[----:B----4-:R-:W-:Y:S01]  /*4b20*/  IABS R34, R37 ;  /* 0x0000002500227213 */ /* 0x010fe20000000000 */
[----:B------:R-:W-:Y:S01]  /*4b30*/  IMAD.HI.U32 R37, R30, R32, RZ ;  /* 0x000000201e257227 */ /* 0x000fe200078e00ff */
[----:B-----5:R-:W-:-:S03]  /*4b40*/  IABS R36, R39 ;  /* 0x0000002700247213 */ /* 0x020fc60000000000 */
[----:B------:R-:W-:Y:S02]  /*4b50*/  IMAD.MOV R37, RZ, RZ, -R37 ;  /* 0x000000ffff257224 */ /* 0x000fe400078e0a25 */
[----:B------:R-:W-:-:S04]  /*4b60*/  IMAD.HI.U32 R39, R30, R33, RZ ;  /* 0x000000211e277227 */ /* 0x000fc800078e00ff */
[----:B------:R-:W-:-:S04]  /*4b70*/  IMAD.HI.U32 R40, R30, R34, RZ ;  /* 0x000000221e287227 */ /* 0x000fc800078e00ff */
[----:B------:R-:W-:Y:S02]  /*4b80*/  IMAD R32, R31, R37, R32 ;  /* 0x000000251f207224 */ /* 0x000fe400078e0220 */
[----:B------:R-:W-:Y:S02]  /*4b90*/  IMAD.MOV R37, RZ, RZ, -R39 ;  /* 0x000000ffff257224 */ /* 0x000fe400078e0a27 */
[----:B------:R-:W-:-:S04]  /*4ba0*/  IMAD.MOV R39, RZ, RZ, -R40 ;  /* 0x000000ffff277224 */ /* 0x000fc800078e0a28 */
[C---:B------:R-:W-:Y:S01]  /*4bb0*/  IMAD R34, R31.reuse, R39, R34 ;  /* 0x000000271f227224 */ /* 0x040fe200078e0222 */
[----:B------:R-:W-:Y:S02]  /*4bc0*/  IABS R39, R47 ;  /* 0x0000002f00277213 */ /* 0x000fe40000000000 */
[----:B------:R-:W4:Y:S01]  /*4bd0*/  LDL R47, [R1+0x139c] ;  /* 0x00139c00012f7983 */ /* 0x000f220000100800 */
[----:B------:R-:W-:Y:S01]  /*4be0*/  IMAD R26, R31, R35, R26 ;  /* 0x000000231f1a7224 */ /* 0x000fe200078e021a */
[----:B------:R-:W-:-:S05]  /*4bf0*/  IABS R35, R38 ;  /* 0x0000002600237213 */ /* 0x000fca0000000000 */
[----:B------:R-:W-:-:S04]  /*4c00*/  IMAD.HI.U32 R41, R30, R35, RZ ;  /* 0x000000231e297227 */ /* 0x000fc800078e00ff */
[----:B------:R-:W-:Y:S01]  /*4c10*/  IMAD.MOV R40, RZ, RZ, -R41 ;  /* 0x000000ffff287224 */ /* 0x000fe200078e0a29 */
[----:B------:R-:W-:Y:S01]  /*4c20*/  IABS R41, R45 ;  /* 0x0000002d00297213 */ /* 0x000fe20000000000 */
[----:B------:R-:W-:-:S04]  /*4c30*/  IMAD.HI.U32 R38, R30, R36, RZ ;  /* 0x000000241e267227 */ /* 0x000fc800078e00ff */
[----:B------:R-:W-:Y:S02]  /*4c40*/  IMAD.MOV R38, RZ, RZ, -R38 ;  /* 0x000000ffff267224 */ /* 0x000fe400078e0a26 */
[C---:B------:R-:W-:Y:S02]  /*4c50*/  IMAD R33, R31.reuse, R37, R33 ;  /* 0x000000251f217224 */ /* 0x040fe400078e0221 */
[----:B------:R-:W-:Y:S02]  /*4c60*/  IMAD.MOV.U32 R37, RZ, RZ, R41 ;  /* 0x000000ffff257224 */ /* 0x000fe400078e0029 */
[C---:B------:R-:W-:Y:S02]  /*4c70*/  IMAD R35, R31.reuse, R40, R35 ;  /* 0x000000281f237224 */ /* 0x040fe400078e0223 */
[----:B------:R-:W-:Y:S01]  /*4c80*/  IMAD R36, R31, R38, R36 ;  /* 0x000000261f247224 */ /* 0x000fe200078e0224 */
[----:B------:R-:W-:Y:S01]  /*4c90*/  IABS R38, R46 ;  /* 0x0000002e00267213 */ /* 0x000fe20000000000 */
[----:B------:R-:W-:-:S04]  /*4ca0*/  IMAD.HI.U32 R45, R30, R39, RZ ;  /* 0x000000271e2d7227 */ /* 0x000fc800078e00ff */
[----:B------:R-:W-:Y:S01]  /*4cb0*/  IMAD.HI.U32 R44, R30, R38, RZ ;  /* 0x000000261e2c7227 */ /* 0x000fe200078e00ff */
[----:B--2---:R-:W-:-:S03]  /*4cc0*/  IABS R40, R42 ;  /* 0x0000002a00287213 */ /* 0x004fc60000000000 */
[----:B------:R-:W-:-:S04]  /*4cd0*/  IMAD.HI.U32 R42, R30, R37, RZ ;  /* 0x000000251e2a7227 */ /* 0x000fc800078e00ff */
[----:B------:R-:W-:Y:S01]  /*4ce0*/  IMAD.MOV R42, RZ, RZ, -R42 ;  /* 0x000000ffff2a7224 */ /* 0x000fe200078e0a2a */
[----:B---3--:R-:W-:Y:S01]  /*4cf0*/  IABS R41, R43 ;  /* 0x0000002b00297213 */ /* 0x008fe20000000000 */
[----:B------:R-:W-:-:S04]  /*4d00*/  IMAD.HI.U32 R46, R30, R40, RZ ;  /* 0x000000281e2e7227 */ /* 0x000fc800078e00ff */
[----:B------:R-:W-:Y:S02]  /*4d10*/  IMAD R37, R31, R42, R37 ;  /* 0x0000002a1f257224 */ /* 0x000fe400078e0225 */
[----:B------:R-:W-:Y:S02]  /*4d20*/  IMAD.MOV R42, RZ, RZ, -R44 ;  /* 0x000000ffff2a7224 */ /* 0x000fe400078e0a2c */
[----:B------:R-:W-:Y:S02]  /*4d30*/  IMAD.MOV R44, RZ, RZ, -R45 ;  /* 0x000000ffff2c7224 */ /* 0x000fe400078e0a2d */
[----:B------:R-:W-:Y:S01]  /*4d40*/  IMAD.MOV R45, RZ, RZ, -R46 ;  /* 0x000000ffff2d7224 */ /* 0x000fe200078e0a2e */
[----:B------:R-:W-:Y:S01]  /*4d50*/  IABS R46, R48 ;  /* 0x00000030002e7213 */ /* 0x000fe20000000000 */
[----:B------:R-:W-:-:S04]  /*4d60*/  IMAD.HI.U32 R43, R30, R41, RZ ;  /* 0x000000291e2b7227 */ /* 0x000fc800078e00ff */
[----:B------:R-:W-:Y:S02]  /*4d70*/  IMAD.MOV R43, RZ, RZ, -R43 ;  /* 0x000000ffff2b7224 */ /* 0x000fe400078e0a2b */
[C---:B------:R-:W-:Y:S02]  /*4d80*/  IMAD R38, R31.reuse, R42, R38 ;  /* 0x0000002a1f267224 */ /* 0x040fe400078e0226 */
[----:B------:R-:W-:Y:S02]  /*4d90*/  IMAD.MOV.U32 R42, RZ, RZ, R46 ;  /* 0x000000ffff2a7224 */ /* 0x000fe400078e002e */
[C---:B------:R-:W-:Y:S02]  /*4da0*/  IMAD R40, R31.reuse, R45, R40 ;  /* 0x0000002d1f287224 */ /* 0x040fe400078e0228 */
[C---:B------:R-:W-:Y:S01]  /*4db0*/  IMAD R41, R31.reuse, R43, R41 ;  /* 0x0000002b1f297224 */ /* 0x040fe200078e0229 */
[----:B------:R-:W-:Y:S01]  /*4dc0*/  IABS R43, R49 ;  /* 0x00000031002b7213 */ /* 0x000fe20000000000 */
[----:B------:R-:W-:Y:S01]  /*4dd0*/  IMAD R39, R31, R44, R39 ;  /* 0x0000002c1f277224 */ /* 0x000fe200078e0227 */
[----:B------:R-:W-:-:S02]  /*4de0*/  IABS R44, R50 ;  /* 0x00000032002c7213 */ /* 0x000fc40000000000 */
[----:B----4-:R-:W-:Y:S01]  /*4df0*/  IABS R45, R47 ;  /* 0x0000002f002d7213 */ /* 0x010fe20000000000 */
[----:B------:R-:W-:Y:S01]  /*4e00*/  IMAD.HI.U32 R47, R30, R42, RZ ;  /* 0x0000002a1e2f7227 */ /* 0x000fe200078e00ff */
[----:B------:R-:W-:-:S03]  /*4e10*/  IABS R46, R51 ;  /* 0x00000033002e7213 */ /* 0x000fc60000000000 */
[----:B------:R-:W-:Y:S02]  /*4e20*/  IMAD.MOV R47, RZ, RZ, -R47 ;  /* 0x000000ffff2f7224 */ /* 0x000fe400078e0a2f */
[----:B------:R-:W-:-:S04]  /*4e30*/  IMAD.HI.U32 R49, R30, R43, RZ ;  /* 0x0000002b1e317227 */ /* 0x000fc800078e00ff */
[----:B------:R-:W-:-:S04]  /*4e40*/  IMAD.HI.U32 R50, R30, R44, RZ ;  /* 0x0000002c1e327227 */ /* 0x000fc800078e00ff */
[----:B------:R-:W-:-:S04]  /*4e50*/  IMAD.HI.U32 R51, R30, R45, RZ ;  /* 0x0000002d1e337227 */ /* 0x000fc800078e00ff */
[----:B------:R-:W-:Y:S02]  /*4e60*/  IMAD R42, R31, R47, R42 ;  /* 0x0000002f1f2a7224 */ /* 0x000fe400078e022a */
[----:B------:R-:W-:Y:S02]  /*4e70*/  IMAD.MOV R47, RZ, RZ, -R49 ;  /* 0x000000ffff2f7224 */ /* 0x000fe400078e0a31 */
[----:B------:R-:W-:Y:S02]  /*4e80*/  IMAD.MOV R49, RZ, RZ, -R50 ;  /* 0x000000ffff317224 */ /* 0x000fe400078e0a32 */
[----:B------:R-:W-:Y:S01]  /*4e90*/  IMAD.MOV R50, RZ, RZ, -R51 ;  /* 0x000000ffff327224 */ /* 0x000fe200078e0a33 */
[----:B------:R-:W-:Y:S02]  /*4ea0*/  IABS R51, R59 ;  /* 0x0000003b00337213 */ /* 0x000fe40000000000 */
[----:B------:R-:W2:Y:S04]  /*4eb0*/  LDL R59, [R1+0x1378] ;  /* 0x00137800013b7983 */ /* 0x000ea80000100800 */
[----:B------:R-:W3:Y:S04]  /*4ec0*/  LDL.LU R4, [R1+0x118] ;  /* 0x0001180001047983 */ /* 0x000ee80000300800 */
[----:B------:R-:W4:Y:S04]  /*4ed0*/  LDL.LU R3, [R1+0x114] ;  /* 0x0001140001037983 */ /* 0x000f280000300800 */
[----:B------:R-:W5:Y:S04]  /*4ee0*/  LDL.LU R2, [R1+0x110] ;  /* 0x0001100001027983 */ /* 0x000f680000300800 */
[----:B-1----:R-:W2:Y:S04]  /*4ef0*/  LDL.LU R20, [R1+0x10c] ;  /* 0x00010c0001147983 */ /* 0x002ea80000300800 */
[----:B------:R-:W2:Y:S04]  /*4f00*/  LDL.LU R10, [R1+0x108] ;  /* 0x00010800010a7983 */ /* 0x000ea80000300800 */
[----:B------:R-:W5:Y:S01]  /*4f10*/  LDL.LU R9, [R1+0x104] ;  /* 0x0001040001097983 */ /* 0x000f620000300800 */
[----:B------:R-:W-:Y:S01]  /*4f20*/  IABS R5, c[0x0][0x178] ;  /* 0x00005e0000057a13 */ /* 0x000fe20000000000 */
[----:B------:R-:W-:-:S02]  /*4f30*/  IMAD.HI.U32 R48, R30, R46, RZ ;  /* 0x0000002e1e307227 */ /* 0x000fc400078e00ff */
[----:B------:R-:W5:Y:S01]  /*4f40*/  LDL.LU R8, [R1+0x100] ;  /* 0x0001000001087983 */ /* 0x000f620000300800 */
[C---:B------:R-:W-:Y:S01]  /*4f50*/  ISETP.GT.U32.AND P0, PT, R5.reuse, R29, PT ;  /* 0x0000001d0500720c */ /* 0x040fe20003f04070 */
[----:B------:R-:W-:Y:S01]  /*4f60*/  IMAD.MOV R48, RZ, RZ, -R48 ;  /* 0x000000ffff307224 */ /* 0x000fe200078e0a30 */
[----:B------:R-:W-:Y:S01]  /*4f70*/  ISETP.GT.U32.AND P1, PT, R5, R28, PT ;  /* 0x0000001c0500720c */ /* 0x000fe20003f24070 */
[C---:B------:R-:W-:Y:S01]  /*4f80*/  IMAD R43, R31.reuse, R47, R43 ;  /* 0x0000002f1f2b7224 */ /* 0x040fe200078e022b */
[----:B------:R-:W5:Y:S01]  /*4f90*/  LDL.LU R7, [R1+0xfc] ;  /* 0x0000fc0001077983 */ /* 0x000f620000300800 */
[----:B------:R-:W-:Y:S02]  /*4fa0*/  IMAD.MOV.U32 R47, RZ, RZ, R51 ;  /* 0x000000ffff2f7224 */ /* 0x000fe400078e0033 */
[----:B------:R-:W-:Y:S01]  /*4fb0*/  IMAD R46, R31, R48, R46 ;  /* 0x000000301f2e7224 */ /* 0x000fe200078e022e */
[----:B------:R-:W-:Y:S01]  /*4fc0*/  IABS R48, R52 ;  /* 0x0000003400307213 */ /* 0x000fe20000000000 */
[----:B------:R-:W-:-:S04]  /*4fd0*/  IMAD.HI.U32 R52, R30, R47, RZ ;  /* 0x0000002f1e347227 */ /* 0x000fc800078e00ff */
[C---:B------:R-:W-:Y:S01]  /*4fe0*/  IMAD R44, R31.reuse, R49, R44 ;  /* 0x000000311f2c7224 */ /* 0x040fe200078e022c */
[----:B------:R-:W-:Y:S01]  /*4ff0*/  IABS R49, R53 ;  /* 0x0000003500317213 */ /* 0x000fe20000000000 */
[----:B------:R-:W-:Y:S01]  /*5000*/  IMAD R45, R31, R50, R45 ;  /* 0x000000321f2d7224 */ /* 0x000fe200078e022d */
[----:B------:R-:W-:Y:S01]  /*5010*/  IABS R50, R54 ;  /* 0x0000003600327213 */ /* 0x000fe20000000000 */
[----:B------:R-:W-:Y:S01]  /*5020*/  @!P0 IMAD.IADD R29, R29, 0x1, -R5 ;  /* 0x000000011d1d8824 */ /* 0x000fe200078e0a05 */
[----:B------:R-:W-:Y:S01]  /*5030*/  IADD3 R52, -R52, RZ, RZ ;  /* 0x000000ff34347210 */ /* 0x000fe20007ffe1ff */
[C---:B------:R-:W-:Y:S01]  /*5040*/  IMAD.HI.U32 R54, R30.reuse, R48, RZ ;  /* 0x000000301e367227 */ /* 0x040fe200078e00ff */
[----:B------:R-:W-:Y:S01]  /*5050*/  IABS R51, R55 ;  /* 0x0000003700337213 */ /* 0x000fe20000000000 */
[----:B------:R-:W5:Y:S02]  /*5060*/  LDL.LU R6, [R1+0xf8] ;  /* 0x0000f80001067983 */ /* 0x000f640000300800 */
[----:B------:R-:W-:-:S04]  /*5070*/  IMAD.HI.U32 R55, R30, R49, RZ ;  /* 0x000000311e377227 */ /* 0x000fc800078e00ff */
[----:B------:R-:W-:-:S04]  /*5080*/  IMAD.HI.U32 R56, R30, R50, RZ ;  /* 0x000000321e387227 */ /* 0x000fc800078e00ff */
[----:B------:R-:W-:Y:S01]  /*5090*/  @!P1 IMAD.IADD R28, R28, 0x1, -R5 ;  /* 0x000000011c1c9824 */ /* 0x000fe200078e0a05 */
[----:B------:R-:W-:Y:S01]  /*50a0*/  ISETP.GT.U32.AND P1, PT, R5, R29, PT ;  /* 0x0000001d0500720c */ /* 0x000fe20003f24070 */
[----:B------:R-:W-:Y:S02]  /*50b0*/  IMAD R47, R31, R52, R47 ;  /* 0x000000341f2f7224 */ /* 0x000fe400078e022f */
[----:B------:R-:W-:Y:S02]  /*50c0*/  IMAD.MOV R52, RZ, RZ, -R54 ;  /* 0x000000ffff347224 */ /* 0x000fe400078e0a36 */
[----:B------:R-:W-:Y:S02]  /*50d0*/  IMAD.MOV R54, RZ, RZ, -R55 ;  /* 0x000000ffff367224 */ /* 0x000fe400078e0a37 */
[----:B------:R-:W-:Y:S01]  /*50e0*/  IMAD.MOV R55, RZ, RZ, -R56 ;  /* 0x000000ffff377224 */ /* 0x000fe200078e0a38 */
[----:B------:R-:W-:Y:S02]  /*50f0*/  IABS R56, R61 ;  /* 0x0000003d00387213 */ /* 0x000fe40000000000 */
[----:B------:R-:W5:Y:S01]  /*5100*/  LDL.LU R61, [R1+0xf4] ;  /* 0x0000f400013d7983 */ /* 0x000f620000300800 */
[----:B------:R-:W-:-:S02]  /*5110*/  ISETP.GT.U32.AND P2, PT, R5, R28, PT ;  /* 0x0000001c0500720c */ /* 0x000fc40003f44070 */
[----:B------:R-:W-:Y:S02]  /*5120*/  @!P1 IMAD.IADD R29, R29, 0x1, -R5 ;  /* 0x000000011d1d9824 */ /* 0x000fe400078e0a05 */
[----:B------:R-:W-:-:S04]  /*5130*/  IMAD.HI.U32 R53, R30, R51, RZ ;  /* 0x000000331e357227 */ /* 0x000fc800078e00ff */
[----:B------:R-:W-:Y:S02]  /*5140*/  IMAD.MOV R53, RZ, RZ, -R53 ;  /* 0x000000ffff357224 */ /* 0x000fe400078e0a35 */
[----:B------:R-:W-:-:S03]  /*5150*/  IMAD R48, R31, R52, R48 ;  /* 0x000000341f307224 */ /* 0x000fc600078e0230 */
[----:B------:R-:W-:Y:S02]  /*5160*/  @!P2 IMAD.IADD R28, R28, 0x1, -R5 ;  /* 0x000000011c1ca824 */ /* 0x000fe400078e0a05 */
[----:B------:R-:W-:Y:S01]  /*5170*/  IMAD.MOV.U32 R52, RZ, RZ, R56 ;  /* 0x000000ffff347224 */ /* 0x000fe200078e0038 */
[----:B------:R-:W5:Y:S01]  /*5180*/  LDL.LU R5, [R1+0xf0] ;  /* 0x0000f00001057983 */ /* 0x000f620000300800 */
[C---:B------:R-:W-:Y:S01]  /*5190*/  IMAD R49, R31.reuse, R54, R49 ;  /* 0x000000361f317224 */ /* 0x040fe200078e0231 */
[----:B------:R-:W-:Y:S01]  /*51a0*/  IABS R54, R58 ;  /* 0x0000003a00367213 */ /* 0x000fe20000000000 */
[C---:B------:R-:W-:Y:S02]  /*51b0*/  IMAD R50, R31.reuse, R55, R50 ;  /* 0x000000371f327224 */ /* 0x040fe400078e0232 */
[----:B------:R-:W-:Y:S01]  /*51c0*/  IMAD R51, R31, R53, R51 ;  /* 0x000000351f337224 */ /* 0x000fe200078e0233 */
[----:B------:R-:W-:Y:S01]  /*51d0*/  IABS R53, R57 ;  /* 0x0000003900357213 */ /* 0x000fe20000000000 */
[----:B------:R-:W-:Y:S01]  /*51e0*/  IMAD.HI.U32 R55, R30, R52, RZ ;  /* 0x000000341e377227 */ /* 0x000fe200078e00ff */
[----:B------:R-:W-:Y:S01]  /*51f0*/  IABS R58, R60 ;  /* 0x0000003c003a7213 */ /* 0x000fe20000000000 */
[----:B------:R-:W5:Y:S02]  /*5200*/  LDL.LU R19, [R1+0xec] ;  /* 0x0000ec0001137983 */ /* 0x000f640000300800 */
[----:B------:R-:W-:-:S02]  /*5210*/  IMAD.MOV R57, RZ, RZ, -R55 ;  /* 0x000000ffff397224 */ /* 0x000fc400078e0a37 */
[----:B------:R-:W-:Y:S01]  /*5220*/  IMAD.HI.U32 R60, R30, R53, RZ ;  /* 0x000000351e3c7227 */ /* 0x000fe200078e00ff */
[----:B------:R-:W5:Y:S03]  /*5230*/  LDL.LU R18, [R1+0xe8] ;  /* 0x0000e80001127983 */ /* 0x000f660000300800 */
[----:B------:R-:W-:Y:S01]  /*5240*/  IMAD R52, R31, R57, R52 ;  /* 0x000000391f347224 */ /* 0x000fe200078e0234 */
[----:B------:R-:W5:Y:S01]  /*5250*/  LDL.LU R17, [R1+0xe4] ;  /* 0x0000e40001117983 */ /* 0x000f620000300800 */
[----:B------:R-:W-:-:S03]  /*5260*/  IMAD.MOV R57, RZ, RZ, -R60 ;  /* 0x000000ffff397224 */ /* 0x000fc600078e0a3c */
[----:B------:R-:W5:Y:S01]  /*5270*/  LDL.LU R16, [R1+0xe0] ;  /* 0x0000e00001107983 */ /* 0x000f620000300800 */
[----:B------:R-:W-:-:S03]  /*5280*/  IMAD R53, R31, R57, R53 ;  /* 0x000000391f357224 */ /* 0x000fc600078e0235 */
[----:B------:R-:W5:Y:S04]  /*5290*/  LDL.LU R15, [R1+0xdc] ;  /* 0x0000dc00010f7983 */ /* 0x000f680000300800 */
[----:B------:R-:W5:Y:S04]  /*52a0*/  LDL.LU R14, [R1+0xd8] ;  /* 0x0000d800010e7983 */ /* 0x000f680000300800 */
[----:B------:R-:W5:Y:S01]  /*52b0*/  LDL.LU R13, [R1+0xd4] ;  /* 0x0000d400010d7983 */ /* 0x000f620000300800 */
[C---:B---3--:R-:W-:Y:S02]  /*52c0*/  ISETP.GT.U32.AND P4, PT, R31.reuse, R4, PT ;  /* 0x000000041f00720c */ /* 0x048fe40003f84070 */
[----:B----4-:R-:W-:-:S02]  /*52d0*/  ISETP.GT.U32.AND P6, PT, R31, R3, PT ;  /* 0x000000031f00720c */ /* 0x010fc40003fc4070 */
[----:B--2---:R-:W-:-:S09]  /*52e0*/  ISETP.GT.U32.AND P1, PT, R31, R10, PT ;  /* 0x0000000a1f00720c */ /* 0x004fd20003f24070 */
[--C-:B------:R-:W-:Y:S01]  /*52f0*/  @!P4 IMAD.IADD R4, R4, 0x1, -R31.reuse ;  /* 0x000000010404c824 */ /* 0x100fe200078e0a1f */
[----:B-----5:R-:W-:Y:S02]  /*5300*/  ISETP.GT.U32.AND P2, PT, R31, R9, PT ;  /* 0x000000091f00720c */ /* 0x020fe40003f44070 */
[----:B------:R-:W-:Y:S01]  /*5310*/  IABS R56, R59 ;  /* 0x0000003b00387213 */ /* 0x000fe20000000000 */
[--C-:B------:R-:W-:Y:S02]  /*5320*/  @!P6 IMAD.IADD R3, R3, 0x1, -R31.reuse ;  /* 0x000000010303e824 */ /* 0x100fe400078e0a1f */
[----:B------:R-:W-:Y:S01]  /*5330*/  @!P1 IMAD.IADD R10, R10, 0x1, -R31 ;  /* 0x000000010a0a9824 */ /* 0x000fe200078e0a1f */
[----:B------:R-:W-:Y:S01]  /*5340*/  ISETP.GT.U32.AND P1, PT, R31, R4, PT ;  /* 0x000000041f00720c */ /* 0x000fe20003f24070 */
[----:B------:R-:W-:Y:S02]  /*5350*/  IMAD.MOV.U32 R55, RZ, RZ, R56 ;  /* 0x000000ffff377224 */ /* 0x000fe400078e0038 */
[----:B------:R-:W-:-:S04]  /*5360*/  IMAD.MOV.U32 R56, RZ, RZ, R58 ;  /* 0x000000ffff387224 */ /* 0x000fc800078e003a */
[----:B------:R-:W-:Y:S01]  /*5370*/  @!P2 IMAD.IADD R9, R9, 0x1, -R31 ;  /* 0x000000010909a824 */ /* 0x000fe200078e0a1f */
[----:B------:R-:W-:Y:S01]  /*5380*/  ISETP.GT.U32.AND P2, PT, R31, R3, PT ;  /* 0x000000031f00720c */ /* 0x000fe20003f44070 */
[----:B------:R-:W-:-:S04]  /*5390*/  IMAD.HI.U32 R12, R30, R56, RZ ;  /* 0x000000381e0c7227 */ /* 0x000fc800078e00ff */
[----:B------:R-:W-:Y:S02]  /*53a0*/  IMAD.MOV R57, RZ, RZ, -R12 ;  /* 0x000000ffff397224 */ /* 0x000fe400078e0a0c */
[--C-:B------:R-:W-:Y:S02]  /*53b0*/  @!P1 IMAD.IADD R4, R4, 0x1, -R31.reuse ;  /* 0x0000000104049824 */ /* 0x100fe400078e0a1f */
[----:B------:R-:W-:Y:S01]  /*53c0*/  IMAD R56, R31, R57, R56 ;  /* 0x000000391f387224 */ /* 0x000fe200078e0238 */
[----:B------:R-:W-:Y:S02]  /*53d0*/  IABS R57, R11 ;  /* 0x0000000b00397213 */ /* 0x000fe40000000000 */
[----:B------:R0:W-:Y:S01]  /*53e0*/  STL [R1+0x118], R4 ;  /* 0x0001180401007387 */ /* 0x0001e20000100800 */
[----:B------:R-:W-:-:S03]  /*53f0*/  @!P2 IMAD.IADD R3, R3, 0x1, -R31 ;  /* 0x000000010303a824 */ /* 0x000fc600078e0a1f */
[----:B------:R-:W2:Y:S04]  /*5400*/  LDL.LU R12, [R1+0xd0] ;  /* 0x0000d000010c7983 */ /* 0x000ea80000300800 */
[----:B------:R-:W3:Y:S04]  /*5410*/  LDL.LU R11, [R1+0xcc] ;  /* 0x0000cc00010b7983 */ /* 0x000ee80000300800 */
[----:B------:R1:W-:Y:S04]  /*5420*/  STL [R1+0x114], R3 ;  /* 0x0001140301007387 */ /* 0x0003e80000100800 */
[----:B0-----:R-:W4:Y:S04]  /*5430*/  LDL.LU R4, [R1+0xc8] ;  /* 0x0000c80001047983 */ /* 0x001f280000300800 */
[----:B-1----:R-:W5:Y:S01]  /*5440*/  LDL.LU R3, [R1+0xc4] ;  /* 0x0000c40001037983 */ /* 0x002f620000300800 */
[----:B------:R-:W-:-:S02]  /*5450*/  ISETP.GT.U32.AND P3, PT, R31, R0, PT ;  /* 0x000000001f00720c */ /* 0x000fc40003f64070 */
[C---:B------:R-:W-:Y:S02]  /*5460*/  ISETP.GT.U32.AND P5, PT, R31.reuse, R2, PT ;  /* 0x000000021f00720c */ /* 0x040fe40003fa4070 */
[C---:B------:R-:W-:Y:S02]  /*5470*/  ISETP.GT.U32.AND P0, PT, R31.reuse, R20, PT ;  /* 0x000000141f00720c */ /* 0x040fe40003f04070 */
[----:B------:R-:W-:-:S07]  /*5480*/  ISETP.GT.U32.AND P4, PT, R31, R7, PT ;  /* 0x000000071f00720c */ /* 0x000fce0003f84070 */
[--C-:B------:R-:W-:Y:S01]  /*5490*/  @!P3 IMAD.IADD R0, R0, 0x1, -R31.reuse ;  /* 0x000000010000b824 */ /* 0x100fe200078e0a1f */
[C---:B------:R-:W-:Y:S01]  /*54a0*/  ISETP.GT.U32.AND P3, PT, R31.reuse, R8, PT ;  /* 0x000000081f00720c */ /* 0x040fe20003f64070 */
[--C-:B------:R-:W-:Y:S01]  /*54b0*/  @!P5 IMAD.IADD R2, R2, 0x1, -R31.reuse ;  /* 0x000000010202d824 */ /* 0x100fe200078e0a1f */
[C---:B------:R-:W-:Y:S01]  /*54c0*/  ISETP.GT.U32.AND P5, PT, R31.reuse, R61, PT ;  /* 0x0000003d1f00720c */ /* 0x040fe20003fa4070 */
[--C-:B------:R-:W-:Y:S01]  /*54d0*/  @!P0 IMAD.IADD R20, R20, 0x1, -R31.reuse ;  /* 0x0000000114148824 */ /* 0x100fe200078e0a1f */
[----:B------:R-:W-:Y:S01]  /*54e0*/  ISETP.GT.U32.AND P0, PT, R31, R0, PT ;  /* 0x000000001f00720c */ /* 0x000fe20003f04070 */
[----:B------:R-:W-:Y:S01]  /*54f0*/  @!P4 IMAD.IADD R7, R7, 0x1, -R31 ;  /* 0x000000010707c824 */ /* 0x000fe200078e0a1f */
[C---:B------:R-:W-:Y:S02]  /*5500*/  ISETP.GT.U32.AND P6, PT, R31.reuse, R6, PT ;  /* 0x000000061f00720c */ /* 0x040fe40003fc4070 */
[----:B------:R-:W-:-:S05]  /*5510*/  ISETP.GT.U32.AND P4, PT, R31, R20, PT ;  /* 0x000000141f00720c */ /* 0x000fca0003f84070 */
[--C-:B------:R-:W-:Y:S01]  /*5520*/  @!P3 IMAD.IADD R8, R8, 0x1, -R31.reuse ;  /* 0x000000010808b824 */ /* 0x100fe200078e0a1f */
[----:B------:R-:W-:Y:S01]  /*5530*/  ISETP.GT.U32.AND P3, PT, R31, R2, PT ;  /* 0x000000021f00720c */ /* 0x000fe20003f64070 */
[--C-:B------:R-:W-:Y:S01]  /*5540*/  @!P5 IMAD.IADD R61, R61, 0x1, -R31.reuse ;  /* 0x000000013d3dd824 */ /* 0x100fe200078e0a1f */
[C---:B------:R-:W-:Y:S01]  /*5550*/  ISETP.GT.U32.AND P5, PT, R31.reuse, R10, PT ;  /* 0x0000000a1f00720c */ /* 0x040fe20003fa4070 */
[--C-:B------:R-:W-:Y:S01]  /*5560*/  @!P0 IMAD.IADD R0, R0, 0x1, -R31.reuse ;  /* 0x0000000100008824 */ /* 0x100fe200078e0a1f */
[C---:B------:R-:W-:Y:S01]  /*5570*/  ISETP.GT.U32.AND P0, PT, R31.reuse, R9, PT ;  /* 0x000000091f00720c */ /* 0x040fe20003f04070 */
[--C-:B------:R-:W-:Y:S01]  /*5580*/  @!P6 IMAD.IADD R6, R6, 0x1, -R31.reuse ;  /* 0x000000010606e824 */ /* 0x100fe200078e0a1f */
[C---:B------:R-:W-:Y:S01]  /*5590*/  ISETP.GT.U32.AND P1, PT, R31.reuse, R8, PT ;  /* 0x000000081f00720c */ /* 0x040fe20003f24070 */
[----:B------:R-:W-:Y:S01]  /*55a0*/  @!P4 IMAD.IADD R20, R20, 0x1, -R31 ;  /* 0x000000011414c824 */ /* 0x000fe200078e0a1f */
[C---:B------:R-:W-:Y:S02]  /*55b0*/  ISETP.GT.U32.AND P6, PT, R31.reuse, R61, PT ;  /* 0x0000003d1f00720c */ /* 0x040fe40003fc4070 */
[----:B------:R-:W-:-:S03]  /*55c0*/  ISETP.GT.U32.AND P4, PT, R31, R5, PT ;  /* 0x000000051f00720c */ /* 0x000fc60003f84070 */
[--C-:B------:R-:W-:Y:S02]  /*55d0*/  @!P3 IMAD.IADD R2, R2, 0x1, -R31.reuse ;  /* 0x000000010202b824 */ /* 0x100fe400078e0a1f */
[--C-:B------:R-:W-:Y:S01]  /*55e0*/  @!P5 IMAD.IADD R10, R10, 0x1, -R31.reuse ;  /* 0x000000010a0ad824 */ /* 0x100fe200078e0a1f */
[----:B------:R-:W-:Y:S01]  /*55f0*/  ISETP.GT.U32.AND P5, PT, R31, R19, PT ;  /* 0x000000131f00720c */ /* 0x000fe20003fa4070 */
[--C-:B------:R-:W-:Y:S01]  /*5600*/  @!P0 IMAD.IADD R9, R9, 0x1, -R31.reuse ;  /* 0x0000000109098824 */ /* 0x100fe200078e0a1f */
[C---:B------:R-:W-:Y:S01]  /*5610*/  ISETP.GT.U32.AND P0, PT, R31.reuse, R18, PT ;  /* 0x000000121f00720c */ /* 0x040fe20003f04070 */
[----:B------:R0:W-:Y:S01]  /*5620*/  STL [R1+0x110], R2 ;  /* 0x0001100201007387 */ /* 0x0001e20000100800 */
[C---:B------:R-:W-:Y:S01]  /*5630*/  ISETP.GT.U32.AND P2, PT, R31.reuse, R7, PT ;  /* 0x000000071f00720c */ /* 0x040fe20003f44070 */
[--C-:B------:R-:W-:Y:S01]  /*5640*/  @!P1 IMAD.IADD R8, R8, 0x1, -R31.reuse ;  /* 0x0000000108089824 */ /* 0x100fe200078e0a1f */
[----:B------:R-:W-:Y:S01]  /*5650*/  ISETP.GT.U32.AND P1, PT, R31, R17, PT ;  /* 0x000000111f00720c */ /* 0x000fe20003f24070 */
[--C-:B------:R-:W-:Y:S01]  /*5660*/  @!P6 IMAD.IADD R61, R61, 0x1, -R31.reuse ;  /* 0x000000013d3de824 */ /* 0x100fe200078e0a1f */
[----:B------:R-:W-:Y:S01]  /*5670*/  ISETP.GT.U32.AND P6, PT, R31, R14, PT ;  /* 0x0000000e1f00720c */ /* 0x000fe20003fc4070 */
[----:B0-----:R-:W5:Y:S01]  /*5680*/  LDL.LU R2, [R1+0xc0] ;  /* 0x0000c00001027983 */ /* 0x001f620000300800 */
[----:B------:R-:W-:Y:S01]  /*5690*/  @!P4 IMAD.IADD R5, R5, 0x1, -R31 ;  /* 0x000000010505c824 */ /* 0x000fe200078e0a1f */
[----:B------:R-:W-:-:S02]  /*56a0*/  ISETP.GT.U32.AND P4, PT, R31, R13, PT ;  /* 0x0000000d1f00720c */ /* 0x000fc40003f84070 */
[--C-:B------:R-:W-:Y:S01]  /*56b0*/  @!P5 IMAD.IADD R19, R19, 0x1, -R31.reuse ;  /* 0x000000011313d824 */ /* 0x100fe200078e0a1f */
[----:B------:R-:W-:Y:S01]  /*56c0*/  ISETP.GT.U32.AND P3, PT, R31, R6, PT ;  /* 0x000000061f00720c */ /* 0x000fe20003f64070 */
[--C-:B------:R-:W-:Y:S02]  /*56d0*/  @!P0 IMAD.IADD R18, R18, 0x1, -R31.reuse ;  /* 0x0000000112128824 */ /* 0x100fe400078e0a1f */
[--C-:B------:R-:W-:Y:S01]  /*56e0*/  @!P2 IMAD.IADD R7, R7, 0x1, -R31.reuse ;  /* 0x000000010707a824 */ /* 0x100fe200078e0a1f */
[----:B------:R-:W-:Y:S01]  /*56f0*/  ISETP.GT.U32.AND P2, PT, R31, R16, PT ;  /* 0x000000101f00720c */ /* 0x000fe20003f44070 */
[--C-:B------:R-:W-:Y:S02]  /*5700*/  @!P1 IMAD.IADD R17, R17, 0x1, -R31.reuse ;  /* 0x0000000111119824 */ /* 0x100fe400078e0a1f */
[--C-:B------:R-:W-:Y:S01]  /*5710*/  @!P6 IMAD.IADD R14, R14, 0x1, -R31.reuse ;  /* 0x000000010e0ee824 */ /* 0x100fe200078e0a1f */
[----:B------:R-:W-:Y:S01]  /*5720*/  ISETP.GT.U32.AND P6, PT, R31, R5, PT ;  /* 0x000000051f00720c */ /* 0x000fe20003fc4070 */
[----:B------:R-:W-:Y:S01]  /*5730*/  STL [R1+0x10c], R20 ;  /* 0x00010c1401007387 */ /* 0x000fe20000100800 */
[----:B------:R-:W-:Y:S01]  /*5740*/  @!P4 IMAD.IADD R13, R13, 0x1, -R31 ;  /* 0x000000010d0dc824 */ /* 0x000fe200078e0a1f */
[----:B------:R-:W-:-:S02]  /*5750*/  ISETP.GT.U32.AND P4, PT, R31, R19, PT ;  /* 0x000000131f00720c */ /* 0x000fc40003f84070 */
[----:B------:R-:W-:Y:S01]  /*5760*/  STL [R1+0x108], R10 ;  /* 0x0001080a01007387 */ /* 0x000fe20000100800 */
[----:B------:R-:W-:-:S03]  /*5770*/  @!P3 IMAD.IADD R6, R6, 0x1, -R31 ;  /* 0x000000010606b824 */ /* 0x000fc600078e0a1f */
[----:B------:R-:W-:Y:S01]  /*5780*/  STL [R1+0x104], R9 ;  /* 0x0001040901007387 */ /* 0x000fe20000100800 */
[----:B------:R-:W-:-:S03]  /*5790*/  @!P2 IMAD.IADD R16, R16, 0x1, -R31 ;  /* 0x000000011010a824 */ /* 0x000fc600078e0a1f */
[----:B------:R-:W-:Y:S04]  /*57a0*/  STL [R1+0x100], R8 ;  /* 0x0001000801007387 */ /* 0x000fe80000100800 */
[----:B------:R0:W-:Y:S01]  /*57b0*/  STL [R1+0xfc], R7 ;  /* 0x0000fc0701007387 */ /* 0x0001e20000100800 */
[----:B------:R-:W-:-:S03]  /*57c0*/  @!P6 IMAD.IADD R5, R5, 0x1, -R31 ;  /* 0x000000010505e824 */ /* 0x000fc600078e0a1f */
[----:B0-----:R-:W5:Y:S04]  /*57d0*/  LDL R7, [R1+0x136c] ;  /* 0x00136c0001077983 */ /* 0x001f680000100800 */
[----:B------:R-:W-:Y:S04]  /*57e0*/  STL [R1+0xf8], R6 ;  /* 0x0000f80601007387 */ /* 0x000fe80000100800 */
[----:B------:R0:W-:Y:S01]  /*57f0*/  STL [R1+0xf4], R61 ;  /* 0x0000f43d01007387 */ /* 0x0001e20000100800 */
[----:B------:R-:W-:Y:S01]  /*5800*/  ISETP.GT.U32.AND P3, PT, R31, R15, PT ;  /* 0x0000000f1f00720c */ /* 0x000fe20003f64070 */
[----:B------:R-:W-:-:S02]  /*5810*/  @!P4 IMAD.IADD R19, R19, 0x1, -R31 ;  /* 0x000000011313c824 */ /* 0x000fc400078e0a1f */
[----:B0-----:R-:W5:Y:S04]  /*5820*/  LDL.LU R61, [R1+0xbc] ;  /* 0x0000bc00013d7983 */ /* 0x001f680000300800 */
[----:B------:R-:W5:Y:S04]  /*5830*/  LDL.LU R10, [R1+0xb8] ;  /* 0x0000b800010a7983 */ /* 0x000f680000300800 */
[----:B------:R-:W5:Y:S04]  /*5840*/  LDL.LU R9, [R1+0xb4] ;  /* 0x0000b40001097983 */ /* 0x000f680000300800 */
[----:B------:R-:W5:Y:S04]  /*5850*/  LDL.LU R8, [R1+0xb0] ;  /* 0x0000b00001087983 */ /* 0x000f680000300800 */
[----:B------:R-:W5:Y:S04]  /*5860*/  LDL.LU R6, [R1+0xac] ;  /* 0x0000ac0001067983 */ /* 0x000f680000300800 */
[----:B------:R0:W-:Y:S01]  /*5870*/  STL [R1+0xf0], R5 ;  /* 0x0000f00501007387 */ /* 0x0001e20000100800 */
[----:B------:R-:W-:-:S03]  /*5880*/  @!P3 IMAD.IADD R15, R15, 0x1, -R31 ;  /* 0x000000010f0fb824 */ /* 0x000fc600078e0a1f */
[----:B0-----:R-:W5:Y:S04]  /*5890*/  LDL.LU R5, [R1+0xa8] ;  /* 0x0000a80001057983 */ /* 0x001f680000300800 */
[----:B------:R0:W-:Y:S04]  /*58a0*/  STL [R1+0xec], R19 ;  /* 0x0000ec1301007387 */ /* 0x0001e80000100800 */
[----:B------:R-:W5:Y:S01]  /*58b0*/  LDL.LU R20, [R1+0xa4] ;  /* 0x0000a40001147983 */ /* 0x000f620000300800 */
[C---:B--2---:R-:W-:Y:S02]  /*58c0*/  ISETP.GT.U32.AND P5, PT, R31.reuse, R12, PT ;  /* 0x0000000c1f00720c */ /* 0x044fe40003fa4070 */
[----:B---3--:R-:W-:-:S02]  /*58d0*/  ISETP.GT.U32.AND P0, PT, R31, R11, PT ;  /* 0x0000000b1f00720c */ /* 0x008fc40003f04070 */
[----:B----4-:R-:W-:-:S09]  /*58e0*/  ISETP.GT.U32.AND P1, PT, R31, R4, PT ;  /* 0x000000041f00720c */ /* 0x010fd20003f24070 */
[--C-:B------:R-:W-:Y:S01]  /*58f0*/  @!P5 IMAD.IADD R12, R12, 0x1, -R31.reuse ;  /* 0x000000010c0cd824 */ /* 0x100fe200078e0a1f */
[----:B------:R-:W-:Y:S01]  /*5900*/  ISETP.GT.U32.AND P5, PT, R31, R18, PT ;  /* 0x000000121f00720c */ /* 0x000fe20003fa4070 */
[--C-:B------:R-:W-:Y:S01]  /*5910*/  @!P0 IMAD.IADD R11, R11, 0x1, -R31.reuse ;  /* 0x000000010b0b8824 */ /* 0x100fe200078e0a1f */
[C---:B------:R-:W-:Y:S01]  /*5920*/  ISETP.GT.U32.AND P0, PT, R31.reuse, R17, PT ;  /* 0x000000111f00720c */ /* 0x040fe20003f04070 */
[----:B------:R-:W-:Y:S01]  /*5930*/  @!P1 IMAD.IADD R4, R4, 0x1, -R31 ;  /* 0x0000000104049824 */ /* 0x000fe200078e0a1f */
[----:B------:R-:W-:-:S09]  /*5940*/  ISETP.GT.U32.AND P1, PT, R31, R16, PT ;  /* 0x000000101f00720c */ /* 0x000fd20003f24070 */
[--C-:B------:R-:W-:Y:S01]  /*5950*/  @!P5 IMAD.IADD R18, R18, 0x1, -R31.reuse ;  /* 0x000000011212d824 */ /* 0x100fe200078e0a1f */
[----:B-----5:R-:W-:Y:S01]  /*5960*/  ISETP.GT.U32.AND P2, PT, R31, R3, PT ;  /* 0x000000031f00720c */ /* 0x020fe20003f44070 */
[----:B------:R-:W-:-:S03]  /*5970*/  @!P0 IMAD.IADD R17, R17, 0x1, -R31 ;  /* 0x0000000111118824 */ /* 0x000fc600078e0a1f */
[----:B------:R1:W-:Y:S04]  /*5980*/  STL [R1+0xe8], R18 ;  /* 0x0000e81201007387 */ /* 0x0003e80000100800 */
[----:B0-----:R-:W2:Y:S01]  /*5990*/  LDL.LU R19, [R1+0xa0] ;  /* 0x0000a00001137983 */ /* 0x001ea20000300800 */
[----:B------:R-:W-:-:S03]  /*59a0*/  @!P1 IMAD.IADD R16, R16, 0x1, -R31 ;  /* 0x0000000110109824 */ /* 0x000fc600078e0a1f */
[----:B------:R0:W-:Y:S04]  /*59b0*/  STL [R1+0xe4], R17 ;  /* 0x0000e41101007387 */ /* 0x0001e80000100800 */
[----:B-1----:R-:W3:Y:S01]  /*59c0*/  LDL.LU R18, [R1+0x9c] ;  /* 0x00009c0001127983 */ /* 0x002ee20000300800 */
[----:B------:R-:W-:-:S03]  /*59d0*/  @!P2 IMAD.IADD R3, R3, 0x1, -R31 ;  /* 0x000000010303a824 */ /* 0x000fc600078e0a1f */
[----:B0-----:R-:W4:Y:S01]  /*59e0*/  LDL.LU R17, [R1+0x98] ;  /* 0x0000980001117983 */ /* 0x001f220000300800 */
[----:B------:R-:W-:-:S03]  /*59f0*/  ISETP.GT.U32.AND P2, PT, R31, R15, PT ;  /* 0x0000000f1f00720c */ /* 0x000fc60003f44070 */
[----:B------:R0:W-:Y:S04]  /*5a00*/  STL [R1+0xe0], R16 ;  /* 0x0000e01001007387 */ /* 0x0001e80000100800 */
[----:B0-----:R-:W5:Y:S06]  /*5a10*/  LDL.LU R16, [R1+0x94] ;  /* 0x0000940001107983 */ /* 0x001f6c0000300800 */
[----:B------:R-:W-:-:S05]  /*5a20*/  @!P2 IMAD.IADD R15, R15, 0x1, -R31 ;  /* 0x000000010f0fa824 */ /* 0x000fca00078e0a1f */
[----:B------:R0:W-:Y:S04]  /*5a30*/  STL [R1+0xdc], R15 ;  /* 0x0000dc0f01007387 */ /* 0x0001e80000100800 */
[----:B0-----:R-:W5:Y:S01]  /*5a40*/  LDL.LU R15, [R1+0x90] ;  /* 0x00009000010f7983 */ /* 0x001f620000300800 */
[C---:B------:R-:W-:Y:S01]  /*5a50*/  ISETP.GT.U32.AND P3, PT, R31.reuse, R2, PT ;  /* 0x000000021f00720c */ /* 0x040fe20003f64070 */
[----:B------:R-:W-:Y:S01]  /*5a60*/  IMAD.HI.U32 R58, R30, R55, RZ ;  /* 0x000000371e3a7227 */ /* 0x000fe200078e00ff */
[C---:B------:R-:W-:Y:S02]  /*5a70*/  ISETP.GT.U32.AND P4, PT, R31.reuse, R13, PT ;  /* 0x0000000d1f00720c */ /* 0x040fe40003f84070 */
[----:B------:R-:W-:Y:S01]  /*5a80*/  ISETP.GT.U32.AND P5, PT, R31, R12, PT ;  /* 0x0000000c1f00720c */ /* 0x000fe20003fa4070 */
[----:B------:R-:W-:-:S08]  /*5a90*/  IMAD.MOV R58, RZ, RZ, -R58 ;  /* 0x000000ffff3a7224 */ /* 0x000fd000078e0a3a */
[----:B------:R-:W-:Y:S01]  /*5aa0*/  @!P3 IMAD.IADD R2, R2, 0x1, -R31 ;  /* 0x000000010202b824 */ /* 0x000fe200078e0a1f */
[C---:B------:R-:W-:Y:S02]  /*5ab0*/  ISETP.GT.U32.AND P3, PT, R31.reuse, R14, PT ;  /* 0x0000000e1f00720c */ /* 0x040fe40003f64070 */
[C---:B------:R-:W-:Y:S01]  /*5ac0*/  ISETP.GT.U32.AND P0, PT, R31.reuse, R11, PT ;  /* 0x0000000b1f00720c */ /* 0x040fe20003f04070 */
[C---:B------:R-:W-:Y:S01]  /*5ad0*/  IMAD R55, R31.reuse, R58, R55 ;  /* 0x0000003a1f377224 */ /* 0x040fe200078e0237 */
[C---:B------:R-:W-:Y:S01]  /*5ae0*/  ISETP.GT.U32.AND P6, PT, R31.reuse, R2, PT ;  /* 0x000000021f00720c */ /* 0x040fe20003fc4070 */
[----:B------:R-:W-:Y:S01]  /*5af0*/  IMAD.HI.U32 R58, R30, R57, RZ ;  /* 0x000000391e3a7227 */ /* 0x000fe200078e00ff */
[----:B------:R-:W-:-:S03]  /*5b00*/  ISETP.GT.U32.AND P1, PT, R31, R4, PT ;  /* 0x000000041f00720c */ /* 0x000fc60003f24070 */
[----:B------:R-:W-:-:S04]  /*5b10*/  @!P4 IMAD.IADD R13, R13, 0x1, -R31 ;  /* 0x000000010d0dc824 */ /* 0x000fc800078e0a1f */
[--C-:B------:R-:W-:Y:S02]  /*5b20*/  @!P3 IMAD.IADD R14, R14, 0x1, -R31.reuse ;  /* 0x000000010e0eb824 */ /* 0x100fe400078e0a1f */
[----:B------:R-:W-:Y:S02]  /*5b30*/  IMAD.MOV R58, RZ, RZ, -R58 ;  /* 0x000000ffff3a7224 */ /* 0x000fe400078e0a3a */
[----:B------:R-:W-:Y:S02]  /*5b40*/  @!P5 IMAD.IADD R12, R12, 0x1, -R31 ;  /* 0x000000010c0cd824 */ /* 0x000fe400078e0a1f */
[----:B------:R-:W-:Y:S01]  /*5b50*/  IMAD R57, R31, R58, R57 ;  /* 0x0000003a1f397224 */ /* 0x000fe200078e0239 */
[----:B------:R-:W-:Y:S01]  /*5b60*/  IABS R58, R7 ;  /* 0x00000007003a7213 */ /* 0x000fe20000000000 */
[--C-:B------:R-:W-:Y:S01]  /*5b70*/  @!P0 IMAD.IADD R11, R11, 0x1, -R31.reuse ;  /* 0x000000010b0b8824 */ /* 0x100fe200078e0a1f */
[----:B------:R-:W5:Y:S01]  /*5b80*/  LDL.LU R7, [R1+0x8c] ;  /* 0x00008c0001077983 */ /* 0x000f620000300800 */
[----:B------:R-:W-:Y:S01]  /*5b90*/  @!P6 IMAD.IADD R2, R2, 0x1, -R31 ;  /* 0x000000010202e824 */ /* 0x000fe200078e0a1f */
[----:B------:R-:W-:-:S02]  /*5ba0*/  ISETP.GT.U32.AND P3, PT, R31, R61, PT ;  /* 0x0000003d1f00720c */ /* 0x000fc40003f64070 */
[C---:B------:R-:W-:Y:S02]  /*5bb0*/  ISETP.GT.U32.AND P4, PT, R31.reuse, R10, PT ;  /* 0x0000000a1f00720c */ /* 0x040fe40003f84070 */
[C---:B------:R-:W-:Y:S02]  /*5bc0*/  ISETP.GT.U32.AND P5, PT, R31.reuse, R9, PT ;  /* 0x000000091f00720c */ /* 0x040fe40003fa4070 */
[----:B------:R-:W-:-:S07]  /*5bd0*/  ISETP.GT.U32.AND P0, PT, R31, R8, PT ;  /* 0x000000081f00720c */ /* 0x000fce0003f04070 */
[--C-:B------:R-:W-:Y:S01]  /*5be0*/  @!P3 IMAD.IADD R61, R61, 0x1, -R31.reuse ;  /* 0x000000013d3db824 */ /* 0x100fe200078e0a1f */
[C---:B------:R-:W-:Y:S01]  /*5bf0*/  ISETP.GT.U32.AND P2, PT, R31.reuse, R3, PT ;  /* 0x000000031f00720c */ /* 0x040fe20003f44070 */
[--C-:B------:R-:W-:Y:S01]  /*5c00*/  @!P1 IMAD.IADD R4, R4, 0x1, -R31.reuse ;  /* 0x0000000104049824 */ /* 0x100fe200078e0a1f */
[----:B------:R-:W-:Y:S02]  /*5c10*/  @!P4 IADD3 R10, R10, -R31, RZ ;  /* 0x8000001f0a0ac210 */ /* 0x000fe40007ffe0ff */
[----:B------:R-:W-:Y:S01]  /*5c20*/  ISETP.GT.U32.AND P1, PT, R31, R6, PT ;  /* 0x000000061f00720c */ /* 0x000fe20003f24070 */
[--C-:B------:R-:W-:Y:S02]  /*5c30*/  @!P5 IMAD.IADD R9, R9, 0x1, -R31.reuse ;  /* 0x000000010909d824 */ /* 0x100fe400078e0a1f */
[--C-:B------:R-:W-:Y:S01]  /*5c40*/  @!P0 IMAD.IADD R8, R8, 0x1, -R31.reuse ;  /* 0x0000000108088824 */ /* 0x100fe200078e0a1f */
[----:B------:R-:W-:Y:S01]  /*5c50*/  ISETP.GT.U32.AND P6, PT, R31, R20, PT ;  /* 0x000000141f00720c */ /* 0x000fe20003fc4070 */
[----:B------:R0:W-:Y:S04]  /*5c60*/  STL [R1+0xd8], R14 ;  /* 0x0000d80e01007387 */ /* 0x0001e80000100800 */
[----:B------:R-:W-:-:S04]  /*5c70*/  @!P2 IMAD.IADD R3, R3, 0x1, -R31 ;  /* 0x000000010303a824 */ /* 0x000fc800078e0a1f */
[--C-:B------:R-:W-:Y:S01]  /*5c80*/  @!P1 IMAD.IADD R6, R6, 0x1, -R31.reuse ;  /* 0x0000000106069824 */ /* 0x100fe200078e0a1f */
[----:B------:R1:W-:Y:S03]  /*5c90*/  STL [R1+0xd4], R13 ;  /* 0x0000d40d01007387 */ /* 0x0003e60000100800 */
[----:B------:R-:W-:Y:S01]  /*5ca0*/  @!P6 IMAD.IADD R20, R20, 0x1, -R31 ;  /* 0x000000011414e824 */ /* 0x000fe200078e0a1f */
[C---:B------:R-:W-:Y:S01]  /*5cb0*/  ISETP.GT.U32.AND P6, PT, R31.reuse, R61, PT ;  /* 0x0000003d1f00720c */ /* 0x040fe20003fc4070 */
[----:B------:R-:W-:Y:S04]  /*5cc0*/  STL [R1+0xd0], R12 ;  /* 0x0000d00c01007387 */ /* 0x000fe80000100800 */
[----:B------:R-:W-:Y:S04]  /*5cd0*/  STL [R1+0xcc], R11 ;  /* 0x0000cc0b01007387 */ /* 0x000fe80000100800 */
[----:B------:R1:W-:Y:S04]  /*5ce0*/  STL [R1+0xc8], R4 ;  /* 0x0000c80401007387 */ /* 0x0003e80000100800 */
[----:B0-----:R-:W5:Y:S01]  /*5cf0*/  LDL.LU R14, [R1+0x88] ;  /* 0x00008800010e7983 */ /* 0x001f620000300800 */
[----:B------:R-:W-:-:S03]  /*5d00*/  ISETP.GT.U32.AND P2, PT, R31, R5, PT ;  /* 0x000000051f00720c */ /* 0x000fc60003f44070 */
[----:B------:R0:W-:Y:S01]  /*5d10*/  STL [R1+0xc4], R3 ;  /* 0x0000c40301007387 */ /* 0x0001e20000100800 */
[----:B------:R-:W-:-:S03]  /*5d20*/  @!P6 IMAD.IADD R61, R61, 0x1, -R31 ;  /* 0x000000013d3de824 */ /* 0x000fc600078e0a1f */
[----:B-1----:R-:W5:Y:S04]  /*5d30*/  LDL.LU R13, [R1+0x84] ;  /* 0x00008400010d7983 */ /* 0x002f680000300800 */
[----:B------:R-:W5:Y:S04]  /*5d40*/  LDL.LU R4, [R1+0x80] ;  /* 0x0000800001047983 */ /* 0x000f680000300800 */
[----:B------:R1:W-:Y:S04]  /*5d50*/  STL [R1+0xc0], R2 ;  /* 0x0000c00201007387 */ /* 0x0003e80000100800 */
[----:B0-----:R-:W5:Y:S04]  /*5d60*/  LDL.LU R3, [R1+0x7c] ;  /* 0x00007c0001037983 */ /* 0x001f680000300800 */
[----:B-1----:R-:W5:Y:S04]  /*5d70*/  LDL.LU R2, [R1+0x78] ;  /* 0x0000780001027983 */ /* 0x002f680000300800 */
[----:B------:R0:W-:Y:S01]  /*5d80*/  STL [R1+0xbc], R61 ;  /* 0x0000bc3d01007387 */ /* 0x0001e20000100800 */
[----:B------:R-:W-:-:S03]  /*5d90*/  @!P2 IMAD.IADD R5, R5, 0x1, -R31 ;  /* 0x000000010505a824 */ /* 0x000fc600078e0a1f */
[----:B0-----:R-:W5:Y:S01]  /*5da0*/  LDL.LU R61, [R1+0x74] ;  /* 0x00007400013d7983 */ /* 0x001f620000300800 */
[C---:B--2---:R-:W-:Y:S02]  /*5db0*/  ISETP.GT.U32.AND P3, PT, R31.reuse, R19, PT ;  /* 0x000000131f00720c */ /* 0x044fe40003f64070 */
[C---:B---3--:R-:W-:Y:S02]  /*5dc0*/  ISETP.GT.U32.AND P4, PT, R31.reuse, R18, PT ;  /* 0x000000121f00720c */ /* 0x048fe40003f84070 */
[----:B----4-:R-:W-:-:S09]  /*5dd0*/  ISETP.GT.U32.AND P5, PT, R31, R17, PT ;  /* 0x000000111f00720c */ /* 0x010fd20003fa4070 */
[--C-:B------:R-:W-:Y:S01]  /*5de0*/  @!P3 IMAD.IADD R19, R19, 0x1, -R31.reuse ;  /* 0x000000011313b824 */ /* 0x100fe200078e0a1f */
[C---:B------:R-:W-:Y:S01]  /*5df0*/  ISETP.GT.U32.AND P3, PT, R31.reuse, R10, PT ;  /* 0x0000000a1f00720c */ /* 0x040fe20003f64070 */
[--C-:B------:R-:W-:Y:S01]  /*5e00*/  @!P4 IMAD.IADD R18, R18, 0x1, -R31.reuse ;  /* 0x000000011212c824 */ /* 0x100fe200078e0a1f */
[----:B-----5:R-:W-:Y:S01]  /*5e10*/  ISETP.GT.U32.AND P0, PT, R31, R16, PT ;  /* 0x000000101f00720c */ /* 0x020fe20003f04070 */
[----:B------:R-:W-:Y:S01]  /*5e20*/  @!P5 IMAD.IADD R17, R17, 0x1, -R31 ;  /* 0x000000011111d824 */ /* 0x000fe200078e0a1f */
[C---:B------:R-:W-:Y:S02]  /*5e30*/  ISETP.GT.U32.AND P4, PT, R31.reuse, R9, PT ;  /* 0x000000091f00720c */ /* 0x040fe40003f84070 */
[----:B------:R-:W-:-:S07]  /*5e40*/  ISETP.GT.U32.AND P5, PT, R31, R8, PT ;  /* 0x000000081f00720c */ /* 0x000fce0003fa4070 */
[--C-:B------:R-:W-:Y:S02]  /*5e50*/  @!P3 IMAD.IADD R10, R10, 0x1, -R31.reuse ;  /* 0x000000010a0ab824 */ /* 0x100fe400078e0a1f */
[--C-:B------:R-:W-:Y:S01]  /*5e60*/  @!P0 IMAD.IADD R16, R16, 0x1, -R31.reuse ;  /* 0x0000000110108824 */ /* 0x100fe200078e0a1f */
[----:B------:R-:W-:Y:S01]  /*5e70*/  ISETP.GT.U32.AND P0, PT, R31, R6, PT ;  /* 0x000000061f00720c */ /* 0x000fe20003f04070 */
[--C-:B------:R-:W-:Y:S01]  /*5e80*/  @!P4 IMAD.IADD R9, R9, 0x1, -R31.reuse ;  /* 0x000000010909c824 */ /* 0x100fe200078e0a1f */
[----:B------:R-:W-:Y:S01]  /*5e90*/  ISETP.GT.U32.AND P1, PT, R31, R15, PT ;  /* 0x0000000f1f00720c */ /* 0x000fe20003f24070 */
[--C-:B------:R-:W-:Y:S01]  /*5ea0*/  @!P5 IMAD.IADD R8, R8, 0x1, -R31.reuse ;  /* 0x000000010808d824 */ /* 0x100fe200078e0a1f */
[----:B------:R0:W-:Y:S04]  /*5eb0*/  STL [R1+0xb8], R10 ;  /* 0x0000b80a01007387 */ /* 0x0001e80000100800 */
[----:B------:R-:W2:Y:S04]  /*5ec0*/  LDL.LU R12, [R1+0x70] ;  /* 0x00007000010c7983 */ /* 0x000ea80000300800 */
[----:B------:R1:W-:Y:S01]  /*5ed0*/  STL [R1+0xb4], R9 ;  /* 0x0000b40901007387 */ /* 0x0003e20000100800 */
[----:B------:R-:W-:-:S03]  /*5ee0*/  @!P0 IMAD.IADD R6, R6, 0x1, -R31 ;  /* 0x0000000106068824 */ /* 0x000fc600078e0a1f */
[----:B------:R-:W3:Y:S04]  /*5ef0*/  LDL.LU R11, [R1+0x6c] ;  /* 0x00006c00010b7983 */ /* 0x000ee80000300800 */
[----:B------:R4:W-:Y:S04]  /*5f00*/  STL [R1+0xb0], R8 ;  /* 0x0000b00801007387 */ /* 0x0009e80000100800 */
[----:B0-----:R-:W5:Y:S01]  /*5f10*/  LDL.LU R10, [R1+0x68] ;  /* 0x00006800010a7983 */ /* 0x001f620000300800 */
[----:B------:R-:W-:-:S03]  /*5f20*/  @!P1 IMAD.IADD R15, R15, 0x1, -R31 ;  /* 0x000000010f0f9824 */ /* 0x000fc600078e0a1f */
[----:B-1----:R-:W5:Y:S01]  /*5f30*/  LDL.LU R9, [R1+0x64] ;  /* 0x0000640001097983 */ /* 0x002f620000300800 */
[----:B------:R-:W-:-:S03]  /*5f40*/  ISETP.GT.U32.AND P1, PT, R31, R5, PT ;  /* 0x000000051f00720c */ /* 0x000fc60003f24070 */
[----:B------:R0:W-:Y:S04]  /*5f50*/  STL [R1+0xac], R6 ;  /* 0x0000ac0601007387 */ /* 0x0001e80000100800 */
[----:B----4-:R-:W5:Y:S04]  /*5f60*/  LDL.LU R8, [R1+0x60] ;  /* 0x0000600001087983 */ /* 0x010f680000300800 */
[----:B0-----:R-:W5:Y:S02]  /*5f70*/  LDL.LU R6, [R1+0x5c] ;  /* 0x00005c0001067983 */ /* 0x001f640000300800 */
[----:B------:R-:W-:-:S05]  /*5f80*/  @!P1 IMAD.IADD R5, R5, 0x1, -R31 ;  /* 0x0000000105059824 */ /* 0x000fca00078e0a1f */
[----:B------:R0:W-:Y:S04]  /*5f90*/  STL [R1+0xa8], R5 ;  /* 0x0000a80501007387 */ /* 0x0001e80000100800 */
[----:B0-----:R-:W5:Y:S01]  /*5fa0*/  LDL.LU R5, [R1+0x58] ;  /* 0x0000580001057983 */ /* 0x001f620000300800 */
[C---:B------:R-:W-:Y:S02]  /*5fb0*/  ISETP.GT.U32.AND P2, PT, R31.reuse, R7, PT ;  /* 0x000000071f00720c */ /* 0x040fe40003f44070 */
[C---:B------:R-:W-:Y:S02]  /*5fc0*/  ISETP.GT.U32.AND P3, PT, R31.reuse, R19, PT ;  /* 0x000000131f00720c */ /* 0x040fe40003f64070 */
[C---:B------:R-:W-:Y:S02]  /*5fd0*/  ISETP.GT.U32.AND P4, PT, R31.reuse, R18, PT ;  /* 0x000000121f00720c */ /* 0x040fe40003f84070 */
[----:B------:R-:W-:-:S07]  /*5fe0*/  ISETP.GT.U32.AND P5, PT, R31, R17, PT ;  /* 0x000000111f00720c */ /* 0x000fce0003fa4070 */
[--C-:B------:R-:W-:Y:S01]  /*5ff0*/  @!P2 IMAD.IADD R7, R7, 0x1, -R31.reuse ;  /* 0x000000010707a824 */ /* 0x100fe200078e0a1f */
[C---:B------:R-:W-:Y:S02]  /*6000*/  ISETP.GT.U32.AND P2, PT, R31.reuse, R20, PT ;  /* 0x000000141f00720c */ /* 0x040fe40003f44070 */
[----:B------:R-:W-:Y:S01]  /*6010*/  ISETP.GT.U32.AND P0, PT, R31, R16, PT ;  /* 0x000000101f00720c */ /* 0x000fe20003f04070 */
[--C-:B------:R-:W-:Y:S01]  /*6020*/  @!P3 IMAD.IADD R19, R19, 0x1, -R31.reuse ;  /* 0x000000011313b824 */ /* 0x100fe200078e0a1f */
[----:B------:R-:W-:Y:S01]  /*6030*/  ISETP.GT.U32.AND P6, PT, R31, R7, PT ;  /* 0x000000071f00720c */ /* 0x000fe20003fc4070 */
[--C-:B------:R-:W-:Y:S02]  /*6040*/  @!P4 IMAD.IADD R18, R18, 0x1, -R31.reuse ;  /* 0x000000011212c824 */ /* 0x100fe400078e0a1f */
[----:B------:R-:W-:-:S06]  /*6050*/  @!P5 IMAD.IADD R17, R17, 0x1, -R31 ;  /* 0x000000011111d824 */ /* 0x000fcc00078e0a1f */
[--C-:B------:R-:W-:Y:S01]  /*6060*/  @!P2 IMAD.IADD R20, R20, 0x1, -R31.reuse ;  /* 0x000000011414a824 */ /* 0x100fe200078e0a1f */
[----:B------:R-:W-:Y:S01]  /*6070*/  ISETP.GT.U32.AND P1, PT, R31, R15, PT ;  /* 0x0000000f1f00720c */ /* 0x000fe20003f24070 */
[--C-:B------:R-:W-:Y:S02]  /*6080*/  @!P0 IMAD.IADD R16, R16, 0x1, -R31.reuse ;  /* 0x0000000110108824 */ /* 0x100fe400078e0a1f */
[--C-:B------:R-:W-:Y:S01]  /*6090*/  @!P6 IMAD.IADD R7, R7, 0x1, -R31.reuse ;  /* 0x000000010707e824 */ /* 0x100fe200078e0a1f */
[----:B------:R-:W-:Y:S09]  /*60a0*/  STL [R1+0xa4], R20 ;  /* 0x0000a41401007387 */ /* 0x000ff20000100800 */
[----:B------:R-:W-:Y:S01]  /*60b0*/  @!P1 IMAD.IADD R15, R15, 0x1, -R31 ;  /* 0x000000010f0f9824 */ /* 0x000fe200078e0a1f */
[----:B------:R-:W-:-:S02]  /*60c0*/  ISETP.GT.U32.AND P2, PT, R31, R14, PT ;  /* 0x0000000e1f00720c */ /* 0x000fc40003f44070 */
[C---:B------:R-:W-:Y:S02]  /*60d0*/  ISETP.GT.U32.AND P3, PT, R31.reuse, R13, PT ;  /* 0x0000000d1f00720c */ /* 0x040fe40003f64070 */
[C---:B------:R-:W-:Y:S02]  /*60e0*/  ISETP.GT.U32.AND P4, PT, R31.reuse, R4, PT ;  /* 0x000000041f00720c */ /* 0x040fe40003f84070 */
[----:B------:R-:W-:-:S07]  /*60f0*/  ISETP.GT.U32.AND P5, PT, R31, R3, PT ;  /* 0x000000031f00720c */ /* 0x000fce0003fa4070 */
[--C-:B------:R-:W-:Y:S02]  /*6100*/  @!P2 IMAD.IADD R14, R14, 0x1, -R31.reuse ;  /* 0x000000010e0ea824 */ /* 0x100fe400078e0a1f */
[--C-:B------:R-:W-:Y:S01]  /*6110*/  @!P3 IMAD.IADD R13, R13, 0x1, -R31.reuse ;  /* 0x000000010d0db824 */ /* 0x100fe200078e0a1f */
[----:B------:R-:W-:Y:S01]  /*6120*/  ISETP.GT.U32.AND P0, PT, R31, R2, PT ;  /* 0x000000021f00720c */ /* 0x000fe20003f04070 */
[--C-:B------:R-:W-:Y:S02]  /*6130*/  @!P4 IMAD.IADD R4, R4, 0x1, -R31.reuse ;  /* 0x000000010404c824 */ /* 0x100fe400078e0a1f */
[----:B------:R-:W-:Y:S01]  /*6140*/  @!P5 IMAD.IADD R3, R3, 0x1, -R31 ;  /* 0x000000010303d824 */ /* 0x000fe200078e0a1f */
[----:B------:R-:W-:-:S09]  /*6150*/  ISETP.GT.U32.AND P1, PT, R31, R61, PT ;  /* 0x0000003d1f00720c */ /* 0x000fd20003f24070 */
[--C-:B------:R-:W-:Y:S01]  /*6160*/  @!P0 IMAD.IADD R2, R2, 0x1, -R31.reuse ;  /* 0x0000000102028824 */ /* 0x100fe200078e0a1f */
[----:B------:R-:W-:Y:S04]  /*6170*/  STL [R1+0xa0], R19 ;  /* 0x0000a01301007387 */ /* 0x000fe80000100800 */
[----:B------:R-:W-:Y:S04]  /*6180*/  STL [R1+0x9c], R18 ;  /* 0x00009c1201007387 */ /* 0x000fe80000100800 */
[----:B------:R-:W-:Y:S01]  /*6190*/  STL [R1+0x98], R17 ;  /* 0x0000981101007387 */ /* 0x000fe20000100800 */
[----:B------:R-:W-:-:S03]  /*61a0*/  @!P1 IMAD.IADD R61, R61, 0x1, -R31 ;  /* 0x000000013d3d9824 */ /* 0x000fc600078e0a1f */
[----:B------:R-:W-:Y:S04]  /*61b0*/  STL [R1+0x94], R16 ;  /* 0x0000941001007387 */ /* 0x000fe80000100800 */
[----:B------:R0:W-:Y:S04]  /*61c0*/  STL [R1+0x8c], R7 ;  /* 0x00008c0701007387 */ /* 0x0001e80000100800 */
[----:B------:R1:W-:Y:S04]  /*61d0*/  STL [R1+0x90], R15 ;  /* 0x0000900f01007387 */ /* 0x0003e80000100800 */
[----:B0-----:R-:W4:Y:S04]  /*61e0*/  LDL.LU R7, [R1+0x54] ;  /* 0x0000540001077983 */ /* 0x001f280000300800 */
[----:B------:R-:W4:Y:S04]  /*61f0*/  LDL.LU R20, [R1+0x50] ;  /* 0x0000500001147983 */ /* 0x000f280000300800 */
[----:B------:R-:W4:Y:S04]  /*6200*/  LDL.LU R19, [R1+0x4c] ;  /* 0x00004c0001137983 */ /* 0x000f280000300800 */
[----:B------:R-:W4:Y:S04]  /*6210*/  LDL.LU R18, [R1+0x48] ;  /* 0x0000480001127983 */ /* 0x000f280000300800 */
[----:B------:R-:W4:Y:S04]  /*6220*/  LDL.LU R17, [R1+0x44] ;  /* 0x0000440001117983 */ /* 0x000f280000300800 */
[----:B------:R-:W4:Y:S01]  /*6230*/  LDL.LU R16, [R1+0x40] ;  /* 0x0000400001107983 */ /* 0x000f220000300800 */
[----:B--2---:R-:W-:-:S02]  /*6240*/  ISETP.GT.U32.AND P6, PT, R31, R12, PT ;  /* 0x0000000c1f00720c */ /* 0x004fc40003fc4070 */
[C---:B---3--:R-:W-:Y:S02]  /*6250*/  ISETP.GT.U32.AND P2, PT, R31.reuse, R11, PT ;  /* 0x0000000b1f00720c */ /* 0x048fe40003f44070 */
[C---:B-----5:R-:W-:Y:S02]  /*6260*/  ISETP.GT.U32.AND P3, PT, R31.reuse, R10, PT ;  /* 0x0000000a1f00720c */ /* 0x060fe40003f64070 */
[----:B------:R-:W-:-:S07]  /*6270*/  ISETP.GT.U32.AND P4, PT, R31, R9, PT ;  /* 0x000000091f00720c */ /* 0x000fce0003f84070 */
[--C-:B------:R-:W-:Y:S01]  /*6280*/  @!P6 IMAD.IADD R12, R12, 0x1, -R31.reuse ;  /* 0x000000010c0ce824 */ /* 0x100fe200078e0a1f */
[----:B------:R-:W-:Y:S01]  /*6290*/  ISETP.GT.U32.AND P5, PT, R31, R8, PT ;  /* 0x000000081f00720c */ /* 0x000fe20003fa4070 */
[--C-:B------:R-:W-:Y:S01]  /*62a0*/  @!P2 IMAD.IADD R11, R11, 0x1, -R31.reuse ;  /* 0x000000010b0ba824 */ /* 0x100fe200078e0a1f */
[C---:B------:R-:W-:Y:S01]  /*62b0*/  ISETP.GT.U32.AND P6, PT, R31.reuse, R14, PT ;  /* 0x0000000e1f00720c */ /* 0x040fe20003fc4070 */
[--C-:B------:R-:W-:Y:S01]  /*62c0*/  @!P3 IMAD.IADD R10, R10, 0x1, -R31.reuse ;  /* 0x000000010a0ab824 */ /* 0x100fe200078e0a1f */
[C---:B------:R-:W-:Y:S02]  /*62d0*/  ISETP.GT.U32.AND P0, PT, R31.reuse, R6, PT ;  /* 0x000000061f00720c */ /* 0x040fe40003f04070 */
[----:B------:R-:W-:Y:S01]  /*62e0*/  ISETP.GT.U32.AND P2, PT, R31, R13, PT ;  /* 0x0000000d1f00720c */ /* 0x000fe20003f44070 */
[----:B------:R-:W-:Y:S01]  /*62f0*/  @!P4 IMAD.IADD R9, R9, 0x1, -R31 ;  /* 0x000000010909c824 */ /* 0x000fe200078e0a1f */
[C---:B------:R-:W-:Y:S02]  /*6300*/  ISETP.GT.U32.AND P3, PT, R31.reuse, R4, PT ;  /* 0x000000041f00720c */ /* 0x040fe40003f64070 */
[----:B------:R-:W-:-:S03]  /*6310*/  ISETP.GT.U32.AND P4, PT, R31, R3, PT ;  /* 0x000000031f00720c */ /* 0x000fc60003f84070 */
[--C-:B------:R-:W-:Y:S01]  /*6320*/  @!P5 IMAD.IADD R8, R8, 0x1, -R31.reuse ;  /* 0x000000010808d824 */ /* 0x100fe200078e0a1f */
[C---:B------:R-:W-:Y:S01]  /*6330*/  ISETP.GT.U32.AND P5, PT, R31.reuse, R2, PT ;  /* 0x000000021f00720c */ /* 0x040fe20003fa4070 */
[--C-:B------:R-:W-:Y:S02]  /*6340*/  @!P6 IMAD.IADD R14, R14, 0x1, -R31.reuse ;  /* 0x000000010e0ee824 */ /* 0x100fe400078e0a1f */
[--C-:B------:R-:W-:Y:S01]  /*6350*/  @!P0 IMAD.IADD R6, R6, 0x1, -R31.reuse ;  /* 0x0000000106068824 */ /* 0x100fe200078e0a1f */
[----:B------:R-:W-:Y:S01]  /*6360*/  ISETP.GT.U32.AND P0, PT, R31, R61, PT ;  /* 0x0000003d1f00720c */ /* 0x000fe20003f04070 */
[--C-:B------:R-:W-:Y:S01]  /*6370*/  @!P2 IMAD.IADD R13, R13, 0x1, -R31.reuse ;  /* 0x000000010d0da824 */ /* 0x100fe200078e0a1f */
[----:B------:R-:W-:Y:S01]  /*6380*/  ISETP.GT.U32.AND P1, PT, R31, R5, PT ;  /* 0x000000051f00720c */ /* 0x000fe20003f24070 */
[--C-:B------:R-:W-:Y:S01]  /*6390*/  @!P3 IMAD.IADD R4, R4, 0x1, -R31.reuse ;  /* 0x000000010404b824 */ /* 0x100fe200078e0a1f */
[----:B------:R0:W-:Y:S01]  /*63a0*/  STL [R1+0x88], R14 ;  /* 0x0000880e01007387 */ /* 0x0001e20000100800 */
[----:B------:R-:W-:-:S04]  /*63b0*/  @!P4 IMAD.IADD R3, R3, 0x1, -R31 ;  /* 0x000000010303c824 */ /* 0x000fc800078e0a1f */
[--C-:B------:R-:W-:Y:S01]  /*63c0*/  @!P5 IMAD.IADD R2, R2, 0x1, -R31.reuse ;  /* 0x000000010202d824 */ /* 0x100fe200078e0a1f */
[----:B------:R-:W-:Y:S04]  /*63d0*/  STL [R1+0x84], R13 ;  /* 0x0000840d01007387 */ /* 0x000fe80000100800 */
[----:B------:R2:W-:Y:S04]  /*63e0*/  STL [R1+0x80], R4 ;  /* 0x0000800401007387 */ /* 0x0005e80000100800 */
[----:B-1----:R-:W3:Y:S01]  /*63f0*/  LDL.LU R15, [R1+0x3c] ;  /* 0x00003c00010f7983 */ /* 0x002ee20000300800 */
[----:B------:R-:W-:-:S03]  /*6400*/  @!P0 IMAD.IADD R61, R61, 0x1, -R31 ;  /* 0x000000013d3d8824 */ /* 0x000fc600078e0a1f */
[----:B------:R1:W-:Y:S01]  /*6410*/  STL [R1+0x7c], R3 ;  /* 0x00007c0301007387 */ /* 0x0003e20000100800 */
[----:B------:R-:W-:-:S03]  /*6420*/  @!P1 IMAD.IADD R5, R5, 0x1, -R31 ;  /* 0x0000000105059824 */ /* 0x000fc600078e0a1f */
[----:B0-----:R-:W5:Y:S01]  /*6430*/  LDL.LU R14, [R1+0x38] ;  /* 0x00003800010e7983 */ /* 0x001f620000300800 */
[----:B------:R-:W-:-:S03]  /*6440*/  ISETP.GT.U32.AND P1, PT, R31, R12, PT ;  /* 0x0000000c1f00720c */ /* 0x000fc60003f24070 */
[----:B------:R0:W-:Y:S01]  /*6450*/  STL [R1+0x78], R2 ;  /* 0x0000780201007387 */ /* 0x0001e20000100800 */
[----:B------:R-:W-:-:S03]  /*6460*/  ISETP.GT.U32.AND P2, PT, R31, R11, PT ;  /* 0x0000000b1f00720c */ /* 0x000fc60003f44070 */
[----:B--2---:R-:W2:Y:S01]  /*6470*/  LDL.LU R4, [R1+0x34] ;  /* 0x0000340001047983 */ /* 0x004ea20000300800 */
[----:B------:R-:W-:-:S03]  /*6480*/  ISETP.GT.U32.AND P3, PT, R31, R10, PT ;  /* 0x0000000a1f00720c */ /* 0x000fc60003f64070 */
[----:B-1----:R-:W2:Y:S01]  /*6490*/  LDL.LU R3, [R1+0x30] ;  /* 0x0000300001037983 */ /* 0x002ea20000300800 */
[----:B------:R-:W-:-:S03]  /*64a0*/  ISETP.GT.U32.AND P4, PT, R31, R9, PT ;  /* 0x000000091f00720c */ /* 0x000fc60003f84070 */
[----:B0-----:R-:W2:Y:S01]  /*64b0*/  LDL.LU R2, [R1+0x2c] ;  /* 0x00002c0001027983 */ /* 0x001ea20000300800 */
[----:B------:R-:W-:-:S03]  /*64c0*/  ISETP.GT.U32.AND P5, PT, R31, R8, PT ;  /* 0x000000081f00720c */ /* 0x000fc60003fa4070 */
[----:B------:R0:W-:Y:S01]  /*64d0*/  STL [R1+0x74], R61 ;  /* 0x0000743d01007387 */ /* 0x0001e20000100800 */
[C---:B------:R-:W-:Y:S02]  /*64e0*/  ISETP.GT.U32.AND P6, PT, R31.reuse, R5, PT ;  /* 0x000000051f00720c */ /* 0x040fe40003fc4070 */
[----:B------:R-:W-:Y:S01]  /*64f0*/  ISETP.GT.U32.AND P0, PT, R31, R6, PT ;  /* 0x000000061f00720c */ /* 0x000fe20003f04070 */
[----:B0-----:R-:W2:Y:S04]  /*6500*/  LDL.LU R61, [R1+0x28] ;  /* 0x00002800013d7983 */ /* 0x001ea80000300800 */
[----:B------:R-:W2:Y:S01]  /*6510*/  LDL.LU R60, [R1+0x24] ;  /* 0x00002400013c7983 */ /* 0x000ea20000300800 */
[--C-:B------:R-:W-:Y:S02]  /*6520*/  @!P1 IMAD.IADD R12, R12, 0x1, -R31.reuse ;  /* 0x000000010c0c9824 */ /* 0x100fe400078e0a1f */
[----:B------:R-:W-:-:S02]  /*6530*/  @!P2 IMAD.IADD R11, R11, 0x1, -R31 ;  /* 0x000000010b0ba824 */ /* 0x000fc400078e0a1f */
[--C-:B------:R-:W-:Y:S02]  /*6540*/  @!P3 IMAD.IADD R10, R10, 0x1, -R31.reuse ;  /* 0x000000010a0ab824 */ /* 0x100fe400078e0a1f */
[--C-:B------:R-:W-:Y:S01]  /*6550*/  @!P4 IMAD.IADD R9, R9, 0x1, -R31.reuse ;  /* 0x000000010909c824 */ /* 0x100fe200078e0a1f */
[----:B------:R-:W-:Y:S01]  /*6560*/  STL [R1+0x70], R12 ;  /* 0x0000700c01007387 */ /* 0x000fe20000100800 */
[--C-:B------:R-:W-:Y:S02]  /*6570*/  @!P5 IMAD.IADD R8, R8, 0x1, -R31.reuse ;  /* 0x000000010808d824 */ /* 0x100fe400078e0a1f */
[--C-:B------:R-:W-:Y:S01]  /*6580*/  @!P6 IMAD.IADD R5, R5, 0x1, -R31.reuse ;  /* 0x000000010505e824 */ /* 0x100fe200078e0a1f */
[----:B------:R-:W-:Y:S01]  /*6590*/  STL [R1+0x6c], R11 ;  /* 0x00006c0b01007387 */ /* 0x000fe20000100800 */
[----:B------:R-:W-:-:S03]  /*65a0*/  @!P0 IMAD.IADD R6, R6, 0x1, -R31 ;  /* 0x0000000106068824 */ /* 0x000fc600078e0a1f */
[----:B------:R-:W-:Y:S04]  /*65b0*/  STL [R1+0x68], R10 ;  /* 0x0000680a01007387 */ /* 0x000fe80000100800 */
[----:B------:R-:W-:Y:S04]  /*65c0*/  STL [R1+0x64], R9 ;  /* 0x0000640901007387 */ /* 0x000fe80000100800 */
[----:B------:R-:W-:Y:S04]  /*65d0*/  STL [R1+0x60], R8 ;  /* 0x0000600801007387 */ /* 0x000fe80000100800 */
[----:B------:R0:W-:Y:S04]  /*65e0*/  STL [R1+0x58], R5 ;  /* 0x0000580501007387 */ /* 0x0001e80000100800 */
[----:B------:R1:W-:Y:S04]  /*65f0*/  STL [R1+0x5c], R6 ;  /* 0x00005c0601007387 */ /* 0x0003e80000100800 */
[----:B0-----:R-:W2:Y:S01]  /*6600*/  LDL R5, [R1+0x1370] ;  /* 0x0013700001057983 */ /* 0x001ea20000100800 */
[----:B------:R-:W-:-:S03]  /*6610*/  IMAD.HI.U32 R59, R30, R54, RZ ;  /* 0x000000361e3b7227 */ /* 0x000fc600078e00ff */
[----:B------:R-:W2:Y:S01]  /*6620*/  LDL.LU R13, [R1+0x20] ;  /* 0x00002000010d7983 */ /* 0x000ea20000300800 */
[----:B------:R-:W-:-:S03]  /*6630*/  IMAD.MOV R59, RZ, RZ, -R59 ;  /* 0x000000ffff3b7224 */ /* 0x000fc600078e0a3b */
[----:B------:R-:W2:Y:S01]  /*6640*/  LDL.LU R12, [R1+0x1c] ;  /* 0x00001c00010c7983 */ /* 0x000ea20000300800 */
[C---:B----4-:R-:W-:Y:S02]  /*6650*/  ISETP.GT.U32.AND P1, PT, R31.reuse, R7, PT ;  /* 0x000000071f00720c */ /* 0x050fe40003f24070 */
[C---:B------:R-:W-:Y:S02]  /*6660*/  ISETP.GT.U32.AND P2, PT, R31.reuse, R20, PT ;  /* 0x000000141f00720c */ /* 0x040fe40003f44070 */
[C---:B------:R-:W-:Y:S02]  /*6670*/  ISETP.GT.U32.AND P3, PT, R31.reuse, R19, PT ;  /* 0x000000131f00720c */ /* 0x040fe40003f64070 */
[C---:B------:R-:W-:Y:S02]  /*6680*/  ISETP.GT.U32.AND P4, PT, R31.reuse, R18, PT ;  /* 0x000000121f00720c */ /* 0x040fe40003f84070 */
[----:B------:R-:W-:-:S05]  /*6690*/  ISETP.GT.U32.AND P5, PT, R31, R17, PT ;  /* 0x000000111f00720c */ /* 0x000fca0003fa4070 */
[--C-:B------:R-:W-:Y:S01]  /*66a0*/  @!P1 IMAD.IADD R7, R7, 0x1, -R31.reuse ;  /* 0x0000000107079824 */ /* 0x100fe200078e0a1f */
[----:B------:R-:W4:Y:S01]  /*66b0*/  LDL.LU R11, [R1+0x18] ;  /* 0x00001800010b7983 */ /* 0x000f220000300800 */
[----:B------:R-:W-:Y:S01]  /*66c0*/  ISETP.GT.U32.AND P0, PT, R31, R16, PT ;  /* 0x000000101f00720c */ /* 0x000fe20003f04070 */
[--C-:B------:R-:W-:Y:S02]  /*66d0*/  @!P2 IMAD.IADD R20, R20, 0x1, -R31.reuse ;  /* 0x000000011414a824 */ /* 0x100fe400078e0a1f */
[----:B------:R-:W4:Y:S01]  /*66e0*/  LDL.LU R10, [R1+0x14] ;  /* 0x00001400010a7983 */ /* 0x000f220000300800 */
[--C-:B------:R-:W-:Y:S02]  /*66f0*/  @!P3 IMAD.IADD R19, R19, 0x1, -R31.reuse ;  /* 0x000000011313b824 */ /* 0x100fe400078e0a1f */
[--C-:B------:R-:W-:Y:S01]  /*6700*/  @!P4 IMAD.IADD R18, R18, 0x1, -R31.reuse ;  /* 0x000000011212c824 */ /* 0x100fe200078e0a1f */
[----:B------:R-:W4:Y:S01]  /*6710*/  LDL.LU R9, [R1+0x10] ;  /* 0x0000100001097983 */ /* 0x000f220000300800 */
[----:B------:R-:W-:-:S03]  /*6720*/  @!P5 IMAD.IADD R17, R17, 0x1, -R31 ;  /* 0x000000011111d824 */ /* 0x000fc600078e0a1f */
[----:B------:R-:W4:Y:S02]  /*6730*/  LDL.LU R8, [R1+0xc] ;  /* 0x00000c0001087983 */ /* 0x000f240000300800 */
[----:B------:R-:W-:Y:S02]  /*6740*/  @!P0 IMAD.IADD R16, R16, 0x1, -R31 ;  /* 0x0000000110108824 */ /* 0x000fe400078e0a1f */
[----:B------:R-:W-:Y:S02]  /*6750*/  IMAD R54, R31, R59, R54 ;  /* 0x0000003b1f367224 */ /* 0x000fe400078e0236 */
[----:B------:R-:W-:-:S04]  /*6760*/  IMAD.HI.U32 R59, R30, R58, RZ ;  /* 0x0000003a1e3b7227 */ /* 0x000fc800078e00ff */
[----:B------:R-:W-:-:S04]  /*6770*/  IMAD.MOV R59, RZ, RZ, -R59 ;  /* 0x000000ffff3b7224 */ /* 0x000fc800078e0a3b */
[C---:B------:R-:W-:Y:S01]  /*6780*/  IMAD R58, R31.reuse, R59, R58 ;  /* 0x0000003b1f3a7224 */ /* 0x040fe200078e023a */
[C---:B---3--:R-:W-:Y:S02]  /*6790*/  ISETP.GT.U32.AND P6, PT, R31.reuse, R15, PT ;  /* 0x0000000f1f00720c */ /* 0x048fe40003fc4070 */
[C---:B-----5:R-:W-:Y:S02]  /*67a0*/  ISETP.GT.U32.AND P1, PT, R31.reuse, R14, PT ;  /* 0x0000000e1f00720c */ /* 0x060fe40003f24070 */
[C---:B--2---:R-:W-:Y:S02]  /*67b0*/  ISETP.GT.U32.AND P2, PT, R31.reuse, R4, PT ;  /* 0x000000041f00720c */ /* 0x044fe40003f44070 */
[C---:B------:R-:W-:Y:S02]  /*67c0*/  ISETP.GT.U32.AND P3, PT, R31.reuse, R3, PT ;  /* 0x000000031f00720c */ /* 0x040fe40003f64070 */
[----:B------:R-:W-:-:S05]  /*67d0*/  ISETP.GT.U32.AND P4, PT, R31, R2, PT ;  /* 0x000000021f00720c */ /* 0x000fca0003f84070 */
[--C-:B------:R-:W-:Y:S01]  /*67e0*/  @!P6 IMAD.IADD R15, R15, 0x1, -R31.reuse ;  /* 0x000000010f0fe824 */ /* 0x100fe200078e0a1f */
[C---:B------:R-:W-:Y:S01]  /*67f0*/  ISETP.GT.U32.AND P6, PT, R31.reuse, R7, PT ;  /* 0x000000071f00720c */ /* 0x040fe20003fc4070 */
[--C-:B------:R-:W-:Y:S01]  /*6800*/  @!P1 IMAD.IADD R14, R14, 0x1, -R31.reuse ;  /* 0x000000010e0e9824 */ /* 0x100fe200078e0a1f */
[C---:B------:R-:W-:Y:S01]  /*6810*/  ISETP.GT.U32.AND P1, PT, R31.reuse, R20, PT ;  /* 0x000000141f00720c */ /* 0x040fe20003f24070 */
[--C-:B------:R-:W-:Y:S01]  /*6820*/  @!P2 IMAD.IADD R4, R4, 0x1, -R31.reuse ;  /* 0x000000010404a824 */ /* 0x100fe200078e0a1f */
[C---:B------:R-:W-:Y:S02]  /*6830*/  ISETP.GT.U32.AND P2, PT, R31.reuse, R19, PT ;  /* 0x000000131f00720c */ /* 0x040fe40003f44070 */
[C---:B------:R-:W-:Y:S02]  /*6840*/  ISETP.GT.U32.AND P5, PT, R31.reuse, R61, PT ;  /* 0x0000003d1f00720c */ /* 0x040fe40003fa4070 */
[----:B------:R-:W-:Y:S01]  /*6850*/  ISETP.GT.U32.AND P0, PT, R31, R60, PT ;  /* 0x0000003c1f00720c */ /* 0x000fe20003f04070 */
[--C-:B------:R-:W-:Y:S01]  /*6860*/  @!P3 IMAD.IADD R3, R3, 0x1, -R31.reuse ;  /* 0x000000010303b824 */ /* 0x100fe200078e0a1f */
[C---:B------:R-:W-:Y:S01]  /*6870*/  ISETP.GT.U32.AND P3, PT, R31.reuse, R18, PT ;  /* 0x000000121f00720c */ /* 0x040fe20003f64070 */
[----:B------:R-:W-:Y:S01]  /*6880*/  @!P4 IMAD.IADD R2, R2, 0x1, -R31 ;  /* 0x000000010202c824 */ /* 0x000fe200078e0a1f */
[----:B------:R-:W-:-:S07]  /*6890*/  ISETP.GT.U32.AND P4, PT, R31, R17, PT ;  /* 0x000000111f00720c */ /* 0x000fce0003f84070 */
[--C-:B------:R-:W-:Y:S01]  /*68a0*/  @!P5 IMAD.IADD R61, R61, 0x1, -R31.reuse ;  /* 0x000000013d3dd824 */ /* 0x100fe200078e0a1f */
[----:B------:R-:W-:Y:S01]  /*68b0*/  ISETP.GT.U32.AND P5, PT, R31, R16, PT ;  /* 0x000000101f00720c */ /* 0x000fe20003fa4070 */
[--C-:B------:R-:W-:Y:S02]  /*68c0*/  @!P6 IMAD.IADD R7, R7, 0x1, -R31.reuse ;  /* 0x000000010707e824 */ /* 0x100fe400078e0a1f */
[--C-:B------:R-:W-:Y:S01]  /*68d0*/  @!P0 IMAD.IADD R60, R60, 0x1, -R31.reuse ;  /* 0x000000013c3c8824 */ /* 0x100fe200078e0a1f */
[C---:B------:R-:W-:Y:S01]  /*68e0*/  ISETP.GT.U32.AND P0, PT, R31.reuse, R15, PT ;  /* 0x0000000f1f00720c */ /* 0x040fe20003f04070 */
[--C-:B------:R-:W-:Y:S01]  /*68f0*/  @!P1 IMAD.IADD R20, R20, 0x1, -R31.reuse ;  /* 0x0000000114149824 */ /* 0x100fe200078e0a1f */
[----:B------:R-:W-:Y:S02]  /*6900*/  ISETP.GT.U32.AND P1, PT, R31, R14, PT ;  /* 0x0000000e1f00720c */ /* 0x000fe40003f24070 */
[----:B------:R-:W-:Y:S01]  /*6910*/  @!P2 IADD3 R19, R19, -R31, RZ ;  /* 0x8000001f1313a210 */ /* 0x000fe20007ffe0ff */
[--C-:B------:R-:W-:Y:S01]  /*6920*/  @!P3 IMAD.IADD R18, R18, 0x1, -R31.reuse ;  /* 0x000000011212b824 */ /* 0x100fe200078e0a1f */
[----:B------:R-:W-:Y:S01]  /*6930*/  ISETP.GT.U32.AND P2, PT, R31, R4, PT ;  /* 0x000000041f00720c */ /* 0x000fe20003f44070 */
[--C-:B------:R-:W-:Y:S01]  /*6940*/  @!P4 IMAD.IADD R17, R17, 0x1, -R31.reuse ;  /* 0x000000011111c824 */ /* 0x100fe200078e0a1f */
[C---:B------:R-:W-:Y:S01]  /*6950*/  ISETP.GT.U32.AND P3, PT, R31.reuse, R3, PT ;  /* 0x000000031f00720c */ /* 0x040fe20003f64070 */
[----:B------:R-:W-:Y:S01]  /*6960*/  @!P5 IMAD.IADD R16, R16, 0x1, -R31 ;  /* 0x000000011010d824 */ /* 0x000fe200078e0a1f */
[----:B------:R-:W-:-:S02]  /*6970*/  ISETP.GT.U32.AND P4, PT, R31, R2, PT ;  /* 0x000000021f00720c */ /* 0x000fc40003f84070 */
[----:B------:R-:W-:Y:S01]  /*6980*/  ISETP.GT.U32.AND P5, PT, R31, R61, PT ;  /* 0x0000003d1f00720c */ /* 0x000fe20003fa4070 */
[--C-:B------:R-:W-:Y:S01]  /*6990*/  @!P0 IMAD.IADD R15, R15, 0x1, -R31.reuse ;  /* 0x000000010f0f8824 */ /* 0x100fe200078e0a1f */
[----:B------:R-:W-:Y:S02]  /*69a0*/  IABS R59, R5 ;  /* 0x00000005003b7213 */ /* 0x000fe40000000000 */
[----:B------:R-:W2:Y:S04]  /*69b0*/  LDL.LU R5, [R1+0x8] ;  /* 0x0000080001057983 */ /* 0x000ea80000300800 */
[----:B-1----:R-:W3:Y:S04]  /*69c0*/  LDL.LU R6, [R1+0x4] ;  /* 0x0000040001067983 */ /* 0x002ee80000300800 */
[----:B------:R0:W-:Y:S01]  /*69d0*/  STL [R1+0x54], R7 ;  /* 0x0000540701007387 */ /* 0x0001e20000100800 */
[----:B------:R-:W-:-:S03]  /*69e0*/  @!P1 IMAD.IADD R14, R14, 0x1, -R31 ;  /* 0x000000010e0e9824 */ /* 0x000fc600078e0a1f */
[----:B0-----:R-:W5:Y:S04]  /*69f0*/  LDL.LU R7, [R1] ;  /* 0x0000000001077983 */ /* 0x001f680000300800 */
[----:B------:R0:W-:Y:S01]  /*6a00*/  STL [R1+0x50], R20 ;  /* 0x0000501401007387 */ /* 0x0001e20000100800 */
[----:B------:R-:W-:-:S03]  /*6a10*/  @!P2 IMAD.IADD R4, R4, 0x1, -R31 ;  /* 0x000000010404a824 */ /* 0x000fc600078e0a1f */
[----:B0-----:R-:W5:Y:S04]  /*6a20*/  LDL.LU R20, [R1+0x17ac] ;  /* 0x0017ac0001147983 */ /* 0x001f680000300800 */
        /* <DEDUP_REMOVED lines=9> */
[----:B------:R0:W-:Y:S04]  /*6ac0*/  STL [R1+0x40], R16 ;  /* 0x0000401001007387 */ /* 0x0001e80000100800 */
        /* <DEDUP_REMOVED lines=12> */
[----:B0-----:R-:W5:Y:S01]  /*6b90*/  LDL.LU R61, [R1+0x1784] ;  /* 0x00178400013d7983 */ /* 0x001f620000300800 */
[----:B------:R-:W-:-:S02]  /*6ba0*/  ISETP.GT.U32.AND P6, PT, R31, R60, PT ;  /* 0x0000003c1f00720c */ /* 0x000fc40003fc4070 */
[C---:B------:R-:W-:Y:S02]  /*6bb0*/  ISETP.GT.U32.AND P0, PT, R31.reuse, R13, PT ;  /* 0x0000000d1f00720c */ /* 0x040fe40003f04070 */
[C---:B------:R-:W-:Y:S02]  /*6bc0*/  ISETP.GT.U32.AND P1, PT, R31.reuse, R12, PT ;  /* 0x0000000c1f00720c */ /* 0x040fe40003f24070 */
[C---:B----4-:R-:W-:Y:S02]  /*6bd0*/  ISETP.GT.U32.AND P2, PT, R31.reuse, R11, PT ;  /* 0x0000000b1f00720c */ /* 0x050fe40003f44070 */
[C---:B------:R-:W-:Y:S02]  /*6be0*/  ISETP.GT.U32.AND P3, PT, R31.reuse, R10, PT ;  /* 0x0000000a1f00720c */ /* 0x040fe40003f64070 */
[C---:B------:R-:W-:Y:S02]  /*6bf0*/  ISETP.GT.U32.AND P4, PT, R31.reuse, R9, PT ;  /* 0x000000091f00720c */ /* 0x040fe40003f84070 */
[----:B------:R-:W-:Y:S01]  /*6c00*/  ISETP.GT.U32.AND P5, PT, R31, R8, PT ;  /* 0x000000081f00720c */ /* 0x000fe20003fa4070 */
[----:B------:R-:W-:-:S02]  /*6c10*/  @!P6 IMAD.IADD R60, R60, 0x1, -R31 ;  /* 0x000000013c3ce824 */ /* 0x000fc400078e0a1f */
[--C-:B------:R-:W-:Y:S02]  /*6c20*/  @!P0 IMAD.IADD R13, R13, 0x1, -R31.reuse ;  /* 0x000000010d0d8824 */ /* 0x100fe400078e0a1f */
[--C-:B------:R-:W-:Y:S02]  /*6c30*/  @!P1 IMAD.IADD R12, R12, 0x1, -R31.reuse ;  /* 0x000000010c0c9824 */ /* 0x100fe400078e0a1f */
[--C-:B------:R-:W-:Y:S02]  /*6c40*/  @!P2 IMAD.IADD R11, R11, 0x1, -R31.reuse ;  /* 0x000000010b0ba824 */ /* 0x100fe400078e0a1f */
[--C-:B------:R-:W-:Y:S02]  /*6c50*/  @!P3 IMAD.IADD R10, R10, 0x1, -R31.reuse ;  /* 0x000000010a0ab824 */ /* 0x100fe400078e0a1f */
[--C-:B------:R-:W-:Y:S02]  /*6c60*/  @!P4 IMAD.IADD R9, R9, 0x1, -R31.reuse ;  /* 0x000000010909c824 */ /* 0x100fe400078e0a1f */
[----:B------:R-:W-:Y:S01]  /*6c70*/  @!P5 IMAD.IADD R8, R8, 0x1, -R31 ;  /* 0x000000010808d824 */ /* 0x000fe200078e0a1f */
[----:B------:R-:W-:Y:S01]  /*6c80*/  STL [R1+0x24], R60 ;  /* 0x0000243c01007387 */ /* 0x000fe20000100800 */
[----:B--2---:R-:W-:-:S02]  /*6c90*/  ISETP.GT.U32.AND P6, PT, R31, R5, PT ;  /* 0x000000051f00720c */ /* 0x004fc40003fc4070 */
[C---:B---3--:R-:W-:Y:S02]  /*6ca0*/  ISETP.GT.U32.AND P0, PT, R31.reuse, R6, PT ;  /* 0x000000061f00720c */ /* 0x048fe40003f04070 */
[----:B-----5:R-:W-:-:S09]  /*6cb0*/  ISETP.GT.U32.AND P1, PT, R31, R7, PT ;  /* 0x000000071f00720c */ /* 0x020fd20003f24070 */
[--C-:B------:R-:W-:Y:S01]  /*6cc0*/  @!P6 IMAD.IADD R5, R5, 0x1, -R31.reuse ;  /* 0x000000010505e824 */ /* 0x100fe200078e0a1f */
[C---:B------:R-:W-:Y:S01]  /*6cd0*/  ISETP.GT.U32.AND P6, PT, R31.reuse, R13, PT ;  /* 0x0000000d1f00720c */ /* 0x040fe20003fc4070 */
[--C-:B------:R-:W-:Y:S01]  /*6ce0*/  @!P0 IMAD.IADD R6, R6, 0x1, -R31.reuse ;  /* 0x0000000106068824 */ /* 0x100fe200078e0a1f */
[----:B------:R-:W-:Y:S01]  /*6cf0*/  ISETP.GT.U32.AND P0, PT, R31, R12, PT ;  /* 0x0000000c1f00720c */ /* 0x000fe20003f04070 */
[----:B------:R-:W-:Y:S01]  /*6d00*/  @!P1 IMAD.IADD R7, R7, 0x1, -R31 ;  /* 0x0000000107079824 */ /* 0x000fe200078e0a1f */
[----:B------:R-:W-:-:S09]  /*6d10*/  ISETP.GT.U32.AND P1, PT, R31, R11, PT ;  /* 0x0000000b1f00720c */ /* 0x000fd20003f24070 */
[--C-:B------:R-:W-:Y:S02]  /*6d20*/  @!P6 IMAD.IADD R13, R13, 0x1, -R31.reuse ;  /* 0x000000010d0de824 */ /* 0x100fe400078e0a1f */
[--C-:B------:R-:W-:Y:S01]  /*6d30*/  @!P0 IMAD.IADD R12, R12, 0x1, -R31.reuse ;  /* 0x000000010c0c8824 */ /* 0x100fe200078e0a1f */
[----:B------:R-:W-:Y:S02]  /*6d40*/  ISETP.GT.U32.AND P0, PT, R31, R6, PT ;  /* 0x000000061f00720c */ /* 0x000fe40003f04070 */
[----:B------:R0:W-:Y:S01]  /*6d50*/  STL [R1+0x20], R13 ;  /* 0x0000200d01007387 */ /* 0x0001e20000100800 */
[----:B------:R-:W-:-:S03]  /*6d60*/  @!P1 IMAD.IADD R11, R11, 0x1, -R31 ;  /* 0x000000010b0b9824 */ /* 0x000fc600078e0a1f */
[----:B0-----:R-:W2:Y:S04]  /*6d70*/  LDL.LU R13, [R1+0x1780] ;  /* 0x00178000010d7983 */ /* 0x001ea80000300800 */
[----:B------:R0:W-:Y:S01]  /*6d80*/  STL [R1+0x1c], R12 ;  /* 0x00001c0c01007387 */ /* 0x0001e20000100800 */
[----:B------:R-:W-:Y:S02]  /*6d90*/  ISETP.GT.U32.AND P1, PT, R31, R7, PT ;  /* 0x000000071f00720c */ /* 0x000fe40003f24070 */
[--C-:B------:R-:W-:Y:S01]  /*6da0*/  @!P0 IMAD.IADD R6, R6, 0x1, -R31.reuse ;  /* 0x0000000106068824 */ /* 0x100fe200078e0a1f */
[----:B0-----:R-:W3:Y:S04]  /*6db0*/  LDL.LU R12, [R1+0x177c] ;  /* 0x00177c00010c7983 */ /* 0x001ee80000300800 */
[----:B------:R0:W-:Y:S04]  /*6dc0*/  STL [R1+0x18], R11 ;  /* 0x0000180b01007387 */ /* 0x0001e80000100800 */
[----:B0-----:R-:W4:Y:S02]  /*6dd0*/  LDL.LU R11, [R1+0x1778] ;  /* 0x00177800010b7983 */ /* 0x001f240000300800 */
[----:B------:R-:W-:Y:S01]  /*6de0*/  @!P1 IMAD.IADD R7, R7, 0x1, -R31 ;  /* 0x0000000107079824 */ /* 0x000fe200078e0a1f */
[----:B------:R-:W-:-:S02]  /*6df0*/  ISETP.GT.U32.AND P5, PT, R31, R4, PT ;  /* 0x000000041f00720c */ /* 0x000fc40003fa4070 */
[C---:B------:R-:W-:Y:S02]  /*6e00*/  ISETP.GT.U32.AND P4, PT, R31.reuse, R3, PT ;  /* 0x000000031f00720c */ /* 0x040fe40003f84070 */
[C---:B------:R-:W-:Y:S02]  /*6e10*/  ISETP.GT.U32.AND P3, PT, R31.reuse, R2, PT ;  /* 0x000000021f00720c */ /* 0x040fe40003f64070 */
[----:B------:R-:W-:-:S11]  /*6e20*/  ISETP.GT.U32.AND P2, PT, R31, R61, PT ;  /* 0x0000003d1f00720c */ /* 0x000fd60003f44070 */
[--C-:B------:R-:W-:Y:S01]  /*6e30*/  @!P3 IMAD.IADD R2, R2, 0x1, -R31.reuse ;  /* 0x000000010202b824 */ /* 0x100fe200078e0a1f */
[----:B------:R-:W-:Y:S01]  /*6e40*/  ISETP.GT.U32.AND P3, PT, R31, R9, PT ;  /* 0x000000091f00720c */ /* 0x000fe20003f64070 */
[--C-:B------:R-:W-:Y:S01]  /*6e50*/  @!P4 IMAD.IADD R3, R3, 0x1, -R31.reuse ;  /* 0x000000010303c824 */ /* 0x100fe200078e0a1f */
[C---:B------:R-:W-:Y:S01]  /*6e60*/  ISETP.GT.U32.AND P4, PT, R31.reuse, R8, PT ;  /* 0x000000081f00720c */ /* 0x040fe20003f84070 */
[--C-:B------:R-:W-:Y:S01]  /*6e70*/  @!P5 IMAD.IADD R4, R4, 0x1, -R31.reuse ;  /* 0x000000010404d824 */ /* 0x100fe200078e0a1f */
[----:B------:R-:W-:Y:S01]  /*6e80*/  ISETP.GT.U32.AND P5, PT, R31, R5, PT ;  /* 0x000000051f00720c */ /* 0x000fe20003fa4070 */
[----:B------:R-:W-:Y:S01]  /*6e90*/  @!P2 IMAD.IADD R61, R61, 0x1, -R31 ;  /* 0x000000013d3da824 */ /* 0x000fe200078e0a1f */
[----:B------:R-:W-:-:S07]  /*6ea0*/  ISETP.GT.U32.AND P2, PT, R31, R10, PT ;  /* 0x0000000a1f00720c */ /* 0x000fce0003f44070 */
[--C-:B------:R-:W-:Y:S02]  /*6eb0*/  @!P3 IMAD.IADD R9, R9, 0x1, -R31.reuse ;  /* 0x000000010909b824 */ /* 0x100fe400078e0a1f */
[--C-:B------:R-:W-:Y:S02]  /*6ec0*/  @!P4 IMAD.IADD R8, R8, 0x1, -R31.reuse ;  /* 0x000000010808c824 */ /* 0x100fe400078e0a1f */
[--C-:B------:R-:W-:Y:S02]  /*6ed0*/  @!P5 IMAD.IADD R5, R5, 0x1, -R31.reuse ;  /* 0x000000010505d824 */ /* 0x100fe400078e0a1f */
[----:B------:R-:W-:-:S05]  /*6ee0*/  @!P2 IMAD.IADD R10, R10, 0x1, -R31 ;  /* 0x000000010a0aa824 */ /* 0x000fca00078e0a1f */
[----:B------:R0:W-:Y:S04]  /*6ef0*/  STL [R1+0x14], R10 ;  /* 0x0000140a01007387 */ /* 0x0001e80000100800 */
[----:B0-----:R-:W5:Y:S04]  /*6f00*/  LDL.LU R10, [R1+0x1774] ;  /* 0x00177400010a7983 */ /* 0x001f680000300800 */
[----:B------:R0:W-:Y:S04]  /*6f10*/  STL [R1+0x10], R9 ;  /* 0x0000100901007387 */ /* 0x0001e80000100800 */
[----:B0-----:R-:W2:Y:S04]  /*6f20*/  LDL.LU R9, [R1+0x1770] ;  /* 0x0017700001097983 */ /* 0x001ea80000300800 */
[----:B------:R0:W-:Y:S04]  /*6f30*/  STL [R1+0xc], R8 ;  /* 0x00000c0801007387 */ /* 0x0001e80000100800 */
[----:B0-----:R-:W2:Y:S04]  /*6f40*/  LDL.LU R8, [R1+0x176c] ;  /* 0x00176c0001087983 */ /* 0x001ea80000300800 */
[----:B------:R0:W-:Y:S04]  /*6f50*/  STL [R1+0x8], R5 ;  /* 0x0000080501007387 */ /* 0x0001e80000100800 */
[----:B0-----:R-:W2:Y:S04]  /*6f60*/  LDL.LU R5, [R1+0x1768] ;  /* 0x0017680001057983 */ /* 0x001ea80000300800 */
[----:B------:R0:W-:Y:S04]  /*6f70*/  STL [R1+0x4], R6 ;  /* 0x0000040601007387 */ /* 0x0001e80000100800 */
[----:B0-----:R-:W3:Y:S04]  /*6f80*/  LDL.LU R6, [R1+0x1764] ;  /* 0x0017640001067983 */ /* 0x001ee80000300800 */
[----:B------:R0:W-:Y:S04]  /*6f90*/  STL [R1], R7 ;  /* 0x0000000701007387 */ /* 0x0001e80000100800 */
[----:B0-----:R-:W5:Y:S01]  /*6fa0*/  LDL.LU R7, [R1+0x1760] ;  /* 0x0017600001077983 */ /* 0x001f620000300800 */
[----:B------:R-:W-:-:S13]  /*6fb0*/  ISETP.GT.U32.AND P2, PT, R31, R61, PT ;  /* 0x0000003d1f00720c */ /* 0x000fda0003f44070 */
[----:B------:R-:W-:-:S05]  /*6fc0*/  @!P2 IMAD.IADD R61, R61, 0x1, -R31 ;  /* 0x000000013d3da824 */ /* 0x000fca00078e0a1f */
[----:B------:R0:W-:Y:S04]  /*6fd0*/  STL [R1+0x1744], R61 ;  /* 0x0017443d01007387 */ /* 0x0001e80000100800 */
[----:B0-----:R-:W5:Y:S01]  /*6fe0*/  LDL R61, [R1+0x1374] ;  /* 0x00137400013d7983 */ /* 0x001f620000100800 */
[----:B------:R-:W-:-:S13]  /*6ff0*/  ISETP.GT.U32.AND P6, PT, R31, R4, PT ;  /* 0x000000041f00720c */ /* 0x000fda0003fc4070 */
[----:B------:R-:W-:Y:S01]  /*7000*/  @!P6 IMAD.IADD R4, R4, 0x1, -R31 ;  /* 0x000000010404e824 */ /* 0x000fe200078e0a1f */
[C---:B------:R-:W-:Y:S02]  /*7010*/  ISETP.GT.U32.AND P3, PT, R31.reuse, R2, PT ;  /* 0x000000021f00720c */ /* 0x040fe40003f64070 */
[----:B------:R-:W-:Y:S01]  /*7020*/  ISETP.GT.U32.AND P4, PT, R31, R3, PT ;  /* 0x000000031f00720c */ /* 0x000fe20003f84070 */
[----:B------:R-:W-:-:S10]  /*7030*/  IMAD.HI.U32 R60, R30, R59, RZ ;  /* 0x0000003b1e3c7227 */ /* 0x000fd400078e00ff */
[--C-:B------:R-:W-:Y:S02]  /*7040*/  @!P3 IMAD.IADD R2, R2, 0x1, -R31.reuse ;  /* 0x000000010202b824 */ /* 0x100fe400078e0a1f */
[----:B------:R-:W-:-:S03]  /*7050*/  @!P4 IMAD.IADD R3, R3, 0x1, -R31 ;  /* 0x000000010303c824 */ /* 0x000fc600078e0a1f */
[----:B------:R-:W-:Y:S01]  /*7060*/  STL [R1+0x1748], R2 ;  /* 0x0017480201007387 */ /* 0x000fe20000100800 */
[----:B----4-:R-:W-:-:S13]  /*7070*/  ISETP.GT.U32.AND P6, PT, R31, R11, PT ;  /* 0x0000000b1f00720c */ /* 0x010fda0003fc4070 */
[----:B------:R-:W-:Y:S01]  /*7080*/  @!P6 IMAD.IADD R11, R11, 0x1, -R31 ;  /* 0x000000010b0be824 */ /* 0x000fe200078e0a1f */
[----:B------:R-:W-:Y:S01]  /*7090*/  STL [R1+0x174c], R3 ;  /* 0x00174c0301007387 */ /* 0x000fe20000100800 */
[----:B------:R-:W-:-:S03]  /*70a0*/  IMAD.MOV R60, RZ, RZ, -R60 ;  /* 0x000000ffff3c7224 */ /* 0x000fc600078e0a3c */
[----:B------:R-:W-:Y:S01]  /*70b0*/  STL [R1+0x1750], R4 ;  /* 0x0017500401007387 */ /* 0x000fe20000100800 */
[C---:B------:R-:W-:Y:S01]  /*70c0*/  IMAD R59, R31.reuse, R60, R59 ;  /* 0x0000003c1f3b7224 */ /* 0x040fe200078e023b */
[C---:B--2---:R-:W-:Y:S02]  /*70d0*/  ISETP.GT.U32.AND P5, PT, R31.reuse, R5, PT ;  /* 0x000000051f00720c */ /* 0x044fe40003fa4070 */
[----:B---3--:R-:W-:-:S11]  /*70e0*/  ISETP.GT.U32.AND P0, PT, R31, R6, PT ;  /* 0x000000061f00720c */ /* 0x008fd60003f04070 */
[--C-:B------:R-:W-:Y:S01]  /*70f0*/  @!P5 IMAD.IADD R5, R5, 0x1, -R31.reuse ;  /* 0x000000010505d824 */ /* 0x100fe200078e0a1f */
[C---:B------:R-:W-:Y:S02]  /*7100*/  ISETP.GT.U32.AND P5, PT, R31.reuse, R12, PT ;  /* 0x0000000c1f00720c */ /* 0x040fe40003fa4070 */
[C---:B-----5:R-:W-:Y:S01]  /*7110*/  ISETP.GT.U32.AND P1, PT, R31.reuse, R7, PT ;  /* 0x000000071f00720c */ /* 0x060fe20003f24070 */
[----:B------:R-:W-:Y:S01]  /*7120*/  @!P0 IMAD.IADD R6, R6, 0x1, -R31 ;  /* 0x0000000106068824 */ /* 0x000fe200078e0a1f */
[----:B------:R-:W-:-:S09]  /*7130*/  ISETP.GT.U32.AND P0, PT, R31, R13, PT ;  /* 0x0000000d1f00720c */ /* 0x000fd20003f04070 */
[--C-:B------:R-:W-:Y:S01]  /*7140*/  @!P5 IMAD.IADD R12, R12, 0x1, -R31.reuse ;  /* 0x000000010c0cd824 */ /* 0x100fe200078e0a1f */
[C---:B------:R-:W-:Y:S02]  /*7150*/  ISETP.GT.U32.AND P6, PT, R31.reuse, R5, PT ;  /* 0x000000051f00720c */ /* 0x040fe40003fc4070 */
[----:B------:R-:W-:Y:S01]  /*7160*/  ISETP.GT.U32.AND P5, PT, R31, R6, PT ;  /* 0x000000061f00720c */ /* 0x000fe20003fa4070 */
[--C-:B------:R-:W-:Y:S02]  /*7170*/  @!P1 IMAD.IADD R7, R7, 0x1, -R31.reuse ;  /* 0x0000000107079824 */ /* 0x100fe400078e0a1f */
[----:B------:R-:W-:-:S03]  /*7180*/  @!P0 IMAD.IADD R13, R13, 0x1, -R31 ;  /* 0x000000010d0d8824 */ /* 0x000fc600078e0a1f */
[----:B------:R-:W-:-:S05]  /*7190*/  ISETP.GT.U32.AND P0, PT, R31, R7, PT ;  /* 0x000000071f00720c */ /* 0x000fca0003f04070 */
[--C-:B------:R-:W-:Y:S02]  /*71a0*/  @!P6 IMAD.IADD R5, R5, 0x1, -R31.reuse ;  /* 0x000000010505e824 */ /* 0x100fe400078e0a1f */
[----:B------:R-:W-:-:S03]  /*71b0*/  @!P5 IMAD.IADD R6, R6, 0x1, -R31 ;  /* 0x000000010606d824 */ /* 0x000fc600078e0a1f */
[----:B------:R-:W-:Y:S03]  /*71c0*/  STL [R1+0x1754], R5 ;  /* 0x0017540501007387 */ /* 0x000fe60000100800 */
[----:B------:R-:W-:Y:S01]  /*71d0*/  @!P0 IMAD.IADD R7, R7, 0x1, -R31 ;  /* 0x0000000107078824 */ /* 0x000fe200078e0a1f */
[----:B------:R0:W-:Y:S04]  /*71e0*/  STL [R1+0x1758], R6 ;  /* 0x0017580601007387 */ /* 0x0001e80000100800 */
[----:B------:R1:W-:Y:S01]  /*71f0*/  STL [R1+0x175c], R7 ;  /* 0x00175c0701007387 */ /* 0x0003e20000100800 */
[----:B------:R-:W-:-:S03]  /*7200*/  IABS R60, R61 ;  /* 0x0000003d003c7213 */ /* 0x000fc60000000000 */
[----:B------:R-:W2:Y:S04]  /*7210*/  LDL R61, [R1+0x744] ;  /* 0x00074400013d7983 */ /* 0x000ea80000100800 */
[----:B0-----:R-:W3:Y:S01]  /*7220*/  LDL R6, [R1+0x740] ;  /* 0x0007400001067983 */ /* 0x001ee20000100800 */
[C---:B------:R-:W-:Y:S02]  /*7230*/  ISETP.GT.U32.AND P2, PT, R31.reuse, R8, PT ;  /* 0x000000081f00720c */ /* 0x040fe40003f44070 */
[C---:B------:R-:W-:Y:S02]  /*7240*/  ISETP.GT.U32.AND P3, PT, R31.reuse, R9, PT ;  /* 0x000000091f00720c */ /* 0x040fe40003f64070 */
[C---:B------:R-:W-:Y:S01]  /*7250*/  ISETP.GT.U32.AND P4, PT, R31.reuse, R10, PT ;  /* 0x0000000a1f00720c */ /* 0x040fe20003f84070 */
[----:B------:R-:W0:Y:S01]  /*7260*/  S2R R4, SR_TID.X ;  /* 0x0000000000047919 */ /* 0x000e220000002100 */
[----:B------:R-:W-:-:S02]  /*7270*/  ISETP.GT.U32.AND P1, PT, R31, R14, PT ;  /* 0x0000000e1f00720c */ /* 0x000fc40003f24070 */
[C---:B------:R-:W-:Y:S01]  /*7280*/  ISETP.GT.U32.AND P5, PT, R31.reuse, R12, PT ;  /* 0x0000000c1f00720c */ /* 0x040fe20003fa4070 */
[----:B------:R-:W4:Y:S04]  /*7290*/  LDL R5, [R1+0x59c] ;  /* 0x00059c0001057983 */ /* 0x000f280000100800 */
[--C-:B------:R-:W-:Y:S01]  /*72a0*/  @!P2 IMAD.IADD R8, R8, 0x1, -R31.reuse ;  /* 0x000000010808a824 */ /* 0x100fe200078e0a1f */
[----:B------:R-:W-:Y:S01]  /*72b0*/  ISETP.GT.U32.AND P2, PT, R31, R15, PT ;  /* 0x0000000f1f00720c */ /* 0x000fe20003f44070 */
[--C-:B------:R-:W-:Y:S01]  /*72c0*/  @!P3 IMAD.IADD R9, R9, 0x1, -R31.reuse ;  /* 0x000000010909b824 */ /* 0x100fe200078e0a1f */
[C---:B------:R-:W-:Y:S01]  /*72d0*/  ISETP.GT.U32.AND P3, PT, R31.reuse, R16, PT ;  /* 0x000000101f00720c */ /* 0x040fe20003f64070 */
[--C-:B------:R-:W-:Y:S01]  /*72e0*/  @!P4 IMAD.IADD R10, R10, 0x1, -R31.reuse ;  /* 0x000000010a0ac824 */ /* 0x100fe200078e0a1f */
[C---:B------:R-:W-:Y:S01]  /*72f0*/  ISETP.GT.U32.AND P4, PT, R31.reuse, R17, PT ;  /* 0x000000111f00720c */ /* 0x040fe20003f84070 */
[----:B------:R-:W-:Y:S01]  /*7300*/  @!P1 IMAD.IADD R14, R14, 0x1, -R31 ;  /* 0x000000010e0e9824 */ /* 0x000fe200078e0a1f */
[C---:B------:R-:W-:Y:S01]  /*7310*/  ISETP.GT.U32.AND P1, PT, R31.reuse, R8, PT ;  /* 0x000000081f00720c */ /* 0x040fe20003f24070 */
[----:B------:R-:W4:Y:S01]  /*7320*/  LDL R3, [R1+0x14f0] ;  /* 0x0014f00001037983 */ /* 0x000f220000100800 */
[----:B------:R-:W-:-:S05]  /*7330*/  ISETP.GT.U32.AND P0, PT, R31, R13, PT ;  /* 0x0000000d1f00720c */ /* 0x000fca0003f04070 */
[--C-:B------:R-:W-:Y:S01]  /*7340*/  @!P2 IMAD.IADD R15, R15, 0x1, -R31.reuse ;  /* 0x000000010f0fa824 */ /* 0x100fe200078e0a1f */
[C---:B------:R-:W-:Y:S01]  /*7350*/  ISETP.GT.U32.AND P2, PT, R31.reuse, R9, PT ;  /* 0x000000091f00720c */ /* 0x040fe20003f44070 */
[--C-:B------:R-:W-:Y:S01]  /*7360*/  @!P3 IMAD.IADD R16, R16, 0x1, -R31.reuse ;  /* 0x000000011010b824 */ /* 0x100fe200078e0a1f */
[----:B------:R-:W-:Y:S01]  /*7370*/  ISETP.GT.U32.AND P3, PT, R31, R10, PT ;  /* 0x0000000a1f00720c */ /* 0x000fe20003f64070 */
[--C-:B------:R-:W-:Y:S01]  /*7380*/  @!P4 IMAD.IADD R17, R17, 0x1, -R31.reuse ;  /* 0x000000011111c824 */ /* 0x100fe200078e0a1f */
[C---:B------:R-:W-:Y:S01]  /*7390*/  ISETP.GT.U32.AND P4, PT, R31.reuse, R11, PT ;  /* 0x0000000b1f00720c */ /* 0x040fe20003f84070 */
[--C-:B------:R-:W-:Y:S01]  /*73a0*/  @!P1 IMAD.IADD R8, R8, 0x1, -R31.reuse ;  /* 0x0000000108089824 */ /* 0x100fe200078e0a1f */
[C---:B------:R-:W-:Y:S01]  /*73b0*/  ISETP.GT.U32.AND P1, PT, R31.reuse, R14, PT ;  /* 0x0000000e1f00720c */ /* 0x040fe20003f24070 */
[--C-:B------:R-:W-:Y:S01]  /*73c0*/  @!P5 IMAD.IADD R12, R12, 0x1, -R31.reuse ;  /* 0x000000010c0cd824 */ /* 0x100fe200078e0a1f */
[----:B------:R-:W-:Y:S01]  /*73d0*/  ISETP.GT.U32.AND P5, PT, R31, R19, PT ;  /* 0x000000131f00720c */ /* 0x000fe20003fa4070 */
[----:B------:R-:W-:Y:S01]  /*73e0*/  @!P0 IMAD.IADD R13, R13, 0x1, -R31 ;  /* 0x000000010d0d8824 */ /* 0x000fe200078e0a1f */
[----:B------:R-:W-:-:S03]  /*73f0*/  ISETP.GT.U32.AND P0, PT, R31, R20, PT ;  /* 0x000000141f00720c */ /* 0x000fc60003f04070 */
[--C-:B------:R-:W-:Y:S01]  /*7400*/  @!P2 IMAD.IADD R9, R9, 0x1, -R31.reuse ;  /* 0x000000010909a824 */ /* 0x100fe200078e0a1f */
[C---:B------:R-:W-:Y:S01]  /*7410*/  ISETP.GT.U32.AND P2, PT, R31.reuse, R15, PT ;  /* 0x0000000f1f00720c */ /* 0x040fe20003f44070 */
[--C-:B------:R-:W-:Y:S01]  /*7420*/  @!P3 IMAD.IADD R10, R10, 0x1, -R31.reuse ;  /* 0x000000010a0ab824 */ /* 0x100fe200078e0a1f */
[----:B------:R-:W-:Y:S01]  /*7430*/  ISETP.GT.U32.AND P3, PT, R31, R16, PT ;  /* 0x000000101f00720c */ /* 0x000fe20003f64070 */
[--C-:B------:R-:W-:Y:S01]  /*7440*/  @!P4 IMAD.IADD R11, R11, 0x1, -R31.reuse ;  /* 0x000000010b0bc824 */ /* 0x100fe200078e0a1f */
[C---:B------:R-:W-:Y:S01]  /*7450*/  ISETP.GT.U32.AND P4, PT, R31.reuse, R18, PT ;  /* 0x000000121f00720c */ /* 0x040fe20003f84070 */
[--C-:B------:R-:W-:Y:S01]  /*7460*/  @!P1 IMAD.IADD R14, R14, 0x1, -R31.reuse ;  /* 0x000000010e0e9824 */ /* 0x100fe200078e0a1f */
[C---:B------:R-:W-:Y:S02]  /*7470*/  ISETP.GT.U32.AND P6, PT, R31.reuse, R17, PT ;  /* 0x000000111f00720c */ /* 0x040fe40003fc4070 */
[----:B------:R-:W-:Y:S01]  /*7480*/  ISETP.GT.U32.AND P1, PT, R31, R21, PT ;  /* 0x000000151f00720c */ /* 0x000fe20003f24070 */
        /* <DEDUP_REMOVED lines=11> */
[----:B------:R-:W-:-:S02]  /*7540*/  ISETP.GT.U32.AND P6, PT, R31, R24, PT ;  /* 0x000000181f00720c */ /* 0x000fc40003fc4070 */
[----:B------:R-:W-:Y:S02]  /*7550*/  @!P1 IADD3 R21, R21, -R31, RZ ;  /* 0x8000001f15159210 */ /* 0x000fe40007ffe0ff */
[C---:B------:R-:W-:Y:S01]  /*7560*/  ISETP.GT.U32.AND P1, PT, R31.reuse, R32, PT ;  /* 0x000000201f00720c */ /* 0x040fe20003f24070 */
[--C-:B------:R-:W-:Y:S01]  /*7570*/  @!P5 IMAD.IADD R26, R26, 0x1, -R31.reuse ;  /* 0x000000011a1ad824 */ /* 0x100fe200078e0a1f */
[C---:B------:R-:W-:Y:S01]  /*7580*/  ISETP.GT.U32.AND P5, PT, R31.reuse, R20, PT ;  /* 0x000000141f00720c */ /* 0x040fe20003fa4070 */
[--C-:B------:R-:W-:Y:S01]  /*7590*/  @!P2 IMAD.IADD R22, R22, 0x1, -R31.reuse ;  /* 0x000000011616a824 */ /* 0x100fe200078e0a1f */
[----:B------:R-:W-:Y:S01]  /*75a0*/  ISETP.GT.U32.AND P2, PT, R31, R33, PT ;  /* 0x000000211f00720c */ /* 0x000fe20003f44070 */
[--C-:B------:R-:W-:Y:S01]  /*75b0*/  @!P3 IMAD.IADD R23, R23, 0x1, -R31.reuse ;  /* 0x000000011717b824 */ /* 0x100fe200078e0a1f */
[----:B------:R-:W-:Y:S01]  /*75c0*/  ISETP.GT.U32.AND P3, PT, R31, R34, PT ;  /* 0x000000221f00720c */ /* 0x000fe20003f64070 */
[--C-:B------:R-:W-:Y:S01]  /*75d0*/  @!P4 IMAD.IADD R25, R25, 0x1, -R31.reuse ;  /* 0x000000011919c824 */ /* 0x100fe200078e0a1f */
[----:B------:R-:W-:Y:S01]  /*75e0*/  ISETP.GT.U32.AND P4, PT, R31, R19, PT ;  /* 0x000000131f00720c */ /* 0x000fe20003f84070 */
[--C-:B------:R-:W-:Y:S01]  /*75f0*/  @!P0 IMAD.IADD R27, R27, 0x1, -R31.reuse ;  /* 0x000000011b1b8824 */ /* 0x100fe200078e0a1f */
[----:B------:R-:W-:Y:S01]  /*7600*/  ISETP.GT.U32.AND P0, PT, R31, R21, PT ;  /* 0x000000151f00720c */ /* 0x000fe20003f04070 */
[----:B------:R-:W-:-:S02]  /*7610*/  @!P6 IMAD.IADD R24, R24, 0x1, -R31 ;  /* 0x000000011818e824 */ /* 0x000fc400078e0a1f */
[--C-:B------:R-:W-:Y:S01]  /*7620*/  @!P1 IMAD.IADD R32, R32, 0x1, -R31.reuse ;  /* 0x0000000120209824 */ /* 0x100fe200078e0a1f */
[C---:B------:R-:W-:Y:S01]  /*7630*/  ISETP.GT.U32.AND P1, PT, R31.reuse, R22, PT ;  /* 0x000000161f00720c */ /* 0x040fe20003f24070 */
[--C-:B------:R-:W-:Y:S01]  /*7640*/  @!P5 IMAD.IADD R20, R20, 0x1, -R31.reuse ;  /* 0x000000011414d824 */ /* 0x100fe200078e0a1f */
[----:B------:R-:W-:Y:S01]  /*7650*/  ISETP.GT.U32.AND P5, PT, R31, R26, PT ;  /* 0x0000001a1f00720c */ /* 0x000fe20003fa4070 */
[--C-:B------:R-:W-:Y:S01]  /*7660*/  @!P2 IMAD.IADD R33, R33, 0x1, -R31.reuse ;  /* 0x000000012121a824 */ /* 0x100fe200078e0a1f */
[C---:B------:R-:W-:Y:S01]  /*7670*/  ISETP.GT.U32.AND P2, PT, R31.reuse, R23, PT ;  /* 0x000000171f00720c */ /* 0x040fe20003f44070 */
[--C-:B------:R-:W-:Y:S01]  /*7680*/  @!P3 IMAD.IADD R34, R34, 0x1, -R31.reuse ;  /* 0x000000012222b824 */ /* 0x100fe200078e0a1f */
[----:B------:R-:W-:Y:S01]  /*7690*/  ISETP.GT.U32.AND P3, PT, R31, R24, PT ;  /* 0x000000181f00720c */ /* 0x000fe20003f64070 */
[--C-:B------:R-:W-:Y:S01]  /*76a0*/  @!P4 IMAD.IADD R19, R19, 0x1, -R31.reuse ;  /* 0x000000011313c824 */ /* 0x100fe200078e0a1f */
[----:B------:R-:W-:Y:S01]  /*76b0*/  ISETP.GT.U32.AND P4, PT, R31, R25, PT ;  /* 0x000000191f00720c */ /* 0x000fe20003f84070 */
[----:B------:R-:W-:Y:S01]  /*76c0*/  @!P0 IMAD.IADD R21, R21, 0x1, -R31 ;  /* 0x0000000115158824 */ /* 0x000fe200078e0a1f */
[----:B------:R-:W-:-:S02]  /*76d0*/  ISETP.GT.U32.AND P0, PT, R31, R27, PT ;  /* 0x0000001b1f00720c */ /* 0x000fc40003f04070 */
[C---:B------:R-:W-:Y:S01]  /*76e0*/  ISETP.GT.U32.AND P6, PT, R31.reuse, R18, PT ;  /* 0x000000121f00720c */ /* 0x040fe20003fc4070 */
        /* <DEDUP_REMOVED lines=68> */
[----:B------:R-:W-:Y:S01]  /*7b30*/  @!P1 IMAD.IADD R46, R46, 0x1, -R31 ;  /* 0x000000012e2e9824 */ /* 0x000fe200078e0a1f */
[----:B------:R-:W-:Y:S01]  /*7b40*/  ISETP.GT.U32.AND P1, PT, R31, R53, PT ;  /* 0x000000351f00720c */ /* 0x000fe20003f24070 */
[----:B------:R-:W-:-:S04]  /*7b50*/  IMAD.HI.U32 R30, R30, R60, RZ ;  /* 0x0000003c1e1e7227 */ /* 0x000fc800078e00ff */
        /* <DEDUP_REMOVED lines=12> */
[----:B------:R-:W-:-:S04]  /*7c20*/  IMAD.MOV R30, RZ, RZ, -R30 ;  /* 0x000000ffff1e7224 */ /* 0x000fc800078e0a1e */
[----:B------:R-:W-:Y:S02]  /*7c30*/  IMAD R60, R31, R30, R60 ;  /* 0x0000001e1f3c7224 */ /* 0x000fe400078e023c */
[----:B------:R-:W-:-:S03]  /*7c40*/  @!P1 IMAD.IADD R53, R53, 0x1, -R31 ;  /* 0x0000000135359824 */ /* 0x000fc600078e0a1f */
        /* <DEDUP_REMOVED lines=21> */
[----:B------:R-:W-:Y:S01]  /*7da0*/  @!P4 IMAD.IADD R51, R51, 0x1, -R31 ;  /* 0x000000013333c824 */ /* 0x000fe200078e0a1f */
[----:B------:R-:W-:-:S02]  /*7db0*/  ISETP.GT.U32.AND P4, PT, R31, R57, PT ;  /* 0x000000391f00720c */ /* 0x000fc40003f84070 */
[----:B------:R-:W-:Y:S01]  /*7dc0*/  @!P5 IADD3 R52, R52, -R31, RZ ;  /* 0x8000001f3434d210 */ /* 0x000fe20007ffe0ff */
[--C-:B------:R-:W-:Y:S01]  /*7dd0*/  @!P0 IMAD.IADD R53, R53, 0x1, -R31.reuse ;  /* 0x0000000135358824 */ /* 0x100fe200078e0a1f */
[C---:B------:R-:W-:Y:S02]  /*7de0*/  ISETP.GT.U32.AND P5, PT, R31.reuse, R58, PT ;  /* 0x0000003a1f00720c */ /* 0x040fe40003fa4070 */
[----:B------:R-:W-:Y:S01]  /*7df0*/  ISETP.GT.U32.AND P0, PT, R31, R60, PT ;  /* 0x0000003c1f00720c */ /* 0x000fe20003f04070 */
[--C-:B------:R-:W-:Y:S02]  /*7e00*/  @!P1 IMAD.IADD R54, R54, 0x1, -R31.reuse ;  /* 0x0000000136369824 */ /* 0x100fe400078e0a1f */
[--C-:B------:R-:W-:Y:S02]  /*7e10*/  @!P2 IMAD.IADD R55, R55, 0x1, -R31.reuse ;  /* 0x000000013737a824 */ /* 0x100fe400078e0a1f */
[--C-:B------:R-:W-:Y:S02]  /*7e20*/  @!P3 IMAD.IADD R56, R56, 0x1, -R31.reuse ;  /* 0x000000013838b824 */ /* 0x100fe400078e0a1f */
[----:B------:R-:W-:-:S02]  /*7e30*/  @!P4 IMAD.IADD R57, R57, 0x1, -R31 ;  /* 0x000000013939c824 */ /* 0x000fc400078e0a1f */
[--C-:B------:R-:W-:Y:S02]  /*7e40*/  @!P6 IMAD.IADD R59, R59, 0x1, -R31.reuse ;  /* 0x000000013b3be824 */ /* 0x100fe400078e0a1f */
[--C-:B------:R-:W-:Y:S02]  /*7e50*/  @!P5 IMAD.IADD R58, R58, 0x1, -R31.reuse ;  /* 0x000000013a3ad824 */ /* 0x100fe400078e0a1f */
[----:B------:R-:W-:Y:S01]  /*7e60*/  @!P0 IMAD.IADD R60, R60, 0x1, -R31 ;  /* 0x000000013c3c8824 */ /* 0x000fe200078e0a1f */
[C---:B0-----:R-:W-:Y:S01]  /*7e70*/  LOP3.LUT R30, R4.reuse, 0x7, RZ, 0xc0, !PT ;  /* 0x00000007041e7812 */ /* 0x041fe200078ec0ff */
[----:B------:R-:W5:Y:S01]  /*7e80*/  LDL R31, [R1+0x14e4] ;  /* 0x0014e400011f7983 */ /* 0x000f620000100800 */
[----:B------:R-:W-:-:S03]  /*7e90*/  IMAD.SHL.U32 R2, R4, 0x2, RZ ;  /* 0x0000000204027824 */ /* 0x000fc600078e00ff */
[----:B------:R-:W-:-:S05]  /*7ea0*/  IMAD R30, R30, 0x90, RZ ;  /* 0x000000901e1e7824 */ /* 0x000fca00078e02ff */
[----:B-1----:R-:W-:-:S06]  /*7eb0*/  LOP3.LUT R7, R30, 0x10, R2, 0x78, !PT ;  /* 0x000000101e077812 */ /* 0x002fcc00078e7802 */
[----:B------:R-:W5:Y:S01]  /*7ec0*/  LDL R7, [R1+0x150c] ;  /* 0x00150c0001077983 */ /* 0x000f620000100800 */
[----:B--2---:R-:W-:-:S03]  /*7ed0*/  ISETP.GE.AND P2, PT, R61, RZ, PT ;  /* 0x000000ff3d00720c */ /* 0x004fc60003f46270 */
[----:B------:R-:W2:Y:S01]  /*7ee0*/  LDL R61, [R1+0x1508] ;  /* 0x00150800013d7983 */ /* 0x000ea20000100800 */
[----:B---3--:R-:W-:Y:S02]  /*7ef0*/  ISETP.GE.AND P1, PT, R6, RZ, PT ;  /* 0x000000ff0600720c */ /* 0x008fe40003f26270 */
[----:B------:R-:W-:Y:S02]  /*7f00*/  LOP3.LUT R6, R30, 0x30, R2, 0x78, !PT ;  /* 0x000000301e067812 */ /* 0x000fe400078e7802 */
[----:B------:R-:W3:Y:S01]  /*7f10*/  LDL R2, [R1+0x1504] ;  /* 0x0015040001027983 */ /* 0x000ee20000100800 */
[----:B------:R-:W-:Y:S02]  /*7f20*/  ISETP.NE.AND P0, PT, RZ, c[0x0][0x178], PT ;  /* 0x00005e00ff007a0c */ /* 0x000fe40003f05270 */
[----:B------:R-:W-:Y:S02]  /*7f30*/  LOP3.LUT R30, RZ, c[0x0][0x178], RZ, 0x33, !PT ;  /* 0x00005e00ff1e7a12 */ /* 0x000fe400078e33ff */
[----:B------:R-:W-:Y:S01]  /*7f40*/  LOP3.LUT R4, R4, 0x1f, RZ, 0xc0, !PT ;  /* 0x0000001f04047812 */ /* 0x000fe200078ec0ff */
[----:B------:R-:W-:-:S03]  /*7f50*/  @!P2 IMAD.MOV R28, RZ, RZ, -R28 ;  /* 0x000000ffff1ca224 */ /* 0x000fc600078e0a1c */
[----:B------:R-:W-:Y:S02]  /*7f60*/  @!P1 IMAD.MOV R29, RZ, RZ, -R29 ;  /* 0x000000ffff1d9224 */ /* 0x000fe400078e0a1d */
[----:B------:R-:W-:Y:S01]  /*7f70*/  IMAD R4, R4, c[0x0][0x18c], RZ ;  /* 0x0000630004047a24 */ /* 0x000fe200078e02ff */
[C---:B------:R-:W-:Y:S02]  /*7f80*/  SEL R28, R30.reuse, R28, !P0 ;  /* 0x0000001c1e1c7207 */ /* 0x040fe40004000000 */
[----:B------:R-:W-:Y:S01]  /*7f90*/  SEL R29, R30, R29, !P0 ;  /* 0x0000001d1e1d7207 */ /* 0x000fe20004000000 */
[----:B------:R-:W-:Y:S01]  /*7fa0*/  IMAD.MOV.U32 R6, RZ, RZ, c[0x0][0x18c] ;  /* 0x00006300ff067624 */ /* 0x000fe200078e00ff */
[----:B----4-:R-:W-:-:S03]  /*7fb0*/  ISETP.GE.AND P4, PT, R5, RZ, PT ;  /* 0x000000ff0500720c */ /* 0x010fc60003f86270 */
[----:B------:R-:W-:Y:S04]  /*7fc0*/  STL [R1+0x720], R29 ;  /* 0x0007201d01007387 */ /* 0x000fe80000100800 */
[----:B------:R-:W4:Y:S04]  /*7fd0*/  LDL R5, [R1+0x1524] ;  /* 0x0015240001057983 */ /* 0x000f280000100800 */
[----:B------:R0:W-:Y:S01]  /*7fe0*/  STL [R1+0x598], R28 ;  /* 0x0005981c01007387 */ /* 0x0001e20000100800 */
[----:B------:R-:W-:-:S03]  /*7ff0*/  ISETP.GE.AND P3, PT, R3, RZ, PT ;  /* 0x000000ff0300720c */ /* 0x000fc60003f66270 */
[----:B------:R-:W4:Y:S01]  /*8000*/  LDL R3, [R1+0x1534] ;  /* 0x0015340001037983 */ /* 0x000f220000100800 */
[----:B0-----:R-:W-:-:S04]  /*8010*/  LEA R28, P1, R4, c[0x0][0x168], 0x1 ;  /* 0x00005a00041c7a11 */ /* 0x001fc800078208ff */
[----:B------:R-:W-:Y:S02]  /*8020*/  LEA.HI.X.SX32 R29, R4, c[0x0][0x16c], 0x1, P1 ;  /* 0x00005b00041d7a11 */ /* 0x000fe400008f0eff */
[----:B-----5:R-:W-:Y:S01]  /*8030*/  ISETP.GE.AND P5, PT, R31, RZ, PT ;  /* 0x000000ff1f00720c */ /* 0x020fe20003fa6270 */
[----:B------:R-:W-:Y:S02]  /*8040*/  IMAD R31, R6, 0x20, R4 ;  /* 0x00000020061f7824 */ /* 0x000fe400078e0204 */
[----:B------:R-:W5:Y:S03]  /*8050*/  LDL R6, [R1+0x1530] ;  /* 0x0015300001067983 */ /* 0x000f660000100800 */
[C---:B------:R-:W-:Y:S01]  /*8060*/  LEA R30, P2, R31.reuse, c[0x0][0x168], 0x1 ;  /* 0x00005a001f1e7a11 */ /* 0x040fe200078408ff */
[----:B------:R-:W4:Y:S03]  /*8070*/  LDL R4, [R1+0x1540] ;  /* 0x0015400001047983 */ /* 0x000f260000100800 */
[----:B------:R-:W-:Y:S01]  /*8080*/  LEA.HI.X.SX32 R31, R31, c[0x0][0x16c], 0x1, P2 ;  /* 0x00005b001f1f7a11 */ /* 0x000fe200010f0eff */
[----:B------:R0:W-:Y:S04]  /*8090*/  STL [R1+0x163c], R28 ;  /* 0x00163c1c01007387 */ /* 0x0001e80000100800 */
[----:B------:R1:W-:Y:S01]  /*80a0*/  STL [R1+0x1638], R29 ;  /* 0x0016381d01007387 */ /* 0x0003e20000100800 */
[----:B0-----:R-:W-:-:S03]  /*80b0*/  IMAD.MOV.U32 R28, RZ, RZ, R0 ;  /* 0x000000ffff1c7224 */ /* 0x001fc600078e0000 */
[----:B-1----:R-:W4:Y:S01]  /*80c0*/  LDL R29, [R1+0x1510] ;  /* 0x00151000011d7983 */ /* 0x002f220000100800 */
[----:B------:R-:W-:Y:S01]  /*80d0*/  @!P4 IMAD.MOV R28, RZ, RZ, -R28 ;  /* 0x000000ffff1cc224 */ /* 0x000fe200078e0a1c */
[----:B------:R-:W-:Y:S02]  /*80e0*/  ISETP.GE.AND P4, PT, R7, RZ, PT ;  /* 0x000000ff0700720c */ /* 0x000fe40003f86270 */
[----:B--2---:R-:W-:Y:S02]  /*80f0*/  ISETP.GE.AND P2, PT, R61, RZ, PT ;  /* 0x000000ff3d00720c */ /* 0x004fe40003f46270 */
[----:B---3--:R-:W-:Y:S02]  /*8100*/  ISETP.GE.AND P1, PT, R2, RZ, PT ;  /* 0x000000ff0200720c */ /* 0x008fe40003f26270 */
[----:B------:R-:W2:Y:S04]  /*8110*/  LDL R2, [R1+0x1544] ;  /* 0x0015440001027983 */ /* 0x000ea80000100800 */
[----:B------:R-:W-:Y:S04]  /*8120*/  STL [R1+0x164c], R30 ;  /* 0x00164c1e01007387 */ /* 0x000fe80000100800 */
[----:B------:R-:W-:Y:S04]  /*8130*/  STL [R1+0x1648], R31 ;  /* 0x0016481f01007387 */ /* 0x000fe80000100800 */
[----:B------:R-:W3:Y:S04]  /*8140*/  LDL R61, [R1+0x1550] ;  /* 0x00155000013d7983 */ /* 0x000ee80000100800 */
[----:B------:R-:W2:Y:S04]  /*8150*/  LDL.LU R0, [R1+0x118] ;  /* 0x0001180001007983 */ /* 0x000ea80000300800 */
[----:B------:R-:W3:Y:S04]  /*8160*/  LDL R7, [R1+0x1554] ;  /* 0x0015540001077983 */ /* 0x000ee80000100800 */
[----:B------:R0:W-:Y:S04]  /*8170*/  STL [R1+0x11c], R28 ;  /* 0x00011c1c01007387 */ /* 0x0001e80000100800 */
[----:B0-----:R-:W3:Y:S01]  /*8180*/  LDL.LU R28, [R1+0x114] ;  /* 0x00011400011c7983 */ /* 0x001ee20000300800 */
[----:B--2---:R-:W-:Y:S01]  /*8190*/  @!P5 IMAD.MOV R0, RZ, RZ, -R0 ;  /* 0x000000ffff00d224 */ /* 0x004fe200078e0a00 */
[----:B----4-:R-:W-:-:S02]  /*81a0*/  ISETP.GE.AND P5, PT, R29, RZ, PT ;  /* 0x000000ff1d00720c */ /* 0x010fc40003fa6270 */
[----:B------:R-:W2:Y:S04]  /*81b0*/  LDL R29, [R1+0x1558] ;  /* 0x00155800011d7983 */ /* 0x000ea80000100800 */
[----:B------:R0:W-:Y:S04]  /*81c0*/  STL [R1+0x118], R0 ;  /* 0x0001180001007387 */ /* 0x0001e80000100800 */
[----:B0-----:R-:W4:Y:S01]  /*81d0*/  LDL.LU R0, [R1+0x110] ;  /* 0x0001100001007983 */ /* 0x001f220000300800 */
[----:B---3--:R-:W-:Y:S01]  /*81e0*/  @!P3 IMAD.MOV R28, RZ, RZ, -R28 ;  /* 0x000000ffff1cb224 */ /* 0x008fe200078e0a1c */
[----:B------:R-:W-:-:S02]  /*81f0*/  ISETP.GE.AND P3, PT, R5, RZ, PT ;  /* 0x000000ff0500720c */ /* 0x000fc40003f66270 */
[----:B------:R-:W3:Y:S04]  /*8200*/  LDL R5, [R1+0x155c] ;  /* 0x00155c0001057983 */ /* 0x000ee80000100800 */
[----:B------:R0:W-:Y:S04]  /*8210*/  STL [R1+0x114], R28 ;  /* 0x0001141c01007387 */ /* 0x0001e80000100800 */
[----:B0-----:R-:W2:Y:S01]  /*8220*/  LDL.LU R28, [R1+0x10c] ;  /* 0x00010c00011c7983 */ /* 0x001ea20000300800 */
[----:B----4-:R-:W-:Y:S01]  /*8230*/  @!P1 IMAD.MOV R0, RZ, RZ, -R0 ;  /* 0x000000ffff009224 */ /* 0x010fe200078e0a00 */
[----:B-----5:R-:W-:-:S02]  /*8240*/  ISETP.GE.AND P1, PT, R6, RZ, PT ;  /* 0x000000ff0600720c */ /* 0x020fc40003f26270 */
[----:B------:R-:W4:Y:S04]  /*8250*/  LDL R6, [R1+0x1548] ;  /* 0x0015480001067983 */ /* 0x000f280000100800 */
[----:B------:R0:W-:Y:S04]  /*8260*/  STL [R1+0x110], R0 ;  /* 0x0001100001007387 */ /* 0x0001e80000100800 */
[----:B0-----:R-:W5:Y:S01]  /*8270*/  LDL.LU R0, [R1+0x108] ;  /* 0x0001080001007983 */ /* 0x001f620000300800 */
[----:B--2---:R-:W-:Y:S01]  /*8280*/  @!P2 IMAD.MOV R28, RZ, RZ, -R28 ;  /* 0x000000ffff1ca224 */ /* 0x004fe200078e0a1c */
[----:B------:R-:W-:-:S02]  /*8290*/  ISETP.GE.AND P2, PT, R3, RZ, PT ;  /* 0x000000ff0300720c */ /* 0x000fc40003f46270 */
[----:B------:R-:W2:Y:S04]  /*82a0*/  LDL R3, [R1+0x154c] ;  /* 0x00154c0001037983 */ /* 0x000ea80000100800 */
[----:B------:R0:W-:Y:S04]  /*82b0*/  STL [R1+0x10c], R28 ;  /* 0x00010c1c01007387 */ /* 0x0001e80000100800 */
[----:B0-----:R-:W2:Y:S01]  /*82c0*/  LDL.LU R28, [R1+0x104] ;  /* 0x00010400011c7983 */ /* 0x001ea20000300800 */
[----:B-----5:R-:W-:Y:S01]  /*82d0*/  @!P4 IMAD.MOV R0, RZ, RZ, -R0 ;  /* 0x000000ffff00c224 */ /* 0x020fe200078e0a00 */
[----:B------:R-:W-:-:S02]  /*82e0*/  ISETP.GE.AND P4, PT, R4, RZ, PT ;  /* 0x000000ff0400720c */ /* 0x000fc40003f86270 */
[----:B------:R-:W5:Y:S04]  /*82f0*/  LDL R4, [R1+0x1538] ;  /* 0x0015380001047983 */ /* 0x000f680000100800 */
[----:B------:R0:W-:Y:S04]  /*8300*/  STL [R1+0x108], R0 ;  /* 0x0001080001007387 */ /* 0x0001e80000100800 */
[----:B0-----:R-:W3:Y:S01]  /*8310*/  LDL.LU R0, [R1+0x100] ;  /* 0x0001000001007983 */ /* 0x001ee20000300800 */
[----:B--2---:R-:W-:Y:S01]  /*8320*/  @!P5 IMAD.MOV R28, RZ, RZ, -R28 ;  /* 0x000000ffff1cd224 */ /* 0x004fe200078e0a1c */
[----:B------:R-:W-:-:S02]  /*8330*/  ISETP.GE.AND P5, PT, R2, RZ, PT ;  /* 0x000000ff0200720c */ /* 0x000fc40003fa6270 */
[----:B------:R-:W2:Y:S04]  /*8340*/  LDL R2, [R1+0x153c] ;  /* 0x00153c0001027983 */ /* 0x000ea80000100800 */
[----:B------:R0:W-:Y:S04]  /*8350*/  STL [R1+0x104], R28 ;  /* 0x0001041c01007387 */ /* 0x0001e80000100800 */
[----:B0-----:R-:W2:Y:S01]  /*8360*/  LDL.LU R28, [R1+0xfc] ;  /* 0x0000fc00011c7983 */ /* 0x001ea20000300800 */
[----:B---3--:R-:W-:Y:S01]  /*8370*/  @!P3 IMAD.MOV R0, RZ, RZ, -R0 ;  /* 0x000000ffff00b224 */ /* 0x008fe200078e0a00 */
[----:B------:R-:W-:-:S02]  /*8380*/  ISETP.GE.AND P3, PT, R61, RZ, PT ;  /* 0x000000ff3d00720c */ /* 0x000fc40003f66270 */
[----:B------:R-:W3:Y:S04]  /*8390*/  LDL R61, [R1+0x1528] ;  /* 0x00152800013d7983 */ /* 0x000ee80000100800 */
        /* <DEDUP_REMOVED lines=18> */
[----:B----4-:R-:W-:-:S02]  /*84c0*/  ISETP.GE.AND P5, PT, R6, RZ, PT ;  /* 0x000000ff0600720c */ /* 0x010fc40003fa6270 */
[----:B------:R-:W3:Y:S04]  /*84d0*/  LDL R6, [R1+0x1514] ;  /* 0x0015140001067983 */ /* 0x000ee80000100800 */
[----:B------:R0:W-:Y:S04]  /*84e0*/  STL [R1+0xf0], R0 ;  /* 0x0000f00001007387 */ /* 0x0001e80000100800 */
[----:B0-----:R-:W4:Y:S01]  /*84f0*/  LDL.LU R0, [R1+0xe8] ;  /* 0x0000e80001007983 */ /* 0x001f220000300800 */
[----:B--2---:R-:W-:Y:S01]  /*8500*/  @!P3 IMAD.MOV R28, RZ, RZ, -R28 ;  /* 0x000000ffff1cb224 */ /* 0x004fe200078e0a1c */
[----:B------:R-:W-:-:S02]  /*8510*/  ISETP.GE.AND P3, PT, R3, RZ, PT ;  /* 0x000000ff0300720c */ /* 0x000fc40003f66270 */
[----:B------:R-:W2:Y:S04]  /*8520*/  LDL R3, [R1+0x1518] ;  /* 0x0015180001037983 */ /* 0x000ea80000100800 */
        /* <DEDUP_REMOVED lines=172> */
[----:B---3--:R-:W-:-:S05]  /*8ff0*/  @!P3 IMAD.MOV R0, RZ, RZ, -R0 ;  /* 0x000000ffff00b224 */ /* 0x008fca00078e0a00 */
[----:B------:R0:W-:Y:S04]  /*9000*/  STL [R1+0x60], R0 ;  /* 0x0000600001007387 */ /* 0x0001e80000100800 */
[----:B0-----:R-:W3:Y:S01]  /*9010*/  LDL.LU R0, [R1+0x58] ;  /* 0x0000580001007983 */ /* 0x001ee20000300800 */
[----:B--2---:R-:W-:Y:S01]  /*9020*/  @!P1 IMAD.MOV R28, RZ, RZ, -R28 ;  /* 0x000000ffff1c9224 */ /* 0x004fe200078e0a1c */
[----:B------:R-:W-:Y:S02]  /*9030*/  ISETP.GE.AND P3, PT, R61, RZ, PT ;  /* 0x000000ff3d00720c */ /* 0x000fe40003f66270 */
[----:B------:R-:W2:Y:S04]  /*9040*/  LDL R61, [R1+0x1470] ;  /* 0x00147000013d7983 */ /* 0x000ea80000100800 */
[----:B------:R0:W-:Y:S04]  /*9050*/  STL [R1+0x5c], R28 ;  /* 0x00005c1c01007387 */ /* 0x0001e80000100800 */
[----:B0-----:R-:W2:Y:S01]  /*9060*/  LDL.LU R28, [R1+0x54] ;  /* 0x00005400011c7983 */ /* 0x001ea20000300800 */
[----:B------:R-:W-:-:S03]  /*9070*/  ISETP.GE.AND P1, PT, R7, RZ, PT ;  /* 0x000000ff0700720c */ /* 0x000fc60003f26270 */
[----:B------:R-:W4:Y:S01]  /*9080*/  LDL R7, [R1+0x146c] ;  /* 0x00146c0001077983 */ /* 0x000f220000100800 */
[----:B---3--:R-:W-:-:S05]  /*9090*/  @!P2 IMAD.MOV R0, RZ, RZ, -R0 ;  /* 0x000000ffff00a224 */ /* 0x008fca00078e0a00 */
[----:B------:R0:W-:Y:S01]  /*90a0*/  STL [R1+0x58], R0 ;  /* 0x0000580001007387 */ /* 0x0001e20000100800 */
[----:B------:R-:W-:-:S03]  /*90b0*/  ISETP.GE.AND P2, PT, R29, RZ, PT ;  /* 0x000000ff1d00720c */ /* 0x000fc60003f46270 */
[----:B0-----:R-:W3:Y:S04]  /*90c0*/  LDL.LU R0, [R1+0x50] ;  /* 0x0000500001007983 */ /* 0x001ee80000300800 */
[----:B------:R-:W4:Y:S01]  /*90d0*/  LDL R29, [R1+0x1468] ;  /* 0x00146800011d7983 */ /* 0x000f220000100800 */
[----:B--2---:R-:W-:Y:S01]  /*90e0*/  @!P4 IMAD.MOV R28, RZ, RZ, -R28 ;  /* 0x000000ffff1cc224 */ /* 0x004fe200078e0a1c */
[----:B------:R-:W-:Y:S02]  /*90f0*/  ISETP.GE.AND P4, PT, R5, RZ, PT ;  /* 0x000000ff0500720c */ /* 0x000fe40003f86270 */
[----:B------:R-:W2:Y:S04]  /*9100*/  LDL.LU R5, [R1+0x4c] ;  /* 0x00004c0001057983 */ /* 0x000ea80000300800 */
[----:B------:R0:W-:Y:S04]  /*9110*/  STL [R1+0x54], R28 ;  /* 0x0000541c01007387 */ /* 0x0001e80000100800 */
[----:B0-----:R-:W5:Y:S01]  /*9120*/  LDL R28, [R1+0x1464] ;  /* 0x00146400011c7983 */ /* 0x001f620000100800 */
[----:B---3--:R-:W-:-:S05]  /*9130*/  @!P5 IMAD.MOV R0, RZ, RZ, -R0 ;  /* 0x000000ffff00d224 */ /* 0x008fca00078e0a00 */
[----:B------:R0:W-:Y:S01]  /*9140*/  STL [R1+0x50], R0 ;  /* 0x0000500001007387 */ /* 0x0001e20000100800 */
[----:B----4-:R-:W-:Y:S02]  /*9150*/  ISETP.GE.AND P5, PT, R6, RZ, PT ;  /* 0x000000ff0600720c */ /* 0x010fe40003fa6270 */
[----:B--2---:R-:W-:Y:S02]  /*9160*/  @!P3 IADD3 R5, -R5, RZ, RZ ;  /* 0x000000ff0505b210 */ /* 0x004fe40007ffe1ff */
[----:B------:R-:W-:Y:S01]  /*9170*/  ISETP.GE.AND P3, PT, R3, RZ, PT ;  /* 0x000000ff0300720c */ /* 0x000fe20003f66270 */
[----:B0-----:R-:W2:Y:S04]  /*9180*/  LDL.LU R0, [R1+0x48] ;  /* 0x0000480001007983 */ /* 0x001ea80000300800 */
[----:B------:R-:W3:Y:S04]  /*9190*/  LDL R6, [R1+0x1460] ;  /* 0x0014600001067983 */ /* 0x000ee80000100800 */
[----:B------:R-:W4:Y:S04]  /*91a0*/  LDL.LU R3, [R1+0x44] ;  /* 0x0000440001037983 */ /* 0x000f280000300800 */
[----:B------:R0:W-:Y:S04]  /*91b0*/  STL [R1+0x4c], R5 ;  /* 0x00004c0501007387 */ /* 0x0001e80000100800 */
[----:B0-----:R-:W3:Y:S01]  /*91c0*/  LDL R5, [R1+0x145c] ;  /* 0x00145c0001057983 */ /* 0x001ee20000100800 */
[----:B--2---:R-:W-:Y:S01]  /*91d0*/  @!P1 IMAD.MOV R0, RZ, RZ, -R0 ;  /* 0x000000ffff009224 */ /* 0x004fe200078e0a00 */
[----:B-----5:R-:W-:-:S04]  /*91e0*/  ISETP.GE.AND P1, PT, R4, RZ, PT ;  /* 0x000000ff0400720c */ /* 0x020fc80003f26270 */
[----:B------:R0:W-:Y:S01]  /*91f0*/  STL [R1+0x48], R0 ;  /* 0x0000480001007387 */ /* 0x0001e20000100800 */
[----:B----4-:R-:W-:-:S03]  /*9200*/  @!P2 IMAD.MOV R3, RZ, RZ, -R3 ;  /* 0x000000ffff03a224 */ /* 0x010fc600078e0a03 */
[----:B0-----:R-:W2:Y:S04]  /*9210*/  LDL.LU R0, [R1+0x40] ;  /* 0x0000400001007983 */ /* 0x001ea80000300800 */
[----:B------:R-:W4:Y:S04]  /*9220*/  LDL R4, [R1+0x1458] ;  /* 0x0014580001047983 */ /* 0x000f280000100800 */
[----:B------:R0:W-:Y:S04]  /*9230*/  STL [R1+0x44], R3 ;  /* 0x0000440301007387 */ /* 0x0001e80000100800 */
[----:B0-----:R-:W5:Y:S04]  /*9240*/  LDL R3, [R1+0x1454] ;  /* 0x0014540001037983 */ /* 0x001f680000100800 */
[----:B------:R-:W3:Y:S01]  /*9250*/  LDL.LU R30, [R1+0x3c] ;  /* 0x00003c00011e7983 */ /* 0x000ee20000300800 */
[----:B------:R-:W-:-:S03]  /*9260*/  ISETP.GE.AND P2, PT, R2, RZ, PT ;  /* 0x000000ff0200720c */ /* 0x000fc60003f46270 */
[----:B------:R-:W4:Y:S01]  /*9270*/  LDL R2, [R1+0x144c] ;  /* 0x00144c0001027983 */ /* 0x000f220000100800 */
[----:B--2---:R-:W-:Y:S01]  /*9280*/  @!P4 IMAD.MOV R0, RZ, RZ, -R0 ;  /* 0x000000ffff00c224 */ /* 0x004fe200078e0a00 */
[----:B------:R-:W-:-:S04]  /*9290*/  ISETP.GE.AND P4, PT, R61, RZ, PT ;  /* 0x000000ff3d00720c */ /* 0x000fc80003f86270 */
[----:B------:R0:W-:Y:S04]  /*92a0*/  STL [R1+0x40], R0 ;  /* 0x0000400001007387 */ /* 0x0001e80000100800 */
[----:B0-----:R-:W2:Y:S04]  /*92b0*/  LDL.LU R0, [R1+0x38] ;  /* 0x0000380001007983 */ /* 0x001ea80000300800 */
[----:B------:R-:W4:Y:S01]  /*92c0*/  LDL R61, [R1+0x1450] ;  /* 0x00145000013d7983 */ /* 0x000f220000100800 */
[----:B---3--:R-:W-:Y:S01]  /*92d0*/  @!P5 IMAD.MOV R30, RZ, RZ, -R30 ;  /* 0x000000ffff1ed224 */ /* 0x008fe200078e0a1e */
[----:B------:R-:W-:-:S02]  /*92e0*/  ISETP.GE.AND P5, PT, R7, RZ, PT ;  /* 0x000000ff0700720c */ /* 0x000fc40003fa6270 */
[----:B------:R-:W3:Y:S04]  /*92f0*/  LDL R31, [R1+0x1444] ;  /* 0x00144400011f7983 */ /* 0x000ee80000100800 */
[----:B------:R-:W3:Y:S04]  /*9300*/  LDL.LU R7, [R1+0x34] ;  /* 0x0000340001077983 */ /* 0x000ee80000300800 */
[----:B------:R0:W-:Y:S04]  /*9310*/  STL [R1+0x3c], R30 ;  /* 0x00003c1e01007387 */ /* 0x0001e80000100800 */
[----:B0-----:R-:W4:Y:S01]  /*9320*/  LDL R30, [R1+0x1448] ;  /* 0x00144800011e7983 */ /* 0x001f220000100800 */
[----:B--2---:R-:W-:Y:S01]  /*9330*/  @!P3 IMAD.MOV R0, RZ, RZ, -R0 ;  /* 0x000000ffff00b224 */ /* 0x004fe200078e0a00 */
[----:B------:R-:W-:-:S02]  /*9340*/  ISETP.GE.AND P3, PT, R29, RZ, PT ;  /* 0x000000ff1d00720c */ /* 0x000fc40003f66270 */
[----:B------:R-:W2:Y:S04]  /*9350*/  LDL.LU R29, [R1+0x30] ;  /* 0x00003000011d7983 */ /* 0x000ea80000300800 */
[----:B------:R0:W-:Y:S01]  /*9360*/  STL [R1+0x38], R0 ;  /* 0x0000380001007387 */ /* 0x0001e20000100800 */
[----:B---3--:R-:W-:Y:S01]  /*9370*/  @!P1 IMAD.MOV R7, RZ, RZ, -R7 ;  /* 0x000000ffff079224 */ /* 0x008fe200078e0a07 */
[----:B------:R-:W-:Y:S02]  /*9380*/  ISETP.GE.AND P1, PT, R28, RZ, PT ;  /* 0x000000ff1c00720c */ /* 0x000fe40003f26270 */
[----:B0-----:R-:W3:Y:S04]  /*9390*/  LDL R0, [R1+0x143c] ;  /* 0x00143c0001007983 */ /* 0x001ee80000100800 */
[----:B------:R0:W-:Y:S04]  /*93a0*/  STL [R1+0x34], R7 ;  /* 0x0000340701007387 */ /* 0x0001e80000100800 */
[----:B0-----:R-:W3:Y:S04]  /*93b0*/  LDL.LU R7, [R1+0x175c] ;  /* 0x00175c0001077983 */ /* 0x001ee80000300800 */
[----:B------:R-:W3:Y:S01]  /*93c0*/  LDL.LU R28, [R1+0x2c] ;  /* 0x00002c00011c7983 */ /* 0x000ee20000300800 */
[----:B--2---:R-:W-:Y:S01]  /*93d0*/  @!P2 IMAD.MOV R29, RZ, RZ, -R29 ;  /* 0x000000ffff1da224 */ /* 0x004fe200078e0a1d */
[----:B------:R-:W-:-:S04]  /*93e0*/  ISETP.GE.AND P2, PT, R6, RZ, PT ;  /* 0x000000ff0600720c */ /* 0x000fc80003f46270 */
[----:B------:R0:W-:Y:S04]  /*93f0*/  STL [R1+0x30], R29 ;  /* 0x0000301d01007387 */ /* 0x0001e80000100800 */
[----:B0-----:R-:W2:Y:S04]  /*9400*/  LDL R29, [R1+0x1440] ;  /* 0x00144000011d7983 */ /* 0x001ea80000100800 */
[----:B------:R-:W2:Y:S01]  /*9410*/  LDL.LU R6, [R1+0x28] ;  /* 0x0000280001067983 */ /* 0x000ea20000300800 */
[----:B---3--:R-:W-:Y:S01]  /*9420*/  @!P4 IMAD.MOV R28, RZ, RZ, -R28 ;  /* 0x000000ffff1cc224 */ /* 0x008fe200078e0a1c */
[----:B------:R-:W-:-:S02]  /*9430*/  ISETP.GE.AND P4, PT, R5, RZ, PT ;  /* 0x000000ff0500720c */ /* 0x000fc40003f86270 */
[----:B------:R-:W3:Y:S04]  /*9440*/  LDL.LU R5, [R1+0x24] ;  /* 0x0000240001057983 */ /* 0x000ee80000300800 */
[----:B------:R0:W-:Y:S04]  /*9450*/  STL [R1+0x2c], R28 ;  /* 0x00002c1c01007387 */ /* 0x0001e80000100800 */
[----:B0-----:R-:W5:Y:S01]  /*9460*/  LDL R28, [R1+0x1434] ;  /* 0x00143400011c7983 */ /* 0x001f620000100800 */
[----:B--2---:R-:W-:Y:S01]  /*9470*/  @!P5 IMAD.MOV R6, RZ, RZ, -R6 ;  /* 0x000000ffff06d224 */ /* 0x004fe200078e0a06 */
[----:B----4-:R-:W-:-:S04]  /*9480*/  ISETP.GE.AND P5, PT, R4, RZ, PT ;  /* 0x000000ff0400720c */ /* 0x010fc80003fa6270 */
[----:B------:R0:W-:Y:S04]  /*9490*/  STL [R1+0x28], R6 ;  /* 0x0000280601007387 */ /* 0x0001e80000100800 */
[----:B0-----:R-:W2:Y:S01]  /*94a0*/  LDL.LU R6, [R1+0x1758] ;  /* 0x0017580001067983 */ /* 0x001ea20000300800 */
[----:B---3--:R-:W-:Y:S01]  /*94b0*/  @!P3 IMAD.MOV R5, RZ, RZ, -R5 ;  /* 0x000000ffff05b224 */ /* 0x008fe200078e0a05 */
[----:B-----5:R-:W-:Y:S02]  /*94c0*/  ISETP.GE.AND P3, PT, R3, RZ, PT ;  /* 0x000000ff0300720c */ /* 0x020fe40003f66270 */
[----:B------:R-:W3:Y:S04]  /*94d0*/  LDL.LU R4, [R1+0x20] ;  /* 0x0000200001047983 */ /* 0x000ee80000300800 */
[----:B------:R0:W-:Y:S04]  /*94e0*/  STL [R1+0x24], R5 ;  /* 0x0000240501007387 */ /* 0x0001e80000100800 */
[----:B0-----:R-:W4:Y:S04]  /*94f0*/  LDL.LU R5, [R1+0x1754] ;  /* 0x0017540001057983 */ /* 0x001f280000300800 */
[----:B------:R-:W5:Y:S01]  /*9500*/  LDL.LU R3, [R1+0x1c] ;  /* 0x00001c0001037983 */ /* 0x000f620000300800 */
[----:B---3--:R-:W-:Y:S01]  /*9510*/  @!P1 IMAD.MOV R4, RZ, RZ, -R4 ;  /* 0x000000ffff049224 */ /* 0x008fe200078e0a04 */
[----:B------:R-:W-:-:S04]  /*9520*/  ISETP.GE.AND P1, PT, R2, RZ, PT ;  /* 0x000000ff0200720c */ /* 0x000fc80003f26270 */
[----:B------:R0:W-:Y:S04]  /*9530*/  STL [R1+0x20], R4 ;  /* 0x0000200401007387 */ /* 0x0001e80000100800 */
[----:B0-----:R-:W3:Y:S01]  /*9540*/  LDL.LU R4, [R1+0x1750] ;  /* 0x0017500001047983 */ /* 0x001ee20000300800 */
[----:B-----5:R-:W-:-:S03]  /*9550*/  @!P2 IMAD.MOV R3, RZ, RZ, -R3 ;  /* 0x000000ffff03a224 */ /* 0x020fc600078e0a03 */
[----:B------:R-:W5:Y:S01]  /*9560*/  LDL.LU R2, [R1+0x18] ;  /* 0x0000180001027983 */ /* 0x000f620000300800 */
[----:B------:R-:W-:-:S03]  /*9570*/  ISETP.GE.AND P2, PT, R61, RZ, PT ;  /* 0x000000ff3d00720c */ /* 0x000fc60003f46270 */
[----:B------:R0:W-:Y:S04]  /*9580*/  STL [R1+0x1c], R3 ;  /* 0x00001c0301007387 */ /* 0x0001e80000100800 */
[----:B0-----:R-:W2:Y:S04]  /*9590*/  LDL.LU R3, [R1+0x174c] ;  /* 0x00174c0001037983 */ /* 0x001ea80000300800 */
[----:B------:R-:W2:Y:S01]  /*95a0*/  LDL.LU R61, [R1+0x14] ;  /* 0x00001400013d7983 */ /* 0x000ea20000300800 */
[----:B-----5:R-:W-:Y:S01]  /*95b0*/  @!P4 IMAD.MOV R2, RZ, RZ, -R2 ;  /* 0x000000ffff02c224 */ /* 0x020fe200078e0a02 */
[----:B------:R-:W-:-:S04]  /*95c0*/  ISETP.GE.AND P4, PT, R31, RZ, PT ;  /* 0x000000ff1f00720c */ /* 0x000fc80003f86270 */
[----:B------:R0:W-:Y:S04]  /*95d0*/  STL [R1+0x18], R2 ;  /* 0x0000180201007387 */ /* 0x0001e80000100800 */
[----:B0-----:R-:W5:Y:S01]  /*95e0*/  LDL.LU R2, [R1+0x1748] ;  /* 0x0017480001027983 */ /* 0x001f620000300800 */
[----:B--2---:R-:W-:-:S03]  /*95f0*/  @!P5 IMAD.MOV R61, RZ, RZ, -R61 ;  /* 0x000000ffff3dd224 */ /* 0x004fc600078e0a3d */
[----:B------:R-:W2:Y:S01]  /*9600*/  LDL.LU R31, [R1+0x10] ;  /* 0x00001000011f7983 */ /* 0x000ea20000300800 */
[----:B------:R-:W-:-:S03]  /*9610*/  ISETP.GE.AND P5, PT, R30, RZ, PT ;  /* 0x000000ff1e00720c */ /* 0x000fc60003fa6270 */
[----:B------:R0:W-:Y:S04]  /*9620*/  STL [R1+0x14], R61 ;  /* 0x0000143d01007387 */ /* 0x0001e80000100800 */
[----:B0-----:R-:W3:Y:S04]  /*9630*/  LDL.LU R61, [R1+0x1744] ;  /* 0x00174400013d7983 */ /* 0x001ee80000300800 */
[----:B------:R-:W3:Y:S01]  /*9640*/  LDL.LU R30, [R1+0xc] ;  /* 0x00000c00011e7983 */ /* 0x000ee20000300800 */
[----:B--2---:R-:W-:-:S05]  /*9650*/  @!P3 IMAD.MOV R31, RZ, RZ, -R31 ;  /* 0x000000ffff1fb224 */ /* 0x004fca00078e0a1f */
[----:B------:R0:W-:Y:S04]  /*9660*/  STL [R1+0x10], R31 ;  /* 0x0000101f01007387 */ /* 0x0001e80000100800 */
[----:B0-----:R-:W2:Y:S01]  /*9670*/  LDL.LU R31, [R1+0x8] ;  /* 0x00000800011f7983 */ /* 0x001ea20000300800 */
[----:B---3--:R-:W-:Y:S01]  /*9680*/  @!P1 IMAD.MOV R30, RZ, RZ, -R30 ;  /* 0x000000ffff1e9224 */ /* 0x008fe200078e0a1e */
[----:B------:R-:W-:-:S04]  /*9690*/  ISETP.GE.AND P1, PT, R29, RZ, PT ;  /* 0x000000ff1d00720c */ /* 0x000fc80003f26270 */
[----:B------:R0:W-:Y:S04]  /*96a0*/  STL [R1+0x16c8], R30 ;  /* 0x0016c81e01007387 */ /* 0x0001e80000100800 */
[----:B0-----:R-:W3:Y:S04]  /*96b0*/  LDL R30, [R1+0x1430] ;  /* 0x00143000011e7983 */ /* 0x001ee80000100800 */
[----:B------:R-:W3:Y:S01]  /*96c0*/  LDL.LU R29, [R1+0x4] ;  /* 0x00000400011d7983 */ /* 0x000ee20000300800 */
[----:B------:R-:W-:-:S03]  /*96d0*/  ISETP.GE.AND P3, PT, R0, RZ, PT ;  /* 0x000000ff0000720c */ /* 0x000fc60003f66270 */
[----:B------:R-:W4:Y:S01]  /*96e0*/  LDL R0, [R1+0x141c] ;  /* 0x00141c0001007983 */ /* 0x000f220000100800 */
[----:B--2---:R-:W-:Y:S01]  /*96f0*/  @!P2 IMAD.MOV R31, RZ, RZ, -R31 ;  /* 0x000000ffff1fa224 */ /* 0x004fe200078e0a1f */
[----:B------:R-:W-:-:S04]  /*9700*/  ISETP.GE.AND P2, PT, R28, RZ, PT ;  /* 0x000000ff1c00720c */ /* 0x000fc80003f46270 */
[----:B------:R0:W-:Y:S04]  /*9710*/  STL [R1+0x16cc], R31 ;  /* 0x0016cc1f01007387 */ /* 0x0001e80000100800 */
[----:B0-----:R-:W2:Y:S04]  /*9720*/  LDL R31, [R1+0x142c] ;  /* 0x00142c00011f7983 */ /* 0x001ea80000100800 */
[----:B------:R-:W2:Y:S01]  /*9730*/  LDL.LU R28, [R1] ;  /* 0x00000000011c7983 */ /* 0x000ea20000300800 */
[----:B---3--:R-:W-:-:S05]  /*9740*/  @!P4 IMAD.MOV R29, RZ, RZ, -R29 ;  /* 0x000000ffff1dc224 */ /* 0x008fca00078e0a1d */
[----:B------:R0:W-:Y:S04]  /*9750*/  STL [R1+0x16d0], R29 ;  /* 0x0016d01d01007387 */ /* 0x0001e80000100800 */
[----:B0-----:R-:W3:Y:S01]  /*9760*/  LDL R29, [R1+0x1438] ;  /* 0x00143800011d7983 */ /* 0x001ee20000100800 */
[----:B------:R-:W-:Y:S02]  /*9770*/  @!P3 IMAD.MOV R61, RZ, RZ, -R61 ;  /* 0x000000ffff3db224 */ /* 0x000fe400078e0a3d */
[----:B-----5:R-:W-:Y:S01]  /*9780*/  @!P1 IMAD.MOV R2, RZ, RZ, -R2 ;  /* 0x000000ffff029224 */ /* 0x020fe200078e0a02 */
[----:B------:R-:W-:Y:S01]  /*9790*/  ISETP.GE.AND P3, PT, R30, RZ, PT ;  /* 0x000000ff1e00720c */ /* 0x000fe20003f66270 */
[----:B--2---:R-:W-:Y:S01]  /*97a0*/  @!P5 IMAD.MOV R28, RZ, RZ, -R28 ;  /* 0x000000ffff1cd224 */ /* 0x004fe200078e0a1c */
[----:B------:R-:W-:-:S02]  /*97b0*/  ISETP.GE.AND P5, PT, R31, RZ, PT ;  /* 0x000000ff1f00720c */ /* 0x000fc40003fa6270 */
[----:B---3--:R-:W-:Y:S02]  /*97c0*/  ISETP.GE.AND P4, PT, R29, RZ, PT ;  /* 0x000000ff1d00720c */ /* 0x008fe40003f86270 */
[----:B------:R-:W2:Y:S04]  /*97d0*/  LDL R29, [R1+0x1414] ;  /* 0x00141400011d7983 */ /* 0x000ea80000100800 */
[----:B------:R0:W-:Y:S04]  /*97e0*/  STL [R1+0x16d4], R28 ;  /* 0x0016d41c01007387 */ /* 0x0001e80000100800 */
[----:B------:R-:W3:Y:S04]  /*97f0*/  LDL R31, [R1+0x1418] ;  /* 0x00141800011f7983 */ /* 0x000ee80000100800 */
[----:B0-----:R-:W5:Y:S04]  /*9800*/  LDL R28, [R1+0x1420] ;  /* 0x00142000011c7983 */ /* 0x001f680000100800 */
[----:B------:R0:W-:Y:S04]  /*9810*/  STL [R1+0x16d8], R61 ;  /* 0x0016d83d01007387 */ /* 0x0001e80000100800 */
[----:B------:R-:W3:Y:S04]  /*9820*/  LDL R30, [R1+0x140c] ;  /* 0x00140c00011e7983 */ /* 0x000ee80000100800 */
[----:B0-----:R-:W3:Y:S04]  /*9830*/  LDL R61, [R1+0x1428] ;  /* 0x00142800013d7983 */ /* 0x001ee80000100800 */
[----:B------:R0:W-:Y:S04]  /*9840*/  STL [R1+0x16dc], R2 ;  /* 0x0016dc0201007387 */ /* 0x0001e80000100800 */
[----:B0-----:R-:W3:Y:S01]  /*9850*/  LDL R2, [R1+0x1424] ;  /* 0x0014240001027983 */ /* 0x001ee20000100800 */
[----:B------:R-:W-:-:S02]  /*9860*/  @!P2 IMAD.MOV R3, RZ, RZ, -R3 ;  /* 0x000000ffff03a224 */ /* 0x000fc400078e0a03 */
[----:B------:R-:W-:Y:S01]  /*9870*/  @!P4 IMAD.MOV R4, RZ, RZ, -R4 ;  /* 0x000000ffff04c224 */ /* 0x000fe200078e0a04 */
[----:B----4-:R-:W-:Y:S01]  /*9880*/  ISETP.GE.AND P4, PT, R0, RZ, PT ;  /* 0x000000ff0000720c */ /* 0x010fe20003f86270 */
[----:B------:R-:W-:Y:S02]  /*9890*/  @!P5 IMAD.MOV R5, RZ, RZ, -R5 ;  /* 0x000000ffff05d224 */ /* 0x000fe400078e0a05 */
[----:B------:R-:W-:Y:S01]  /*98a0*/  @!P3 IMAD.MOV R6, RZ, RZ, -R6 ;  /* 0x000000ffff06b224 */ /* 0x000fe200078e0a06 */
[----:B--2---:R-:W-:Y:S02]  /*98b0*/  ISETP.GE.AND P3, PT, R29, RZ, PT ;  /* 0x000000ff1d00720c */ /* 0x004fe40003f66270 */
[----:B-----5:R-:W-:Y:S02]  /*98c0*/  ISETP.GE.AND P5, PT, R28, RZ, PT ;  /* 0x000000ff1c00720c */ /* 0x020fe40003fa6270 */
[----:B---3--:R-:W-:Y:S02]  /*98d0*/  ISETP.GE.AND P2, PT, R61, RZ, PT ;  /* 0x000000ff3d00720c */ /* 0x008fe40003f46270 */
[----:B------:R-:W-:-:S02]  /*98e0*/  ISETP.GE.AND P1, PT, R2, RZ, PT ;  /* 0x000000ff0200720c */ /* 0x000fc40003f26270 */
[----:B------:R-:W2:Y:S04]  /*98f0*/  LDL R2, [R1+0x1410] ;  /* 0x0014100001027983 */ /* 0x000ea80000100800 */
[----:B------:R0:W-:Y:S04]  /*9900*/  STL [R1+0x16e0], R3 ;  /* 0x0016e00301007387 */ /* 0x0001e80000100800 */
[----:B------:R-:W3:Y:S04]  /*9910*/  LDL R61, [R1+0x1404] ;  /* 0x00140400013d7983 */ /* 0x000ee80000100800 */
[----:B------:R1:W-:Y:S04]  /*9920*/  STL [R1+0x16e4], R4 ;  /* 0x0016e40401007387 */ /* 0x0003e80000100800 */
[----:B------:R-:W4:Y:S01]  /*9930*/  LDL R0, [R1+0x1408] ;  /* 0x0014080001007983 */ /* 0x000f220000100800 */
[----:B------:R-:W-:-:S03]  /*9940*/  @!P1 IMAD.MOV R7, RZ, RZ, -R7 ;  /* 0x000000ffff079224 */ /* 0x000fc600078e0a07 */
[----:B------:R-:W-:Y:S01]  /*9950*/  STL [R1+0x16e8], R5 ;  /* 0x0016e80501007387 */ /* 0x000fe20000100800 */
[----:B------:R-:W-:-:S03]  /*9960*/  ISETP.GE.AND P1, PT, R31, RZ, PT ;  /* 0x000000ff1f00720c */ /* 0x000fc60003f26270 */
[----:B------:R-:W5:Y:S01]  /*9970*/  LDL R28, [R1+0x13fc] ;  /* 0x0013fc00011c7983 */ /* 0x000f620000100800 */
[----:B------:R-:W-:-:S03]  /*9980*/  @!P2 IMAD.MOV R8, RZ, RZ, -R8 ;  /* 0x000000ffff08a224 */ /* 0x000fc600078e0a08 */
[----:B------:R0:W-:Y:S04]  /*9990*/  STL [R1+0x16ec], R6 ;  /* 0x0016ec0601007387 */ /* 0x0001e80000100800 */
[----:B------:R-:W5:Y:S04]  /*99a0*/  LDL R29, [R1+0x1400] ;  /* 0x00140000011d7983 */ /* 0x000f680000100800 */
[----:B------:R-:W-:Y:S04]  /*99b0*/  STL [R1+0x16f0], R7 ;  /* 0x0016f00701007387 */ /* 0x000fe80000100800 */
[----:B------:R-:W5:Y:S01]  /*99c0*/  LDL R31, [R1+0x13f4] ;  /* 0x0013f400011f7983 */ /* 0x000f620000100800 */
[----:B------:R-:W-:-:S03]  /*99d0*/  ISETP.GE.AND P2, PT, R30, RZ, PT ;  /* 0x000000ff1e00720c */ /* 0x000fc60003f46270 */
[----:B------:R-:W-:Y:S04]  /*99e0*/  STL [R1+0x16f4], R8 ;  /* 0x0016f40801007387 */ /* 0x000fe80000100800 */
[----:B------:R-:W5:Y:S01]  /*99f0*/  LDL R30, [R1+0x13f8] ;  /* 0x0013f800011e7983 */ /* 0x000f620000100800 */
[----:B------:R-:W-:Y:S02]  /*9a00*/  @!P4 IMAD.MOV R9, RZ, RZ, -R9 ;  /* 0x000000ffff09c224 */ /* 0x000fe400078e0a09 */
[----:B------:R-:W-:-:S03]  /*9a10*/  @!P5 IMAD.MOV R10, RZ, RZ, -R10 ;  /* 0x000000ffff0ad224 */ /* 0x000fc600078e0a0a */
[----:B------:R-:W-:Y:S01]  /*9a20*/  STL [R1+0x16f8], R9 ;  /* 0x0016f80901007387 */ /* 0x000fe20000100800 */
[----:B------:R-:W-:Y:S02]  /*9a30*/  @!P3 IMAD.MOV R11, RZ, RZ, -R11 ;  /* 0x000000ffff0bb224 */ /* 0x000fe400078e0a0b */
[----:B------:R-:W-:Y:S02]  /*9a40*/  @!P1 IMAD.MOV R12, RZ, RZ, -R12 ;  /* 0x000000ffff0c9224 */ /* 0x000fe400078e0a0c */
[----:B------:R-:W-:Y:S01]  /*9a50*/  @!P2 IMAD.MOV R13, RZ, RZ, -R13 ;  /* 0x000000ffff0da224 */ /* 0x000fe200078e0a0d */
[----:B--2---:R-:W-:Y:S02]  /*9a60*/  ISETP.GE.AND P4, PT, R2, RZ, PT ;  /* 0x000000ff0200720c */ /* 0x004fe40003f86270 */
[----:B------:R-:W2:Y:S04]  /*9a70*/  LDL R2, [R1+0x13ec] ;  /* 0x0013ec0001027983 */ /* 0x000ea80000100800 */
[----:B------:R-:W-:Y:S01]  /*9a80*/  STL [R1+0x16fc], R10 ;  /* 0x0016fc0a01007387 */ /* 0x000fe20000100800 */
[----:B---3--:R-:W-:-:S03]  /*9a90*/  ISETP.GE.AND P5, PT, R61, RZ, PT ;  /* 0x000000ff3d00720c */ /* 0x008fc60003fa6270 */
[----:B------:R-:W3:Y:S04]  /*9aa0*/  LDL R61, [R1+0x13f0] ;  /* 0x0013f000013d7983 */ /* 0x000ee80000100800 */
[----:B------:R-:W-:Y:S01]  /*9ab0*/  STL [R1+0x1700], R11 ;  /* 0x0017000b01007387 */ /* 0x000fe20000100800 */
[----:B----4-:R-:W-:-:S03]  /*9ac0*/  ISETP.GE.AND P3, PT, R0, RZ, PT ;  /* 0x000000ff0000720c */ /* 0x010fc60003f66270 */
[----:B------:R-:W4:Y:S01]  /*9ad0*/  LDL R0, [R1+0x13e8] ;  /* 0x0013e80001007983 */ /* 0x000f220000100800 */
[----:B------:R-:W-:-:S03]  /*9ae0*/  @!P4 IMAD.MOV R14, RZ, RZ, -R14 ;  /* 0x000000ffff0ec224 */ /* 0x000fc600078e0a0e */
[----:B------:R-:W-:Y:S01]  /*9af0*/  STL [R1+0x1704], R12 ;  /* 0x0017040c01007387 */ /* 0x000fe20000100800 */
[----:B-----5:R-:W-:-:S03]  /*9b00*/  ISETP.GE.AND P1, PT, R28, RZ, PT ;  /* 0x000000ff1c00720c */ /* 0x020fc60003f26270 */
[----:B------:R-:W5:Y:S01]  /*9b10*/  LDL R28, [R1+0x13e4] ;  /* 0x0013e400011c7983 */ /* 0x000f620000100800 */
[----:B------:R-:W-:-:S03]  /*9b20*/  @!P5 IMAD.MOV R15, RZ, RZ, -R15 ;  /* 0x000000ffff0fd224 */ /* 0x000fc600078e0a0f */
[----:B------:R-:W-:Y:S01]  /*9b30*/  STL [R1+0x1708], R13 ;  /* 0x0017080d01007387 */ /* 0x000fe20000100800 */
[----:B------:R-:W-:-:S03]  /*9b40*/  ISETP.GE.AND P2, PT, R29, RZ, PT ;  /* 0x000000ff1d00720c */ /* 0x000fc60003f46270 */
[----:B------:R-:W5:Y:S04]  /*9b50*/  LDL R29, [R1+0x13dc] ;  /* 0x0013dc00011d7983 */ /* 0x000f680000100800 */
[----:B------:R-:W-:Y:S01]  /*9b60*/  STL [R1+0x170c], R14 ;  /* 0x00170c0e01007387 */ /* 0x000fe20000100800 */
[----:B------:R-:W-:-:S03]  /*9b70*/  ISETP.GE.AND P4, PT, R31, RZ, PT ;  /* 0x000000ff1f00720c */ /* 0x000fc60003f86270 */
[----:B------:R-:W5:Y:S04]  /*9b80*/  LDL R31, [R1+0x13e0] ;  /* 0x0013e000011f7983 */ /* 0x000f680000100800 */
[----:B------:R-:W-:Y:S01]  /*9b90*/  STL [R1+0x1710], R15 ;  /* 0x0017100f01007387 */ /* 0x000fe20000100800 */
[----:B------:R-:W-:-:S03]  /*9ba0*/  ISETP.GE.AND P5, PT, R30, RZ, PT ;  /* 0x000000ff1e00720c */ /* 0x000fc60003fa6270 */
[----:B------:R-:W5:Y:S01]  /*9bb0*/  LDL R30, [R1+0x13d8] ;  /* 0x0013d800011e7983 */ /* 0x000f620000100800 */
[----:B------:R-:W-:Y:S02]  /*9bc0*/  @!P3 IMAD.MOV R16, RZ, RZ, -R16 ;  /* 0x000000ffff10b224 */ /* 0x000fe400078e0a10 */
[----:B------:R-:W-:Y:S02]  /*9bd0*/  @!P1 IMAD.MOV R17, RZ, RZ, -R17 ;  /* 0x000000ffff119224 */ /* 0x000fe400078e0a11 */
[----:B------:R-:W-:Y:S01]  /*9be0*/  @!P2 IMAD.MOV R18, RZ, RZ, -R18 ;  /* 0x000000ffff12a224 */ /* 0x000fe200078e0a12 */
[----:B------:R-:W-:Y:S01]  /*9bf0*/  STL [R1+0x1714], R16 ;  /* 0x0017141001007387 */ /* 0x000fe20000100800 */
[----:B------:R-:W-:-:S03]  /*9c00*/  @!P4 IMAD.MOV R19, RZ, RZ, -R19 ;  /* 0x000000ffff13c224 */ /* 0x000fc600078e0a13 */
        /* <DEDUP_REMOVED lines=12> */
[----:B------:R-:W-:Y:S01]  /*9cd0*/  STL [R1+0x1724], R20 ;  /* 0x0017241401007387 */ /* 0x000fe20000100800 */
[----:B------:R-:W-:-:S03]  /*9ce0*/  @!P1 IMAD.MOV R22, RZ, RZ, -R22 ;  /* 0x000000ffff169224 */ /* 0x000fc600078e0a16 */
[----:B------:R-:W5:Y:S01]  /*9cf0*/  LDL R28, [R1+0x13c4] ;  /* 0x0013c400011c7983 */ /* 0x000f620000100800 */
[----:B------:R-:W-:-:S03]  /*9d00*/  ISETP.GE.AND P5, PT, R29, RZ, PT ;  /* 0x000000ff1d00720c */ /* 0x000fc60003fa6270 */
[----:B------:R-:W-:Y:S04]  /*9d10*/  STL [R1+0x1728], R21 ;  /* 0x0017281501007387 */ /* 0x000fe80000100800 */
[----:B------:R-:W5:Y:S01]  /*9d20*/  LDL R29, [R1+0x13c8] ;  /* 0x0013c800011d7983 */ /* 0x000f620000100800 */
        /* <DEDUP_REMOVED lines=8> */
[----:B------:R-:W-:Y:S04]  /*9db0*/  STL [R1+0x1730], R23 ;  /* 0x0017301701007387 */ /* 0x000fe80000100800 */
[----:B0-----:R-:W5:Y:S04]  /*9dc0*/  LDL R3, [R1+0x13b4] ;  /* 0x0013b40001037983 */ /* 0x001f680000100800 */
[----:B------:R-:W-:Y:S01]  /*9dd0*/  STL [R1+0x1734], R24 ;  /* 0x0017341801007387 */ /* 0x000fe20000100800 */
[----:B------:R-:W-:-:S02]  /*9de0*/  @!P3 IMAD.MOV R26, RZ, RZ, -R26 ;  /* 0x000000ffff1ab224 */ /* 0x000fc400078e0a1a */
[----:B------:R-:W-:Y:S01]  /*9df0*/  @!P1 IMAD.MOV R27, RZ, RZ, -R27 ;  /* 0x000000ffff1b9224 */ /* 0x000fe200078e0a1b */
[----:B--2---:R-:W-:Y:S02]  /*9e00*/  ISETP.GE.AND P2, PT, R2, RZ, PT ;  /* 0x000000ff0200720c */ /* 0x004fe40003f46270 */
[----:B------:R-:W2:Y:S04]  /*9e10*/  LDL R2, [R1+0x13b8] ;  /* 0x0013b80001027983 */ /* 0x000ea80000100800 */
[----:B------:R-:W-:Y:S01]  /*9e20*/  STL [R1+0x1738], R25 ;  /* 0x0017381901007387 */ /* 0x000fe20000100800 */
[----:B---3--:R-:W-:-:S03]  /*9e30*/  ISETP.GE.AND P4, PT, R61, RZ, PT ;  /* 0x000000ff3d00720c */ /* 0x008fc60003f86270 */
[----:B------:R-:W3:Y:S01]  /*9e40*/  LDL R61, [R1+0x13b0] ;  /* 0x0013b000013d7983 */ /* 0x000ee20000100800 */
[----:B----4-:R-:W-:-:S03]  /*9e50*/  ISETP.GE.AND P5, PT, R0, RZ, PT ;  /* 0x000000ff0000720c */ /* 0x010fc60003fa6270 */
[----:B------:R-:W4:Y:S01]  /*9e60*/  LDL R0, [R1+0x13ac] ;  /* 0x0013ac0001007983 */ /* 0x000f220000100800 */
[----:B------:R-:W-:-:S03]  /*9e70*/  @!P2 IMAD.MOV R32, RZ, RZ, -R32 ;  /* 0x000000ffff20a224 */ /* 0x000fc600078e0a20 */
[----:B------:R-:W-:Y:S01]  /*9e80*/  STL [R1+0x173c], R26 ;  /* 0x00173c1a01007387 */ /* 0x000fe20000100800 */
[----:B-----5:R-:W-:-:S03]  /*9e90*/  ISETP.GE.AND P3, PT, R28, RZ, PT ;  /* 0x000000ff1c00720c */ /* 0x020fc60003f66270 */
[----:B------:R-:W5:Y:S04]  /*9ea0*/  LDL R28, [R1+0x13a4] ;  /* 0x0013a400011c7983 */ /* 0x000f680000100800 */
[----:B------:R-:W-:Y:S01]  /*9eb0*/  STL [R1+0x1740], R27 ;  /* 0x0017401b01007387 */ /* 0x000fe20000100800 */
[----:B------:R-:W-:-:S03]  /*9ec0*/  ISETP.GE.AND P1, PT, R29, RZ, PT ;  /* 0x000000ff1d00720c */ /* 0x000fc60003f26270 */
[----:B------:R-:W5:Y:S01]  /*9ed0*/  LDL R29, [R1+0x13a8] ;  /* 0x0013a800011d7983 */ /* 0x000f620000100800 */
[----:B------:R-:W-:-:S03]  /*9ee0*/  ISETP.GE.AND P2, PT, R31, RZ, PT ;  /* 0x000000ff1f00720c */ /* 0x000fc60003f46270 */
[----:B------:R-:W5:Y:S01]  /*9ef0*/  LDL R31, [R1+0x139c] ;  /* 0x00139c00011f7983 */ /* 0x000f620000100800 */
[----:B------:R-:W-:Y:S02]  /*9f00*/  @!P4 IMAD.MOV R33, RZ, RZ, -R33 ;  /* 0x000000ffff21c224 */ /* 0x000fe400078e0a21 */
[----:B------:R-:W-:Y:S01]  /*9f10*/  @!P5 IMAD.MOV R34, RZ, RZ, -R34 ;  /* 0x000000ffff22d224 */ /* 0x000fe200078e0a22 */
[----:B-1----:R-:W5:Y:S01]  /*9f20*/  LDL R4, [R1+0x1394] ;  /* 0x0013940001047983 */ /* 0x002f620000100800 */
[----:B------:R-:W-:-:S03]  /*9f30*/  ISETP.GE.AND P4, PT, R30, RZ, PT ;  /* 0x000000ff1e00720c */ /* 0x000fc60003f86270 */
[----:B------:R-:W5:Y:S01]  /*9f40*/  LDL R30, [R1+0x13a0] ;  /* 0x0013a000011e7983 */ /* 0x000f620000100800 */
[----:B------:R-:W-:Y:S02]  /*9f50*/  @!P3 IMAD.MOV R35, RZ, RZ, -R35 ;  /* 0x000000ffff23b224 */ /* 0x000fe400078e0a23 */
[----:B------:R-:W-:Y:S01]  /*9f60*/  @!P1 IMAD.MOV R36, RZ, RZ, -R36 ;  /* 0x000000ffff249224 */ /* 0x000fe200078e0a24 */
[----:B------:R-:W5:Y:S01]  /*9f70*/  LDL R6, [R1+0x1364] ;  /* 0x0013640001067983 */ /* 0x000f620000100800 */
[----:B------:R-:W-:-:S03]  /*9f80*/  ISETP.GE.AND P5, PT, R3, RZ, PT ;  /* 0x000000ff0300720c */ /* 0x000fc60003fa6270 */
[----:B------:R-:W5:Y:S04]  /*9f90*/  LDL R5, [R1+0x1368] ;  /* 0x0013680001057983 */ /* 0x000f680000100800 */
[----:B------:R-:W5:Y:S01]  /*9fa0*/  LDL R3, [R1+0x1398] ;  /* 0x0013980001037983 */ /* 0x000f620000100800 */
[----:B------:R-:W-:Y:S02]  /*9fb0*/  @!P2 IMAD.MOV R37, RZ, RZ, -R37 ;  /* 0x000000ffff25a224 */ /* 0x000fe400078e0a25 */
[----:B------:R-:W-:-:S03]  /*9fc0*/  @!P4 IMAD.MOV R38, RZ, RZ, -R38 ;  /* 0x000000ffff26c224 */ /* 0x000fc600078e0a26 */
[----:B------:R-:W-:Y:S01]  /*9fd0*/  @!P5 IMAD.MOV R39, RZ, RZ, -R39 ;  /* 0x000000ffff27d224 */ /* 0x000fe200078e0a27 */
[----:B--2---:R-:W-:Y:S02]  /*9fe0*/  ISETP.GE.AND P3, PT, R2, RZ, PT ;  /* 0x000000ff0200720c */ /* 0x004fe40003f66270 */
[----:B------:R-:W2:Y:S01]  /*9ff0*/  LDL R2, [R1+0x138c] ;  /* 0x00138c0001027983 */ /* 0x000ea20000100800 */
[----:B---3--:R-:W-:-:S03]  /*a000*/  ISETP.GE.AND P2, PT, R61, RZ, PT ;  /* 0x000000ff3d00720c */ /* 0x008fc60003f46270 */
[----:B------:R-:W3:Y:S01]  /*a010*/  LDL R61, [R1+0x1384] ;  /* 0x00138400013d7983 */ /* 0x000ee20000100800 */
[----:B----4-:R-:W-:-:S03]  /*a020*/  ISETP.GE.AND P1, PT, R0, RZ, PT ;  /* 0x000000ff0000720c */ /* 0x010fc60003f26270 */
[----:B------:R-:W4:Y:S03]  /*a030*/  LDL R0, [R1+0x1390] ;  /* 0x0013900001007983 */ /* 0x000f260000100800 */
[----:B------:R-:W-:Y:S01]  /*a040*/  @!P3 IMAD.MOV R40, RZ, RZ, -R40 ;  /* 0x000000ffff28b224 */ /* 0x000fe200078e0a28 */
[----:B-----5:R-:W-:Y:S02]  /*a050*/  ISETP.GE.AND P4, PT, R28, RZ, PT ;  /* 0x000000ff1c00720c */ /* 0x020fe40003f86270 */
[----:B------:R-:W5:Y:S01]  /*a060*/  LDL R28, [R1+0x1388] ;  /* 0x00138800011c7983 */ /* 0x000f620000100800 */
[----:B------:R-:W-:-:S03]  /*a070*/  ISETP.GE.AND P5, PT, R29, RZ, PT ;  /* 0x000000ff1d00720c */ /* 0x000fc60003fa6270 */
[----:B------:R-:W5:Y:S01]  /*a080*/  LDL R29, [R1+0x1380] ;  /* 0x00138000011d7983 */ /* 0x000f620000100800 */
[----:B------:R-:W-:-:S03]  /*a090*/  ISETP.GE.AND P3, PT, R31, RZ, PT ;  /* 0x000000ff1f00720c */ /* 0x000fc60003f66270 */
[----:B------:R-:W5:Y:S01]  /*a0a0*/  LDL R31, [R1+0x137c] ;  /* 0x00137c00011f7983 */ /* 0x000f620000100800 */
[----:B------:R-:W-:Y:S01]  /*a0b0*/  @!P1 IMAD.MOV R41, RZ, RZ, -R41 ;  /* 0x000000ffff299224 */ /* 0x000fe200078e0a29 */
[----:B------:R-:W-:Y:S02]  /*a0c0*/  ISETP.GE.AND P1, PT, R30, RZ, PT ;  /* 0x000000ff1e00720c */ /* 0x000fe40003f26270 */
[----:B------:R-:W5:Y:S01]  /*a0d0*/  LDL R30, [R1+0x1378] ;  /* 0x00137800011e7983 */ /* 0x000f620000100800 */
[----:B------:R-:W-:Y:S01]  /*a0e0*/  @!P2 IMAD.MOV R42, RZ, RZ, -R42 ;  /* 0x000000ffff2aa224 */ /* 0x000fe200078e0a2a */
[----:B------:R-:W-:Y:S01]  /*a0f0*/  ISETP.GE.AND P2, PT, R4, RZ, PT ;  /* 0x000000ff0400720c */ /* 0x000fe20003f46270 */
[----:B------:R-:W-:Y:S01]  /*a100*/  @!P4 IMAD.MOV R43, RZ, RZ, -R43 ;  /* 0x000000ffff2bc224 */ /* 0x000fe200078e0a2b */
[----:B------:R-:W5:Y:S01]  /*a110*/  LDL R4, [R1+0x136c] ;  /* 0x00136c0001047983 */ /* 0x000f620000100800 */
[----:B------:R-:W-:Y:S02]  /*a120*/  @!P5 IMAD.MOV R44, RZ, RZ, -R44 ;  /* 0x000000ffff2cd224 */ /* 0x000fe400078e0a2c */
[----:B------:R-:W-:Y:S01]  /*a130*/  @!P3 IMAD.MOV R45, RZ, RZ, -R45 ;  /* 0x000000ffff2db224 */ /* 0x000fe200078e0a2d */
[----:B------:R-:W-:-:S03]  /*a140*/  ISETP.GE.AND P4, PT, R3, RZ, PT ;  /* 0x000000ff0300720c */ /* 0x000fc60003f86270 */
[----:B------:R-:W-:Y:S01]  /*a150*/  @!P1 IMAD.MOV R46, RZ, RZ, -R46 ;  /* 0x000000ffff2e9224 */ /* 0x000fe200078e0a2e */
[----:B------:R-:W5:Y:S03]  /*a160*/  LDL R3, [R1+0x1370] ;  /* 0x0013700001037983 */ /* 0x000f660000100800 */
[----:B------:R-:W-:-:S06]  /*a170*/  @!P2 IMAD.MOV R47, RZ, RZ, -R47 ;  /* 0x000000ffff2fa224 */ /* 0x000fcc00078e0a2f */
[----:B------:R-:W-:Y:S01]  /*a180*/  @!P4 IMAD.MOV R48, RZ, RZ, -R48 ;  /* 0x000000ffff30c224 */ /* 0x000fe200078e0a30 */
[----:B--2---:R-:W-:Y:S02]  /*a190*/  ISETP.GE.AND P5, PT, R2, RZ, PT ;  /* 0x000000ff0200720c */ /* 0x004fe40003fa6270 */
[----:B---3--:R-:W-:Y:S02]  /*a1a0*/  ISETP.GE.AND P1, PT, R61, RZ, PT ;  /* 0x000000ff3d00720c */ /* 0x008fe40003f26270 */
[----:B----4-:R-:W-:Y:S02]  /*a1b0*/  ISETP.GE.AND P3, PT, R0, RZ, PT ;  /* 0x000000ff0000720c */ /* 0x010fe40003f66270 */
[----:B------:R-:W2:Y:S04]  /*a1c0*/  LDL R0, [R1+0x1374] ;  /* 0x0013740001007983 */ /* 0x000ea80000100800 */
[----:B------:R-:W3:Y:S04]  /*a1d0*/  LDL.LU R2, [R1+0x11c] ;  /* 0x00011c0001027983 */ /* 0x000ee80000300800 */
[----:B------:R-:W4:Y:S01]  /*a1e0*/  LDL.LU R61, [R1+0x118] ;  /* 0x00011800013d7983 */ /* 0x000f220000300800 */
[----:B-----5:R-:W-:Y:S01]  /*a1f0*/  ISETP.GE.AND P2, PT, R28, RZ, PT ;  /* 0x000000ff1c00720c */ /* 0x020fe20003f46270 */
[----:B------:R-:W-:-:S02]  /*a200*/  @!P5 IMAD.MOV R49, RZ, RZ, -R49 ;  /* 0x000000ffff31d224 */ /* 0x000fc400078e0a31 */
[----:B------:R-:W5:Y:S01]  /*a210*/  LDL.LU R28, [R1+0x114] ;  /* 0x00011400011c7983 */ /* 0x000f620000300800 */
[----:B------:R-:W-:-:S03]  /*a220*/  ISETP.GE.AND P4, PT, R29, RZ, PT ;  /* 0x000000ff1d00720c */ /* 0x000fc60003f86270 */
[----:B------:R-:W5:Y:S01]  /*a230*/  LDL.LU R29, [R1+0x110] ;  /* 0x00011000011d7983 */ /* 0x000f620000300800 */
[----:B------:R-:W-:-:S03]  /*a240*/  ISETP.GE.AND P5, PT, R31, RZ, PT ;  /* 0x000000ff1f00720c */ /* 0x000fc60003fa6270 */
[----:B------:R-:W5:Y:S01]  /*a250*/  LDL.LU R31, [R1+0x10c] ;  /* 0x00010c00011f7983 */ /* 0x000f620000300800 */
[----:B------:R-:W-:Y:S01]  /*a260*/  @!P3 IMAD.MOV R50, RZ, RZ, -R50 ;  /* 0x000000ffff32b224 */ /* 0x000fe200078e0a32 */
[----:B------:R-:W-:Y:S02]  /*a270*/  ISETP.GE.AND P3, PT, R30, RZ, PT ;  /* 0x000000ff1e00720c */ /* 0x000fe40003f66270 */
[----:B------:R-:W5:Y:S01]  /*a280*/  LDL.LU R30, [R1+0x108] ;  /* 0x00010800011e7983 */ /* 0x000f620000300800 */
[----:B------:R-:W-:Y:S01]  /*a290*/  ISETP.NE.AND P0, PT, RZ, c[0x0][0x17c], PT ;  /* 0x00005f00ff007a0c */ /* 0x000fe20003f05270 */
[----:B------:R-:W-:Y:S01]  /*a2a0*/  @!P4 IMAD.MOV R53, RZ, RZ, -R53 ;  /* 0x000000ffff35c224 */ /* 0x000fe200078e0a35 */
[----:B------:R-:W-:-:S03]  /*a2b0*/  ISETP.GE.AND P4, PT, R4, RZ, PT ;  /* 0x000000ff0400720c */ /* 0x000fc60003f86270 */
[----:B------:R-:W-:Y:S01]  /*a2c0*/  @!P5 IMAD.MOV R54, RZ, RZ, -R54 ;  /* 0x000000ffff36d224 */ /* 0x000fe200078e0a36 */
[----:B------:R-:W-:Y:S01]  /*a2d0*/  ISETP.GE.AND P5, PT, R3, RZ, PT ;  /* 0x000000ff0300720c */ /* 0x000fe20003fa6270 */
[----:B------:R-:W-:Y:S01]  /*a2e0*/  @!P1 IMAD.MOV R51, RZ, RZ, -R51 ;  /* 0x000000ffff339224 */ /* 0x000fe200078e0a33 */
[----:B------:R-:W-:Y:S02]  /*a2f0*/  ISETP.GE.AND P1, PT, R6, RZ, PT ;  /* 0x000000ff0600720c */ /* 0x000fe40003f26270 */
[----:B------:R-:W-:Y:S02]  /*a300*/  @!P2 IADD3 R52, -R52, RZ, RZ ;  /* 0x000000ff3434a210 */ /* 0x000fe40007ffe1ff */
[----:B------:R-:W-:Y:S02]  /*a310*/  ISETP.GE.AND P2, PT, R5, RZ, PT ;  /* 0x000000ff0500720c */ /* 0x000fe40003f46270 */
[----:B--2---:R-:W-:Y:S02]  /*a320*/  ISETP.GE.AND P6, PT, R0, RZ, PT ;  /* 0x000000ff0000720c */ /* 0x004fe40003fc6270 */
[----:B------:R-:W-:-:S04]  /*a330*/  LOP3.LUT R0, RZ, c[0x0][0x17c], RZ, 0x33, !PT ;  /* 0x00005f00ff007a12 */ /* 0x000fc800078e33ff */
[C---:B---3--:R-:W-:Y:S02]  /*a340*/  SEL R4, R0.reuse, R2, !P0 ;  /* 0x0000000200047207 */ /* 0x048fe40004000000 */
[----:B----4-:R-:W-:-:S03]  /*a350*/  SEL R3, R0, R61, !P0 ;  /* 0x0000003d00037207 */ /* 0x010fc60004000000 */
[----:B------:R0:W-:Y:S01]  /*a360*/  STL [R1+0x11c], R4 ;  /* 0x00011c0401007387 */ /* 0x0001e20000100800 */
[----:B-----5:R-:W-:-:S03]  /*a370*/  SEL R2, R0, R28, !P0 ;  /* 0x0000001c00027207 */ /* 0x020fc60004000000 */
[----:B------:R1:W-:Y:S01]  /*a380*/  STL [R1+0x118], R3 ;  /* 0x0001180301007387 */ /* 0x0003e20000100800 */
[----:B0-----:R-:W-:-:S03]  /*a390*/  SEL R4, R0, R29, !P0 ;  /* 0x0000001d00047207 */ /* 0x001fc60004000000 */
[----:B------:R0:W-:Y:S01]  /*a3a0*/  STL [R1+0x114], R2 ;  /* 0x0001140201007387 */ /* 0x0001e20000100800 */
[----:B-1----:R-:W-:-:S03]  /*a3b0*/  SEL R3, R0, R31, !P0 ;  /* 0x0000001f00037207 */ /* 0x002fc60004000000 */
[----:B------:R1:W-:Y:S04]  /*a3c0*/  STL [R1+0x110], R4 ;  /* 0x0001100401007387 */ /* 0x0003e80000100800 */
[----:B------:R-:W2:Y:S01]  /*a3d0*/  LDL.LU R27, [R1+0x104] ;  /* 0x00010400011b7983 */ /* 0x000ea20000300800 */
[----:B0-----:R-:W-:-:S03]  /*a3e0*/  SEL R2, R0, R30, !P0 ;  /* 0x0000001e00027207 */ /* 0x001fc60004000000 */
[----:B------:R0:W-:Y:S04]  /*a3f0*/  STL [R1+0x10c], R3 ;  /* 0x00010c0301007387 */ /* 0x0001e80000100800 */
[----:B------:R-:W3:Y:S04]  /*a400*/  LDL.LU R26, [R1+0x100] ;  /* 0x00010000011a7983 */ /* 0x000ee80000300800 */
[----:B------:R4:W-:Y:S04]  /*a410*/  STL [R1+0x108], R2 ;  /* 0x0001080201007387 */ /* 0x0009e80000100800 */
[----:B------:R-:W5:Y:S04]  /*a420*/  LDL.LU R25, [R1+0xfc] ;  /* 0x0000fc0001197983 */ /* 0x000f680000300800 */
        /* <DEDUP_REMOVED lines=20> */
[----:B-1----:R-:W5:Y:S04]  /*a570*/  LDL.LU R4, [R1+0xa8] ;  /* 0x0000a80001047983 */ /* 0x002f680000300800 */
[----:B0-----:R-:W5:Y:S04]  /*a580*/  LDL.LU R3, [R1+0xa4] ;  /* 0x0000a40001037983 */ /* 0x001f680000300800 */
[----:B----4-:R-:W4:Y:S04]  /*a590*/  LDL.LU R2, [R1+0xa0] ;  /* 0x0000a00001027983 */ /* 0x010f280000300800 */
[----:B------:R-:W4:Y:S04]  /*a5a0*/  LDL.LU R61, [R1+0x9c] ;  /* 0x00009c00013d7983 */ /* 0x000f280000300800 */
[----:B------:R-:W4:Y:S04]  /*a5b0*/  LDL.LU R28, [R1+0x98] ;  /* 0x00009800011c7983 */ /* 0x000f280000300800 */
[----:B------:R-:W4:Y:S04]  /*a5c0*/  LDL.LU R29, [R1+0x94] ;  /* 0x00009400011d7983 */ /* 0x000f280000300800 */
[----:B------:R-:W4:Y:S04]  /*a5d0*/  LDL.LU R31, [R1+0x90] ;  /* 0x00009000011f7983 */ /* 0x000f280000300800 */
[----:B------:R-:W4:Y:S01]  /*a5e0*/  LDL.LU R30, [R1+0x8c] ;  /* 0x00008c00011e7983 */ /* 0x000f220000300800 */
[----:B--2---:R-:W-:-:S02]  /*a5f0*/  SEL R27, R0, R27, !P0 ;  /* 0x0000001b001b7207 */ /* 0x004fc40004000000 */
[----:B---3--:R-:W-:-:S03]  /*a600*/  SEL R26, R0, R26, !P0 ;  /* 0x0000001a001a7207 */ /* 0x008fc60004000000 */
[----:B------:R5:W-:Y:S04]  /*a610*/  STL [R1+0x104], R27 ;  /* 0x0001041b01007387 */ /* 0x000be80000100800 */
[----:B------:R0:W-:Y:S01]  /*a620*/  STL [R1+0x100], R26 ;  /* 0x0001001a01007387 */ /* 0x0001e20000100800 */
[C---:B-----5:R-:W-:Y:S02]  /*a630*/  SEL R27, R0.reuse, R25, !P0 ;  /* 0x00000019001b7207 */ /* 0x060fe40004000000 */
[C---:B0-----:R-:W-:Y:S02]  /*a640*/  SEL R26, R0.reuse, R24, !P0 ;  /* 0x00000018001a7207 */ /* 0x041fe40004000000 */
[C---:B------:R-:W-:Y:S01]  /*a650*/  SEL R25, R0.reuse, R23, !P0 ;  /* 0x0000001700197207 */ /* 0x040fe20004000000 */
[----:B------:R-:W-:Y:S01]  /*a660*/  STL [R1+0xfc], R27 ;  /* 0x0000fc1b01007387 */ /* 0x000fe20000100800 */
[----:B------:R-:W-:-:S03]  /*a670*/  SEL R24, R0, R22, !P0 ;  /* 0x0000001600187207 */ /* 0x000fc60004000000 */
        /* <DEDUP_REMOVED lines=39> */
[----:B----4-:R-:W-:-:S03]  /*a8f0*/  SEL R4, R0, R2, !P0 ;  /* 0x0000000200047207 */ /* 0x010fc60004000000 */
[----:B------:R-:W-:Y:S01]  /*a900*/  STL [R1+0xa8], R6 ;  /* 0x0000a80601007387 */ /* 0x000fe20000100800 */
[----:B------:R-:W-:-:S03]  /*a910*/  SEL R3, R0, R61, !P0 ;  /* 0x0000003d00037207 */ /* 0x000fc60004000000 */
[----:B------:R-:W-:Y:S01]  /*a920*/  STL [R1+0xa4], R5 ;  /* 0x0000a40501007387 */ /* 0x000fe20000100800 */
[----:B------:R-:W-:-:S03]  /*a930*/  SEL R2, R0, R28, !P0 ;  /* 0x0000001c00027207 */ /* 0x000fc60004000000 */
[----:B------:R0:W-:Y:S04]  /*a940*/  STL [R1+0xa0], R4 ;  /* 0x0000a00401007387 */ /* 0x0001e80000100800 */
        /* <DEDUP_REMOVED lines=39> */
[----:B--2---:R-:W-:-:S05]  /*abc0*/  SEL R27, R0, R27, !P0 ;  /* 0x0000001b001b7207 */ /* 0x004fca0004000000 */
[----:B------:R0:W-:Y:S01]  /*abd0*/  STL [R1+0x88], R27 ;  /* 0x0000881b01007387 */ /* 0x0001e20000100800 */
[----:B---3--:R-:W-:-:S03]  /*abe0*/  SEL R26, R0, R26, !P0 ;  /* 0x0000001a001a7207 */ /* 0x008fc60004000000 */
[----:B0-----:R-:W2:Y:S01]  /*abf0*/  LDL.LU R27, [R1+0x1740] ;  /* 0x00174000011b7983 */ /* 0x001ea20000300800 */
[----:B-----5:R-:W-:-:S03]  /*ac00*/  SEL R25, R0, R25, !P0 ;  /* 0x0000001900197207 */ /* 0x020fc60004000000 */
[----:B------:R0:W-:Y:S01]  /*ac10*/  STL [R1+0x84], R26 ;  /* 0x0000841a01007387 */ /* 0x0001e20000100800 */
[C---:B------:R-:W-:Y:S02]  /*ac20*/  SEL R24, R0.reuse, R24, !P0 ;  /* 0x0000001800187207 */ /* 0x040fe40004000000 */
[C---:B------:R-:W-:Y:S01]  /*ac30*/  SEL R23, R0.reuse, R23, !P0 ;  /* 0x0000001700177207 */ /* 0x040fe20004000000 */
[----:B0-----:R-:W3:Y:S01]  /*ac40*/  LDL.LU R26, [R1+0x173c] ;  /* 0x00173c00011a7983 */ /* 0x001ee20000300800 */
[----:B------:R-:W-:-:S03]  /*ac50*/  SEL R22, R0, R22, !P0 ;  /* 0x0000001600167207 */ /* 0x000fc60004000000 */
[----:B------:R0:W-:Y:S01]  /*ac60*/  STL [R1+0x80], R25 ;  /* 0x0000801901007387 */ /* 0x0001e20000100800 */
[C---:B------:R-:W-:Y:S02]  /*ac70*/  SEL R21, R0.reuse, R21, !P0 ;  /* 0x0000001500157207 */ /* 0x040fe40004000000 */
[C---:B------:R-:W-:Y:S01]  /*ac80*/  SEL R20, R0.reuse, R20, !P0 ;  /* 0x0000001400147207 */ /* 0x040fe20004000000 */
[----:B0-----:R-:W5:Y:S04]  /*ac90*/  LDL.LU R25, [R1+0x1738] ;  /* 0x0017380001197983 */ /* 0x001f680000300800 */
[----:B------:R0:W-:Y:S01]  /*aca0*/  STL [R1+0x7c], R24 ;  /* 0x00007c1801007387 */ /* 0x0001e20000100800 */
[C---:B------:R-:W-:Y:S02]  /*acb0*/  SEL R19, R0.reuse, R19, !P0 ;  /* 0x0000001300137207 */ /* 0x040fe40004000000 */
[C---:B------:R-:W-:Y:S01]  /*acc0*/  SEL R18, R0.reuse, R18, !P0 ;  /* 0x0000001200127207 */ /* 0x040fe20004000000 */
[----:B0-----:R-:W2:Y:S04]  /*acd0*/  LDL.LU R24, [R1+0x1734] ;  /* 0x0017340001187983 */ /* 0x001ea80000300800 */
[----:B------:R0:W-:Y:S01]  /*ace0*/  STL [R1+0x78], R23 ;  /* 0x0000781701007387 */ /* 0x0001e20000100800 */
[----:B------:R-:W-:-:S03]  /*acf0*/  SEL R17, R0, R17, !P0 ;  /* 0x0000001100117207 */ /* 0x000fc60004000000 */
        /* <DEDUP_REMOVED lines=44> */
[----:B----4-:R-:W-:-:S03]  /*afc0*/  SEL R2, R0, R2, !P0 ;  /* 0x0000000200027207 */ /* 0x010fc60004000000 */
[----:B0-----:R-:W4:Y:S04]  /*afd0*/  LDL.LU R8, [R1+0x16f4] ;  /* 0x0016f40001087983 */ /* 0x001f280000300800 */
        /* <DEDUP_REMOVED lines=15> */
[----:B------:R0:W-:Y:S04]  /*b0d0*/  STL [R1+0x24], R2 ;  /* 0x0000240201007387 */ /* 0x0001e80000100800 */
[----:B0-----:R-:W2:Y:S04]  /*b0e0*/  LDL.LU R2, [R1+0x16dc] ;  /* 0x0016dc0001027983 */ /* 0x001ea80000300800 */
[----:B------:R0:W-:Y:S04]  /*b0f0*/  STL [R1+0x20], R61 ;  /* 0x0000203d01007387 */ /* 0x0001e80000100800 */
[----:B0-----:R-:W3:Y:S04]  /*b100*/  LDL.LU R61, [R1+0x16d8] ;  /* 0x0016d800013d7983 */ /* 0x001ee80000300800 */
[----:B------:R0:W-:Y:S04]  /*b110*/  STL [R1+0x1c], R28 ;  /* 0x00001c1c01007387 */ /* 0x0001e80000100800 */
[----:B0-----:R-:W4:Y:S04]  /*b120*/  LDL.LU R28, [R1+0x16d4] ;  /* 0x0016d400011c7983 */ /* 0x001f280000300800 */
[----:B------:R0:W-:Y:S04]  /*b130*/  STL [R1+0x18], R29 ;  /* 0x0000181d01007387 */ /* 0x0001e80000100800 */
[----:B0-----:R-:W5:Y:S04]  /*b140*/  LDL.LU R29, [R1+0x16d0] ;  /* 0x0016d000011d7983 */ /* 0x001f680000300800 */
[----:B------:R0:W-:Y:S04]  /*b150*/  STL [R1+0x14], R31 ;  /* 0x0000141f01007387 */ /* 0x0001e80000100800 */
[----:B0-----:R-:W5:Y:S04]  /*b160*/  LDL.LU R31, [R1+0x16cc] ;  /* 0x0016cc00011f7983 */ /* 0x001f680000300800 */
[----:B------:R0:W-:Y:S04]  /*b170*/  STL [R1+0x10], R30 ;  /* 0x0000101e01007387 */ /* 0x0001e80000100800 */
[----:B0-----:R-:W5:Y:S01]  /*b180*/  LDL.LU R30, [R1+0x16c8] ;  /* 0x0016c800011e7983 */ /* 0x001f620000300800 */
[----:B--2---:R-:W-:-:S02]  /*b190*/  SEL R2, R0, R2, !P0 ;  /* 0x0000000200027207 */ /* 0x004fc40004000000 */
[C---:B---3--:R-:W-:Y:S02]  /*b1a0*/  SEL R61, R0.reuse, R61, !P0 ;  /* 0x0000003d003d7207 */ /* 0x048fe40004000000 */
[C---:B----4-:R-:W-:Y:S02]  /*b1b0*/  SEL R28, R0.reuse, R28, !P0 ;  /* 0x0000001c001c7207 */ /* 0x050fe40004000000 */
[C---:B-----5:R-:W-:Y:S02]  /*b1c0*/  SEL R29, R0.reuse, R29, !P0 ;  /* 0x0000001d001d7207 */ /* 0x060fe40004000000 */
[C---:B------:R-:W-:Y:S02]  /*b1d0*/  SEL R31, R0.reuse, R31, !P0 ;  /* 0x0000001f001f7207 */ /* 0x040fe40004000000 */
[----:B------:R-:W-:-:S05]  /*b1e0*/  SEL R30, R0, R30, !P0 ;  /* 0x0000001e001e7207 */ /* 0x000fca0004000000 */
[----:B------:R-:W-:Y:S04]  /*b1f0*/  STL [R1+0x1650], R30 ;  /* 0x0016501e01007387 */ /* 0x000fe80000100800 */
[----:B------:R-:W-:Y:S04]  /*b200*/  STL [R1+0x1654], R31 ;  /* 0x0016541f01007387 */ /* 0x000fe80000100800 */
[----:B------:R0:W-:Y:S04]  /*b210*/  STL [R1+0x1658], R29 ;  /* 0x0016581d01007387 */ /* 0x0001e80000100800 */
[----:B0-----:R-:W2:Y:S04]  /*b220*/  LDL.LU R29, [R1+0x110] ;  /* 0x00011000011d7983 */ /* 0x001ea80000300800 */
[----:B------:R-:W3:Y:S04]  /*b230*/  LDL.LU R31, [R1+0x10c] ;  /* 0x00010c00011f7983 */ /* 0x000ee80000300800 */
[----:B------:R-:W4:Y:S04]  /*b240*/  LDL.LU R30, [R1+0x108] ;  /* 0x00010800011e7983 */ /* 0x000f280000300800 */
[----:B------:R0:W-:Y:S04]  /*b250*/  STL [R1+0x165c], R28 ;  /* 0x00165c1c01007387 */ /* 0x0001e80000100800 */
[----:B0-----:R-:W5:Y:S04]  /*b260*/  LDL.LU R28, [R1+0x114] ;  /* 0x00011400011c7983 */ /* 0x001f680000300800 */
[----:B------:R0:W-:Y:S04]  /*b270*/  STL [R1+0x1660], R61 ;  /* 0x0016603d01007387 */ /* 0x0001e80000100800 */
[----:B0-----:R-:W2:Y:S04]  /*b280*/  LDL.LU R61, [R1+0x118] ;  /* 0x00011800013d7983 */ /* 0x001ea80000300800 */
[----:B------:R0:W-:Y:S04]  /*b290*/  STL [R1+0x1664], R2 ;  /* 0x0016640201007387 */ /* 0x0001e80000100800 */
[----:B0-----:R-:W3:Y:S01]  /*b2a0*/  LDL.LU R2, [R1+0x11c] ;  /* 0x00011c0001027983 */ /* 0x001ee20000300800 */
[----:B------:R-:W-:-:S02]  /*b2b0*/  SEL R3, R0, R3, !P0 ;  /* 0x0000000300037207 */ /* 0x000fc40004000000 */
[C---:B------:R-:W-:Y:S02]  /*b2c0*/  SEL R4, R0.reuse, R4, !P0 ;  /* 0x0000000400047207 */ /* 0x040fe40004000000 */
[C---:B------:R-:W-:Y:S02]  /*b2d0*/  SEL R5, R0.reuse, R5, !P0 ;  /* 0x0000000500057207 */ /* 0x040fe40004000000 */
[C---:B------:R-:W-:Y:S01]  /*b2e0*/  SEL R6, R0.reuse, R6, !P0 ;  /* 0x0000000600067207 */ /* 0x040fe20004000000 */
[----:B------:R2:W-:Y:S01]  /*b2f0*/  STL [R1+0x1668], R3 ;  /* 0x0016680301007387 */ /* 0x0005e20000100800 */
[C---:B------:R-:W-:Y:S02]  /*b300*/  SEL R7, R0.reuse, R7, !P0 ;  /* 0x0000000700077207 */ /* 0x040fe40004000000 */
[C---:B------:R-:W-:Y:S01]  /*b310*/  SEL R8, R0.reuse, R8, !P0 ;  /* 0x0000000800087207 */ /* 0x040fe20004000000 */
[----:B------:R3:W-:Y:S01]  /*b320*/  STL [R1+0x166c], R4 ;  /* 0x00166c0401007387 */ /* 0x0007e20000100800 */
[----:B------:R-:W-:-:S02]  /*b330*/  SEL R9, R0, R9, !P0 ;  /* 0x0000000900097207 */ /* 0x000fc40004000000 */
[C---:B------:R-:W-:Y:S01]  /*b340*/  SEL R10, R0.reuse, R10, !P0 ;  /* 0x0000000a000a7207 */ /* 0x040fe20004000000 */
[----:B------:R-:W-:Y:S01]  /*b350*/  STL [R1+0x1670], R5 ;  /* 0x0016700501007387 */ /* 0x000fe20000100800 */
[C---:B------:R-:W-:Y:S02]  /*b360*/  SEL R11, R0.reuse, R11, !P0 ;  /* 0x0000000b000b7207 */ /* 0x040fe40004000000 */
        /* <DEDUP_REMOVED lines=29> */
[----:B------:R-:W-:Y:S04]  /*b540*/  STL [R1+0x16ac], R20 ;  /* 0x0016ac1401007387 */ /* 0x000fe80000100800 */
[----:B------:R-:W-:Y:S04]  /*b550*/  STL [R1+0x16b0], R21 ;  /* 0x0016b01501007387 */ /* 0x000fe80000100800 */
[----:B------:R-:W-:Y:S04]  /*b560*/  STL [R1+0x16b4], R22 ;  /* 0x0016b41601007387 */ /* 0x000fe80000100800 */
[----:B------:R-:W-:Y:S01]  /*b570*/  STL [R1+0x16b8], R23 ;  /* 0x0016b81701007387 */ /* 0x000fe20000100800 */
[----:B------:R-:W-:-:S03]  /*b580*/  @!P3 IMAD.MOV R55, RZ, RZ, -R55 ;  /* 0x000000ffff37b224 */ /* 0x000fc600078e0a37 */
[----:B------:R-:W-:Y:S01]  /*b590*/  STL [R1+0x16bc], R24 ;  /* 0x0016bc1801007387 */ /* 0x000fe20000100800 */
[----:B------:R-:W-:-:S03]  /*b5a0*/  @!P1 IMAD.MOV R56, RZ, RZ, -R56 ;  /* 0x000000ffff389224 */ /* 0x000fc600078e0a38 */
[----:B------:R-:W-:Y:S01]  /*b5b0*/  STL [R1+0x16c0], R25 ;  /* 0x0016c01901007387 */ /* 0x000fe20000100800 */
[----:B------:R-:W-:Y:S02]  /*b5c0*/  @!P2 IMAD.MOV R57, RZ, RZ, -R57 ;  /* 0x000000ffff39a224 */ /* 0x000fe400078e0a39 */
[----:B------:R-:W-:Y:S01]  /*b5d0*/  @!P4 IMAD.MOV R58, RZ, RZ, -R58 ;  /* 0x000000ffff3ac224 */ /* 0x000fe200078e0a3a */
[----:B------:R-:W-:Y:S01]  /*b5e0*/  STL [R1+0x16c4], R26 ;  /* 0x0016c41a01007387 */ /* 0x000fe20000100800 */
[----:B------:R-:W-:Y:S02]  /*b5f0*/  @!P5 IMAD.MOV R59, RZ, RZ, -R59 ;  /* 0x000000ffff3bd224 */ /* 0x000fe400078e0a3b */
[----:B------:R-:W-:Y:S01]  /*b600*/  @!P6 IMAD.MOV R60, RZ, RZ, -R60 ;  /* 0x000000ffff3ce224 */ /* 0x000fe200078e0a3c */
[C---:B------:R-:W-:Y:S02]  /*b610*/  SEL R27, R0.reuse, R27, !P0 ;  /* 0x0000001b001b7207 */ /* 0x040fe40004000000 */
[----:B------:R-:W-:-:S02]  /*b620*/  SEL R32, R0, R32, !P0 ;  /* 0x0000002000207207 */ /* 0x000fc40004000000 */
[C---:B------:R-:W-:Y:S02]  /*b630*/  SEL R33, R0.reuse, R33, !P0 ;  /* 0x0000002100217207 */ /* 0x040fe40004000000 */
[C---:B------:R-:W-:Y:S02]  /*b640*/  SEL R34, R0.reuse, R34, !P0 ;  /* 0x0000002200227207 */ /* 0x040fe40004000000 */
[C---:B------:R-:W-:Y:S02]  /*b650*/  SEL R35, R0.reuse, R35, !P0 ;  /* 0x0000002300237207 */ /* 0x040fe40004000000 */
[C---:B------:R-:W-:Y:S02]  /*b660*/  SEL R36, R0.reuse, R36, !P0 ;  /* 0x0000002400247207 */ /* 0x040fe40004000000 */
        /* <DEDUP_REMOVED lines=23> */
[----:B------:R-:W-:Y:S01]  /*b7e0*/  SEL R0, R0, R60, !P0 ;  /* 0x0000003c00007207 */ /* 0x000fe20004000000 */
[----:B--2---:R-:W-:Y:S02]  /*b7f0*/  IMAD R3, R61, c[0x0][0x190], RZ ;  /* 0x000064003d037a24 */ /* 0x004fe400078e02ff */
[----:B---3--:R-:W-:Y:S02]  /*b800*/  IMAD R4, R2, c[0x0][0x190], RZ ;  /* 0x0000640002047a24 */ /* 0x008fe400078e02ff */
[----:B-----5:R-:W-:-:S03]  /*b810*/  IMAD R2, R28, c[0x0][0x190], RZ ;  /* 0x000064001c027a24 */ /* 0x020fc600078e02ff */
[----:B------:R0:W-:Y:S04]  /*b820*/  STL [R1+0x580], R4 ;  /* 0x0005800401007387 */ /* 0x0001e80000100800 */
[----:B------:R1:W-:Y:S01]  /*b830*/  STL [R1+0x118], R3 ;  /* 0x0001180301007387 */ /* 0x0003e20000100800 */
[----:B0-----:R-:W-:-:S03]  /*b840*/  IMAD R4, R29, c[0x0][0x190], RZ ;  /* 0x000064001d047a24 */ /* 0x001fc600078e02ff */
[----:B------:R4:W-:Y:S01]  /*b850*/  STL [R1+0x11c], R2 ;  /* 0x00011c0201007387 */ /* 0x0009e20000100800 */
[----:B-1----:R-:W-:-:S03]  /*b860*/  IMAD R3, R31, c[0x0][0x190], RZ ;  /* 0x000064001f037a24 */ /* 0x002fc600078e02ff */
[----:B------:R0:W-:Y:S04]  /*b870*/  STL [R1+0x130], R4 ;  /* 0x0001300401007387 */ /* 0x0001e80000100800 */
[----:B------:R-:W2:Y:S01]  /*b880*/  LDL.LU R60, [R1+0x104] ;  /* 0x00010400013c7983 */ /* 0x000ea20000300800 */
[----:B----4-:R-:W-:-:S03]  /*b890*/  IMAD R2, R30, c[0x0][0x190], RZ ;  /* 0x000064001e027a24 */ /* 0x010fc600078e02ff */
        /* <DEDUP_REMOVED lines=24> */
[----:B0-----:R-:W5:Y:S04]  /*ba20*/  LDL.LU R4, [R1+0xa8] ;  /* 0x0000a80001047983 */ /* 0x001f680000300800 */
[----:B-1----:R-:W5:Y:S04]  /*ba30*/  LDL.LU R3, [R1+0xa4] ;  /* 0x0000a40001037983 */ /* 0x002f680000300800 */
[----:B----4-:R-:W4:Y:S04]  /*ba40*/  LDL.LU R2, [R1+0xa0] ;  /* 0x0000a00001027983 */ /* 0x010f280000300800 */
[----:B------:R-:W4:Y:S04]  /*ba50*/  LDL.LU R61, [R1+0x9c] ;  /* 0x00009c00013d7983 */ /* 0x000f280000300800 */
[----:B------:R-:W4:Y:S04]  /*ba60*/  LDL.LU R28, [R1+0x98] ;  /* 0x00009800011c7983 */ /* 0x000f280000300800 */
[----:B------:R-:W4:Y:S04]  /*ba70*/  LDL.LU R29, [R1+0x94] ;  /* 0x00009400011d7983 */ /* 0x000f280000300800 */
[----:B------:R-:W4:Y:S04]  /*ba80*/  LDL.LU R31, [R1+0x90] ;  /* 0x00009000011f7983 */ /* 0x000f280000300800 */
[----:B------:R-:W4:Y:S01]  /*ba90*/  LDL.LU R30, [R1+0x8c] ;  /* 0x00008c00011e7983 */ /* 0x000f220000300800 */
[----:B--2---:R-:W-:-:S02]  /*baa0*/  IMAD R60, R60, c[0x0][0x190], RZ ;  /* 0x000064003c3c7a24 */ /* 0x004fc400078e02ff */
[----:B---3--:R-:W-:-:S03]  /*bab0*/  IMAD R26, R26, c[0x0][0x190], RZ ;  /* 0x000064001a1a7a24 */ /* 0x008fc600078e02ff */
[----:B------:R5:W-:Y:S04]  /*bac0*/  STL [R1+0x134], R60 ;  /* 0x0001343c01007387 */ /* 0x000be80000100800 */
[----:B------:R0:W-:Y:S01]  /*bad0*/  STL [R1+0x140], R26 ;  /* 0x0001401a01007387 */ /* 0x0001e20000100800 */
[----:B-----5:R-:W-:Y:S02]  /*bae0*/  IMAD R60, R25, c[0x0][0x190], RZ ;  /* 0x00006400193c7a24 */ /* 0x020fe400078e02ff */
[----:B0-----:R-:W-:Y:S02]  /*baf0*/  IMAD R26, R24, c[0x0][0x190], RZ ;  /* 0x00006400181a7a24 */ /* 0x001fe400078e02ff */
[----:B------:R-:W-:Y:S01]  /*bb00*/  IMAD R25, R23, c[0x0][0x190], RZ ;  /* 0x0000640017197a24 */ /* 0x000fe200078e02ff */
[----:B------:R-:W-:Y:S01]  /*bb10*/  STL [R1+0x144], R60 ;  /* 0x0001443c01007387 */ /* 0x000fe20000100800 */
[----:B------:R-:W-:-:S03]  /*bb20*/  IMAD R24, R22, c[0x0][0x190], RZ ;  /* 0x0000640016187a24 */ /* 0x000fc600078e02ff */
        /* <DEDUP_REMOVED lines=39> */
[----:B----4-:R-:W-:-:S03]  /*bda0*/  IMAD R4, R2, c[0x0][0x190], RZ ;  /* 0x0000640002047a24 */ /* 0x010fc600078e02ff */
[----:B------:R-:W-:Y:S01]  /*bdb0*/  STL [R1+0x1cc], R6 ;  /* 0x0001cc0601007387 */ /* 0x000fe20000100800 */
[----:B------:R-:W-:-:S03]  /*bdc0*/  IMAD R3, R61, c[0x0][0x190], RZ ;  /* 0x000064003d037a24 */ /* 0x000fc600078e02ff */
[----:B------:R-:W-:Y:S01]  /*bdd0*/  STL [R1+0x1d8], R5 ;  /* 0x0001d80501007387 */ /* 0x000fe20000100800 */
[----:B------:R-:W-:-:S03]  /*bde0*/  IMAD R2, R28, c[0x0][0x190], RZ ;  /* 0x000064001c027a24 */ /* 0x000fc600078e02ff */
[----:B------:R0:W-:Y:S04]  /*bdf0*/  STL [R1+0x1dc], R4 ;  /* 0x0001dc0401007387 */ /* 0x0001e80000100800 */
[----:B------:R1:W-:Y:S01]  /*be00*/  STL [R1+0x1e8], R3 ;  /* 0x0001e80301007387 */ /* 0x0003e20000100800 */
[----:B0-----:R-:W-:-:S03]  /*be10*/  IMAD R4, R29, c[0x0][0x190], RZ ;  /* 0x000064001d047a24 */ /* 0x001fc600078e02ff */
[----:B------:R0:W-:Y:S01]  /*be20*/  STL [R1+0x1ec], R2 ;  /* 0x0001ec0201007387 */ /* 0x0001e20000100800 */
[----:B-1----:R-:W-:-:S03]  /*be30*/  IMAD R3, R31, c[0x0][0x190], RZ ;  /* 0x000064001f037a24 */ /* 0x002fc600078e02ff */
[----:B------:R1:W-:Y:S04]  /*be40*/  STL [R1+0x1f8], R4 ;  /* 0x0001f80401007387 */ /* 0x0003e80000100800 */
[----:B------:R-:W2:Y:S01]  /*be50*/  LDL.LU R26, [R1+0x88] ;  /* 0x00008800011a7983 */ /* 0x000ea20000300800 */
[----:B0-----:R-:W-:-:S03]  /*be60*/  IMAD R2, R30, c[0x0][0x190], RZ ;  /* 0x000064001e027a24 */ /* 0x001fc600078e02ff */
        /* <DEDUP_REMOVED lines=30> */
[----:B------:R-:W4:Y:S04]  /*c050*/  LDL.LU R30, [R1+0x14] ;  /* 0x00001400011e7983 */ /* 0x000f280000300800 */
[----:B------:R-:W4:Y:S01]  /*c060*/  LDL.LU R60, [R1+0x10] ;  /* 0x00001000013c7983 */ /* 0x000f220000300800 */
[----:B--2---:R-:W-:-:S05]  /*c070*/  IMAD R26, R26, c[0x0][0x190], RZ ;  /* 0x000064001a1a7a24 */ /* 0x004fca00078e02ff */
[----:B------:R0:W-:Y:S01]  /*c080*/  STL [R1+0x20c], R26 ;  /* 0x00020c1a01007387 */ /* 0x0001e20000100800 */
[----:B---3--:R-:W-:-:S03]  /*c090*/  IMAD R25, R25, c[0x0][0x190], RZ ;  /* 0x0000640019197a24 */ /* 0x008fc600078e02ff */
[----:B0-----:R-:W2:Y:S01]  /*c0a0*/  LDL.LU R26, [R1+0x16c4] ;  /* 0x0016c400011a7983 */ /* 0x001ea20000300800 */
[----:B-----5:R-:W-:-:S03]  /*c0b0*/  IMAD R24, R24, c[0x0][0x190], RZ ;  /* 0x0000640018187a24 */ /* 0x020fc600078e02ff */
[----:B------:R0:W-:Y:S01]  /*c0c0*/  STL [R1+0x218], R25 ;  /* 0x0002181901007387 */ /* 0x0001e20000100800 */
[----:B------:R-:W-:Y:S02]  /*c0d0*/  IMAD R23, R23, c[0x0][0x190], RZ ;  /* 0x0000640017177a24 */ /* 0x000fe400078e02ff */
[----:B------:R-:W-:Y:S01]  /*c0e0*/  IMAD R22, R22, c[0x0][0x190], RZ ;  /* 0x0000640016167a24 */ /* 0x000fe200078e02ff */
[----:B0-----:R-:W3:Y:S01]  /*c0f0*/  LDL.LU R25, [R1+0x16c0] ;  /* 0x0016c00001197983 */ /* 0x001ee20000300800 */
[----:B------:R-:W-:-:S03]  /*c100*/  IMAD R21, R21, c[0x0][0x190], RZ ;  /* 0x0000640015157a24 */ /* 0x000fc600078e02ff */
[----:B------:R0:W-:Y:S01]  /*c110*/  STL [R1+0x21c], R24 ;  /* 0x00021c1801007387 */ /* 0x0001e20000100800 */
[----:B------:R-:W-:Y:S02]  /*c120*/  IMAD R20, R20, c[0x0][0x190], RZ ;  /* 0x0000640014147a24 */ /* 0x000fe400078e02ff */
[----:B------:R-:W-:Y:S01]  /*c130*/  IMAD R19, R19, c[0x0][0x190], RZ ;  /* 0x0000640013137a24 */ /* 0x000fe200078e02ff */
[----:B0-----:R-:W5:Y:S04]  /*c140*/  LDL.LU R24, [R1+0x16bc] ;  /* 0x0016bc0001187983 */ /* 0x001f680000300800 */
[----:B------:R0:W-:Y:S01]  /*c150*/  STL [R1+0x228], R23 ;  /* 0x0002281701007387 */ /* 0x0001e20000100800 */
[----:B------:R-:W-:Y:S02]  /*c160*/  IMAD R18, R18, c[0x0][0x190], RZ ;  /* 0x0000640012127a24 */ /* 0x000fe400078e02ff */
[----:B------:R-:W-:Y:S01]  /*c170*/  IMAD R17, R17, c[0x0][0x190], RZ ;  /* 0x0000640011117a24 */ /* 0x000fe200078e02ff */
[----:B0-----:R-:W2:Y:S04]  /*c180*/  LDL.LU R23, [R1+0x16b8] ;  /* 0x0016b80001177983 */ /* 0x001ea80000300800 */
[----:B------:R0:W-:Y:S01]  /*c190*/  STL [R1+0x22c], R22 ;  /* 0x00022c1601007387 */ /* 0x0001e20000100800 */
[----:B------:R-:W-:-:S03]  /*c1a0*/  IMAD R16, R16, c[0x0][0x190], RZ ;  /* 0x0000640010107a24 */ /* 0x000fc600078e02ff */
        /* <DEDUP_REMOVED lines=41> */
[----:B----4-:R-:W-:-:S03]  /*c440*/  IMAD R2, R2, c[0x0][0x190], RZ ;  /* 0x0000640002027a24 */ /* 0x010fc600078e02ff */
[----:B0-----:R-:W4:Y:S04]  /*c450*/  LDL.LU R8, [R1+0x167c] ;  /* 0x00167c0001087983 */ /* 0x001f280000300800 */
        /* <DEDUP_REMOVED lines=15> */
[----:B------:R0:W-:Y:S04]  /*c550*/  STL [R1+0x318], R2 ;  /* 0x0003180201007387 */ /* 0x0001e80000100800 */
[----:B0-----:R-:W3:Y:S04]  /*c560*/  LDL.LU R2, [R1+0x1664] ;  /* 0x0016640001027983 */ /* 0x001ee80000300800 */
[----:B------:R0:W-:Y:S04]  /*c570*/  STL [R1+0x320], R61 ;  /* 0x0003203d01007387 */ /* 0x0001e80000100800 */
[----:B0-----:R-:W3:Y:S04]  /*c580*/  LDL.LU R61, [R1+0x1660] ;  /* 0x00166000013d7983 */ /* 0x001ee80000300800 */
[----:B------:R0:W-:Y:S04]  /*c590*/  STL [R1+0x330], R28 ;  /* 0x0003301c01007387 */ /* 0x0001e80000100800 */
[----:B0-----:R-:W3:Y:S04]  /*c5a0*/  LDL.LU R28, [R1+0x165c] ;  /* 0x00165c00011c7983 */ /* 0x001ee80000300800 */
[----:B------:R0:W-:Y:S04]  /*c5b0*/  STL [R1+0x338], R29 ;  /* 0x0003381d01007387 */ /* 0x0001e80000100800 */
[----:B0-----:R-:W3:Y:S04]  /*c5c0*/  LDL.LU R29, [R1+0x1658] ;  /* 0x00165800011d7983 */ /* 0x001ee80000300800 */
[----:B------:R0:W-:Y:S04]  /*c5d0*/  STL [R1+0x348], R31 ;  /* 0x0003481f01007387 */ /* 0x0001e80000100800 */
[----:B0-----:R-:W4:Y:S04]  /*c5e0*/  LDL.LU R31, [R1+0x1654] ;  /* 0x00165400011f7983 */ /* 0x001f280000300800 */
[----:B------:R0:W-:Y:S04]  /*c5f0*/  STL [R1+0x350], R30 ;  /* 0x0003501e01007387 */ /* 0x0001e80000100800 */
[----:B0-----:R-:W4:Y:S01]  /*c600*/  LDL.LU R30, [R1+0x1650] ;  /* 0x00165000011e7983 */ /* 0x001f220000300800 */
[----:B------:R-:W-:-:S05]  /*c610*/  IMAD R60, R60, c[0x0][0x190], RZ ;  /* 0x000064003c3c7a24 */ /* 0x000fca00078e02ff */
[----:B------:R4:W-:Y:S01]  /*c620*/  STL [R1+0x360], R60 ;  /* 0x0003603c01007387 */ /* 0x0009e20000100800 */
[----:B--2---:R-:W-:Y:S02]  /*c630*/  IMAD R3, R3, c[0x0][0x190], RZ ;  /* 0x0000640003037a24 */ /* 0x004fe400078e02ff */
[----:B---3--:R-:W-:Y:S02]  /*c640*/  IMAD R29, R29, c[0x0][0x190], RZ ;  /* 0x000064001d1d7a24 */ /* 0x008fe400078e02ff */
[----:B----4-:R-:W-:Y:S02]  /*c650*/  IMAD R60, R30, c[0x0][0x190], RZ ;  /* 0x000064001e3c7a24 */ /* 0x010fe400078e02ff */
[----:B------:R-:W2:Y:S04]  /*c660*/  LDL.LU R30, [R1+0x164c] ;  /* 0x00164c00011e7983 */ /* 0x000ea80000300800 */
[----:B------:R0:W-:Y:S02]  /*c670*/  STL [R1+0x368], R60 ;  /* 0x0003683c01007387 */ /* 0x0001e40000100800 */
[----:B0-----:R-:W-:-:S02]  /*c680*/  IMAD R60, R31, c[0x0][0x190], RZ ;  /* 0x000064001f3c7a24 */ /* 0x001fc400078e02ff */
[----:B------:R-:W2:Y:S04]  /*c690*/  LDL.LU R31, [R1+0x1648] ;  /* 0x00164800011f7983 */ /* 0x000ea80000300800 */
[----:B------:R0:W-:Y:S04]  /*c6a0*/  STL [R1+0x378], R60 ;  /* 0x0003783c01007387 */ /* 0x0001e80000100800 */
[----:B------:R1:W-:Y:S01]  /*c6b0*/  STL [R1+0x388], R29 ;  /* 0x0003881d01007387 */ /* 0x0003e20000100800 */
[----:B0-----:R-:W-:Y:S02]  /*c6c0*/  IMAD R60, R28, c[0x0][0x190], RZ ;  /* 0x000064001c3c7a24 */ /* 0x001fe400078e02ff */
[----:B------:R-:W-:-:S02]  /*c6d0*/  IMAD R28, R2, c[0x0][0x190], RZ ;  /* 0x00006400021c7a24 */ /* 0x000fc400078e02ff */
[----:B-1----:R-:W-:Y:S01]  /*c6e0*/  IMAD R29, R61, c[0x0][0x190], RZ ;  /* 0x000064003d1d7a24 */ /* 0x002fe200078e02ff */
[----:B------:R-:W-:Y:S01]  /*c6f0*/  STL [R1+0x390], R60 ;  /* 0x0003903c01007387 */ /* 0x000fe20000100800 */
[----:B------:R-:W-:-:S03]  /*c700*/  IMAD R2, R4, c[0x0][0x190], RZ ;  /* 0x0000640004027a24 */ /* 0x000fc600078e02ff */
[----:B------:R-:W-:Y:S01]  /*c710*/  STL [R1+0x3a0], R29 ;  /* 0x0003a01d01007387 */ /* 0x000fe20000100800 */
[----:B------:R-:W-:-:S03]  /*c720*/  IMAD R4, R5, c[0x0][0x190], RZ ;  /* 0x0000640005047a24 */ /* 0x000fc600078e02ff */
[----:B------:R-:W-:Y:S04]  /*c730*/  STL [R1+0x3a8], R28 ;  /* 0x0003a81c01007387 */ /* 0x000fe80000100800 */
[----:B------:R0:W-:Y:S04]  /*c740*/  STL [R1+0x3b8], R3 ;  /* 0x0003b80301007387 */ /* 0x0001e80000100800 */
[----:B------:R1:W-:Y:S01]  /*c750*/  STL [R1+0x3c0], R2 ;  /* 0x0003c00201007387 */ /* 0x0003e20000100800 */
[----:B0-----:R-:W-:-:S03]  /*c760*/  IMAD R3, R6, c[0x0][0x190], RZ ;  /* 0x0000640006037a24 */ /* 0x001fc600078e02ff */
[----:B------:R0:W-:Y:S01]  /*c770*/  STL [R1+0x3d0], R4 ;  /* 0x0003d00401007387 */ /* 0x0001e20000100800 */
[----:B-1----:R-:W-:-:S03]  /*c780*/  IMAD R2, R7, c[0x0][0x190], RZ ;  /* 0x0000640007027a24 */ /* 0x002fc600078e02ff */
[----:B------:R1:W-:Y:S04]  /*c790*/  STL [R1+0x3d8], R3 ;  /* 0x0003d80301007387 */ /* 0x0003e80000100800 */
[----:B------:R3:W-:Y:S01]  /*c7a0*/  STL [R1+0x3e8], R2 ;  /* 0x0003e80201007387 */ /* 0x0007e20000100800 */
[----:B0-----:R-:W-:Y:S02]  /*c7b0*/  IMAD R4, R8, c[0x0][0x190], RZ ;  /* 0x0000640008047a24 */ /* 0x001fe400078e02ff */
[----:B-1----:R-:W-:-:S03]  /*c7c0*/  IMAD R3, R9, c[0x0][0x190], RZ ;  /* 0x0000640009037a24 */ /* 0x002fc600078e02ff */
[----:B------:R0:W-:Y:S01]  /*c7d0*/  STL [R1+0x3f0], R4 ;  /* 0x0003f00401007387 */ /* 0x0001e20000100800 */
[----:B---3--:R-:W-:-:S03]  /*c7e0*/  IMAD R2, R10, c[0x0][0x190], RZ ;  /* 0x000064000a027a24 */ /* 0x008fc600078e02ff */
        /* <DEDUP_REMOVED lines=27> */
[----:B-----5:R-:W-:-:S03]  /*c9a0*/  IMAD R3, R24, c[0x0][0x190], RZ ;  /* 0x0000640018037a24 */ /* 0x020fc600078e02ff */
[----:B------:R0:W-:Y:S01]  /*c9b0*/  STL [R1+0x4b0], R4 ;  /* 0x0004b00401007387 */ /* 0x0001e20000100800 */
[----:B-1----:R-:W-:-:S03]  /*c9c0*/  IMAD R2, R25, c[0x0][0x190], RZ ;  /* 0x0000640019027a24 */ /* 0x002fc600078e02ff */
[----:B------:R1:W-:Y:S04]  /*c9d0*/  STL [R1+0x4b8], R3 ;  /* 0x0004b80301007387 */ /* 0x0003e80000100800 */
[----:B------:R3:W-:Y:S01]  /*c9e0*/  STL [R1+0x4c8], R2 ;  /* 0x0004c80201007387 */ /* 0x0007e20000100800 */
[----:B0-----:R-:W-:Y:S02]  /*c9f0*/  IMAD R4, R26, c[0x0][0x190], RZ ;  /* 0x000064001a047a24 */ /* 0x001fe400078e02ff */
[----:B-1----:R-:W-:-:S03]  /*ca00*/  IMAD R3, R27, c[0x0][0x190], RZ ;  /* 0x000064001b037a24 */ /* 0x002fc600078e02ff */
[----:B------:R-:W-:Y:S01]  /*ca10*/  STL [R1+0x4d0], R4 ;  /* 0x0004d00401007387 */ /* 0x000fe20000100800 */
[----:B---3--:R-:W-:-:S03]  /*ca20*/  IMAD R2, R32, c[0x0][0x190], RZ ;  /* 0x0000640020027a24 */ /* 0x008fc600078e02ff */
[----:B------:R0:W-:Y:S01]  /*ca30*/  STL [R1+0x198], R3 ;  /* 0x0001980301007387 */ /* 0x0001e20000100800 */
[----:B------:R-:W-:-:S03]  /*ca40*/  IMAD R28, R33, c[0x0][0x190], RZ ;  /* 0x00006400211c7a24 */ /* 0x000fc600078e02ff */
[----:B------:R1:W-:Y:S01]  /*ca50*/  STL [R1+0x174], R2 ;  /* 0x0001740201007387 */ /* 0x0003e20000100800 */
[----:B------:R-:W-:Y:S02]  /*ca60*/  IMAD R29, R34, c[0x0][0x190], RZ ;  /* 0x00006400221d7a24 */ /* 0x000fe400078e02ff */
[----:B0-----:R-:W-:Y:S01]  /*ca70*/  IMAD R3, R35, c[0x0][0x190], RZ ;  /* 0x0000640023037a24 */ /* 0x001fe200078e02ff */
[----:B------:R-:W-:Y:S01]  /*ca80*/  STL [R1+0x170], R28 ;  /* 0x0001701c01007387 */ /* 0x000fe20000100800 */
[----:B-1----:R-:W-:-:S03]  /*ca90*/  IMAD R2, R36, c[0x0][0x190], RZ ;  /* 0x0000640024027a24 */ /* 0x002fc600078e02ff */
[----:B------:R0:W-:Y:S01]  /*caa0*/  STL [R1+0x148], R3 ;  /* 0x0001480301007387 */ /* 0x0001e20000100800 */
[----:B------:R-:W-:-:S03]  /*cab0*/  IMAD R35, R37, c[0x0][0x190], RZ ;  /* 0x0000640025237a24 */ /* 0x000fc600078e02ff */
[----:B------:R1:W-:Y:S01]  /*cac0*/  STL [R1+0x124], R2 ;  /* 0x0001240201007387 */ /* 0x0003e20000100800 */
[----:B------:R-:W-:-:S03]  /*cad0*/  IMAD R27, R38, c[0x0][0x190], RZ ;  /* 0x00006400261b7a24 */ /* 0x000fc600078e02ff */
[----:B------:R-:W-:Y:S01]  /*cae0*/  STL [R1+0x14c], R29 ;  /* 0x00014c1d01007387 */ /* 0x000fe20000100800 */
[----:B0-----:R-:W-:-:S03]  /*caf0*/  IMAD R3, R39, c[0x0][0x190], RZ ;  /* 0x0000640027037a24 */ /* 0x001fc600078e02ff */
[----:B------:R-:W-:Y:S01]  /*cb00*/  STL.64 [R1+0x1640], R28 ;  /* 0x0016401c01007387 */ /* 0x000fe20000100a00 */
[----:B-1----:R-:W-:-:S03]  /*cb10*/  IMAD R2, R40, c[0x0][0x190], RZ ;  /* 0x0000640028027a24 */ /* 0x002fc600078e02ff */
[----:B------:R-:W-:Y:S04]  /*cb20*/  STL [R1+0x120], R35 ;  /* 0x0001202301007387 */ /* 0x000fe80000100800 */
[----:B------:R0:W-:Y:S01]  /*cb30*/  STL [R1+0xf8], R3 ;  /* 0x0000f80301007387 */ /* 0x0001e20000100800 */
[----:B------:R-:W-:-:S03]  /*cb40*/  IMAD R4, R43, c[0x0][0x190], RZ ;  /* 0x000064002b047a24 */ /* 0x000fc600078e02ff */
[----:B------:R1:W-:Y:S01]  /*cb50*/  STL [R1+0xd4], R2 ;  /* 0x0000d40201007387 */ /* 0x0003e20000100800 */
[----:B0-----:R-:W-:-:S03]  /*cb60*/  IMAD R3, R41, c[0x0][0x190], RZ ;  /* 0x0000640029037a24 */ /* 0x001fc600078e02ff */
[----:B------:R-:W-:Y:S01]  /*cb70*/  STL [R1+0xfc], R27 ;  /* 0x0000fc1b01007387 */ /* 0x000fe20000100800 */
[----:B-1----:R-:W-:-:S03]  /*cb80*/  IMAD R2, R42, c[0x0][0x190], RZ ;  /* 0x000064002a027a24 */ /* 0x002fc600078e02ff */
[----:B------:R0:W-:Y:S04]  /*cb90*/  STL [R1+0xd0], R3 ;  /* 0x0000d00301007387 */ /* 0x0001e80000100800 */
[----:B------:R1:W-:Y:S01]  /*cba0*/  STL [R1+0xac], R2 ;  /* 0x0000ac0201007387 */ /* 0x0003e20000100800 */
[----:B0-----:R-:W-:-:S03]  /*cbb0*/  IMAD R3, R44, c[0x0][0x190], RZ ;  /* 0x000064002c037a24 */ /* 0x001fc600078e02ff */
[----:B------:R-:W-:Y:S01]  /*cbc0*/  STL [R1+0xa8], R4 ;  /* 0x0000a80401007387 */ /* 0x000fe20000100800 */
[----:B-1----:R-:W-:-:S03]  /*cbd0*/  IMAD R2, R45, c[0x0][0x190], RZ ;  /* 0x000064002d027a24 */ /* 0x002fc600078e02ff */
[----:B------:R-:W2:Y:S04]  /*cbe0*/  LDL.LU R26, [R1+0x118] ;  /* 0x00011800011a7983 */ /* 0x000ea80000300800 */
[----:B------:R-:W-:Y:S04]  /*cbf0*/  STL [R1+0x84], R3 ;  /* 0x0000840301007387 */ /* 0x000fe80000100800 */
[----:B------:R-:W3:Y:S04]  /*cc00*/  LDL.LU R33, [R1+0x11c] ;  /* 0x00011c0001217983 */ /* 0x000ee80000300800 */
[----:B------:R0:W-:Y:S04]  /*cc10*/  STL [R1+0x80], R2 ;  /* 0x0000800201007387 */ /* 0x0001e80000100800 */
[----:B------:R-:W4:Y:S04]  /*cc20*/  LDL.LU R32, [R1+0x130] ;  /* 0x0001300001207983 */ /* 0x000f280000300800 */
[----:B------:R-:W5:Y:S04]  /*cc30*/  LDL.LU R34, [R1+0x10c] ;  /* 0x00010c0001227983 */ /* 0x000f680000300800 */
[----:B------:R-:W5:Y:S04]  /*cc40*/  LDL.LU R36, [R1+0x108] ;  /* 0x0001080001247983 */ /* 0x000f680000300800 */
[----:B------:R-:W5:Y:S01]  /*cc50*/  LDL.LU R38, [R1+0x134] ;  /* 0x0001340001267983 */ /* 0x000f620000300800 */
[----:B0-----:R-:W-:-:S02]  /*cc60*/  IMAD R2, R46, c[0x0][0x190], RZ ;  /* 0x000064002e027a24 */ /* 0x001fc400078e02ff */
[----:B------:R-:W-:-:S03]  /*cc70*/  IMAD R3, R47, c[0x0][0x190], RZ ;  /* 0x000064002f037a24 */ /* 0x000fc600078e02ff */
[----:B------:R0:W-:Y:S04]  /*cc80*/  STL [R1+0x5c], R2 ;  /* 0x00005c0201007387 */ /* 0x0001e80000100800 */
[----:B------:R-:W5:Y:S01]  /*cc90*/  LDL.LU R40, [R1+0x140] ;  /* 0x0001400001287983 */ /* 0x000f620000300800 */
[----:B0-----:R-:W-:-:S03]  /*cca0*/  IMAD R2, R48, c[0x0][0x190], RZ ;  /* 0x0000640030027a24 */ /* 0x001fc600078e02ff */
[----:B------:R0:W-:Y:S04]  /*ccb0*/  STL [R1+0x58], R3 ;  /* 0x0000580301007387 */ /* 0x0001e80000100800 */
[----:B------:R-:W5:Y:S04]  /*ccc0*/  LDL.LU R42, [R1+0x144] ;  /* 0x00014400012a7983 */ /* 0x000f680000300800 */
[----:B------:R1:W-:Y:S01]  /*ccd0*/  STL [R1+0x4c], R2 ;  /* 0x00004c0201007387 */ /* 0x0003e20000100800 */
[----:B0-----:R-:W-:-:S03]  /*cce0*/  IMAD R3, R49, c[0x0][0x190], RZ ;  /* 0x0000640031037a24 */ /* 0x001fc600078e02ff */
[----:B------:R-:W5:Y:S01]  /*ccf0*/  LDL.LU R44, [R1+0x158] ;  /* 0x00015800012c7983 */ /* 0x000f620000300800 */
[----:B-1----:R-:W-:-:S03]  /*cd00*/  IMAD R2, R50, c[0x0][0x190], RZ ;  /* 0x0000640032027a24 */ /* 0x002fc600078e02ff */
        /* <DEDUP_REMOVED lines=15> */
[----:B0-----:R-:W-:Y:S02]  /*ce00*/  IMAD R3, R55, c[0x0][0x190], RZ ;  /* 0x0000640037037a24 */ /* 0x001fe400078e02ff */
[----:B-1----:R-:W-:-:S02]  /*ce10*/  IMAD R2, R56, c[0x0][0x190], RZ ;  /* 0x0000640038027a24 */ /* 0x002fc400078e02ff */
[----:B------:R-:W5:Y:S04]  /*ce20*/  LDL.LU R56, [R1+0xe0] ;  /* 0x0000e00001387983 */ /* 0x000f680000300800 */
[----:B------:R0:W-:Y:S04]  /*ce30*/  STL [R1+0x30], R3 ;  /* 0x0000300301007387 */ /* 0x0001e80000100800 */
[----:B------:R1:W-:Y:S01]  /*ce40*/  STL [R1+0x2c], R2 ;  /* 0x00002c0201007387 */ /* 0x0003e20000100800 */
[----:B------:R-:W-:Y:S02]  /*ce50*/  IMAD R4, R59, c[0x0][0x190], RZ ;  /* 0x000064003b047a24 */ /* 0x000fe400078e02ff */
[----:B0-----:R-:W-:-:S02]  /*ce60*/  IMAD R3, R57, c[0x0][0x190], RZ ;  /* 0x0000640039037a24 */ /* 0x001fc400078e02ff */
[----:B-1----:R-:W-:Y:S02]  /*ce70*/  IMAD R2, R58, c[0x0][0x190], RZ ;  /* 0x000064003a027a24 */ /* 0x002fe400078e02ff */
[----:B------:R-:W5:Y:S04]  /*ce80*/  LDL.LU R58, [R1+0x16c] ;  /* 0x00016c00013a7983 */ /* 0x000f680000300800 */
[----:B------:R-:W-:Y:S04]  /*ce90*/  STL [R1+0x28], R3 ;  /* 0x0000280301007387 */ /* 0x000fe80000100800 */
[----:B------:R2:W-:Y:S04]  /*cea0*/  STL [R1+0x24], R2 ;  /* 0x0000240201007387 */ /* 0x0005e80000100800 */
[----:B------:R4:W-:Y:S01]  /*ceb0*/  STL [R1+0x20], R4 ;  /* 0x0000200401007387 */ /* 0x0009e20000100800 */
[----:B--2---:R-:W-:-:S05]  /*cec0*/  IMAD.WIDE R2, R26, 0x2, R30 ;  /* 0x000000021a027825 */ /* 0x004fca00078e021e */
[----:B------:R5:W-:Y:S01]  /*ced0*/  STL.64 [R1+0x18], R2 ;  /* 0x0000180201007387 */ /* 0x000be20000100a00 */
[----:B---3--:R-:W-:-:S05]  /*cee0*/  IMAD.WIDE R6, R33, 0x2, R30 ;  /* 0x0000000221067825 */ /* 0x008fca00078e021e */
[----:B------:R-:W-:Y:S01]  /*cef0*/  STL.64 [R1+0x10], R6 ;  /* 0x0000100601007387 */ /* 0x000fe20000100a00 */
[----:B----4-:R-:W-:-:S03]  /*cf00*/  IMAD.WIDE R4, R32, 0x2, R30 ;  /* 0x0000000220047825 */ /* 0x010fc600078e021e */
[----:B------:R-:W2:Y:S01]  /*cf10*/  LDL R24, [R1+0x180] ;  /* 0x0001800001187983 */ /* 0x000ea20000100800 */
[----:B-----5:R-:W-:-:S03]  /*cf20*/  IMAD.WIDE R2, R34, 0x2, R30 ;  /* 0x0000000222027825 */ /* 0x020fc600078e021e */
[----:B------:R-:W-:Y:S01]  /*cf30*/  STL.64 [R1+0x8], R4 ;  /* 0x0000080401007387 */ /* 0x000fe20000100a00 */
[----:B------:R-:W-:-:S03]  /*cf40*/  IMAD.WIDE R60, R36, 0x2, R30 ;  /* 0x00000002243c7825 */ /* 0x000fc600078e021e */
[----:B------:R-:W3:Y:S04]  /*cf50*/  LDL R59, [R1+0xc8] ;  /* 0x0000c800013b7983 */ /* 0x000ee80000100800 */
[----:B------:R0:W-:Y:S04]  /*cf60*/  STL.64 [R1], R2 ;  /* 0x0000000201007387 */ /* 0x0001e80000100a00 */
[----:B------:R-:W4:Y:S04]  /*cf70*/  LDL R57, [R1+0x194] ;  /* 0x0001940001397983 */ /* 0x000f280000100800 */
[----:B------:R-:W5:Y:S01]  /*cf80*/  LDL R55, [R1+0x19c] ;  /* 0x00019c0001377983 */ /* 0x000f620000100800 */
[----:B0-----:R-:W-:-:S03]  /*cf90*/  IMAD.WIDE R2, R38, 0x2, R30 ;  /* 0x0000000226027825 */ /* 0x001fc600078e021e */
[----:B------:R-:W3:Y:S04]  /*cfa0*/  LDL R53, [R1+0x1a8] ;  /* 0x0001a80001357983 */ /* 0x000ee80000100800 */
        /* <DEDUP_REMOVED lines=10> */
[----:B------:R0:W-:Y:S04]  /*d050*/  STL.64 [R1+0x1560], R60 ;  /* 0x0015603c01007387 */ /* 0x0001e80000100a00 */
[----:B0-----:R-:W3:Y:S04]  /*d060*/  LDL R60, [R1+0x190] ;  /* 0x00019000013c7983 */ /* 0x001ee80000100800 */
[----:B------:R-:W4:Y:S04]  /*d070*/  LDL R61, [R1+0xcc] ;  /* 0x0000cc00013d7983 */ /* 0x000f280000100800 */
[----:B------:R0:W-:Y:S04]  /*d080*/  STL.64 [R1+0x1568], R2 ;  /* 0x0015680201007387 */ /* 0x0001e80000100a00 */
[----:B0-----:R-:W5:Y:S01]  /*d090*/  LDL R3, [R1+0x184] ;  /* 0x0001840001037983 */ /* 0x001f620000100800 */
[----:B------:R-:W-:-:S04]  /*d0a0*/  IMAD.WIDE R4, R40, 0x2, R30 ;  /* 0x0000000228047825 */ /* 0x000fc800078e021e */
[--C-:B------:R-:W-:Y:S01]  /*d0b0*/  IMAD.WIDE R6, R42, 0x2, R30.reuse ;  /* 0x000000022a067825 */ /* 0x100fe200078e021e */
[----:B------:R-:W-:Y:S03]  /*d0c0*/  STL.64 [R1+0x1570], R4 ;  /* 0x0015700401007387 */ /* 0x000fe60000100a00 */
[--C-:B------:R-:W-:Y:S01]  /*d0d0*/  IMAD.WIDE R8, R44, 0x2, R30.reuse ;  /* 0x000000022c087825 */ /* 0x100fe200078e021e */
[----:B------:R3:W-:Y:S03]  /*d0e0*/  STL.64 [R1+0x1578], R6 ;  /* 0x0015780601007387 */ /* 0x0007e60000100a00 */
[--C-:B------:R-:W-:Y:S01]  /*d0f0*/  IMAD.WIDE R10, R46, 0x2, R30.reuse ;  /* 0x000000022e0a7825 */ /* 0x100fe200078e021e */
[----:B------:R-:W-:Y:S03]  /*d100*/  STL.64 [R1+0x1580], R8 ;  /* 0x0015800801007387 */ /* 0x000fe60000100a00 */
        /* <DEDUP_REMOVED lines=11> */
[----:B------:R-:W-:Y:S04]  /*d1c0*/  STL.64 [R1+0x15b0], R20 ;  /* 0x0015b01401007387 */ /* 0x000fe80000100a00 */
[----:B------:R-:W-:Y:S01]  /*d1d0*/  STL.64 [R1+0x15b8], R22 ;  /* 0x0015b81601007387 */ /* 0x000fe20000100a00 */
[----:B--2---:R-:W-:-:S05]  /*d1e0*/  IMAD.WIDE R24, R24, 0x2, R30 ;  /* 0x0000000218187825 */ /* 0x004fca00078e021e */
[----:B------:R-:W-:Y:S01]  /*d1f0*/  STL.64 [R1+0x15c0], R24 ;  /* 0x0015c01801007387 */ /* 0x000fe20000100a00 */
[----:B---3--:R-:W-:-:S04]  /*d200*/  IMAD.WIDE R6, R60, 0x2, R30 ;  /* 0x000000023c067825 */ /* 0x008fc800078e021e */
[----:B----4-:R-:W-:-:S04]  /*d210*/  IMAD.WIDE R4, R61, 0x2, R30 ;  /* 0x000000023d047825 */ /* 0x010fc800078e021e */
[----:B-----5:R-:W-:-:S05]  /*d220*/  IMAD.WIDE R2, R3, 0x2, R30 ;  /* 0x0000000203027825 */ /* 0x020fca00078e021e */
[----:B------:R0:W-:Y:S04]  /*d230*/  STL.64 [R1+0x60], R2 ;  /* 0x0000600201007387 */ /* 0x0001e80000100a00 */
[----:B------:R1:W-:Y:S04]  /*d240*/  STL.64 [R1+0x70], R6 ;  /* 0x0000700601007387 */ /* 0x0003e80000100a00 */
[----:B------:R2:W-:Y:S01]  /*d250*/  STL.64 [R1+0x88], R4 ;  /* 0x0000880401007387 */ /* 0x0005e20000100a00 */
[----:B0-----:R-:W-:-:S04]  /*d260*/  IMAD.WIDE R2, R59, 0x2, R30 ;  /* 0x000000023b027825 */ /* 0x001fc800078e021e */
[--C-:B-1----:R-:W-:Y:S01]  /*d270*/  IMAD.WIDE R6, R57, 0x2, R30.reuse ;  /* 0x0000000239067825 */ /* 0x102fe200078e021e */
[----:B------:R0:W-:Y:S03]  /*d280*/  STL.64 [R1+0x98], R2 ;  /* 0x0000980201007387 */ /* 0x0001e60000100a00 */
[--C-:B--2---:R-:W-:Y:S01]  /*d290*/  IMAD.WIDE R4, R55, 0x2, R30.reuse ;  /* 0x0000000237047825 */ /* 0x104fe200078e021e */
        /* <DEDUP_REMOVED lines=12> */
[----:B------:R-:W-:Y:S04]  /*d360*/  STL.64 [R1+0x128], R6 ;  /* 0x0001280601007387 */ /* 0x000fe80000100a00 */
[----:B------:R-:W2:Y:S01]  /*d370*/  LDL R13, [R1+0x1fc] ;  /* 0x0001fc00010d7983 */ /* 0x000ea20000100800 */
[----:B0-----:R-:W-:-:S03]  /*d380*/  IMAD.WIDE R2, R29, 0x2, R30 ;  /* 0x000000021d027825 */ /* 0x001fc600078e021e */
[----:B------:R0:W-:Y:S04]  /*d390*/  STL.64 [R1+0x138], R4 ;  /* 0x0001380401007387 */ /* 0x0001e80000100a00 */
[----:B------:R-:W3:Y:S04]  /*d3a0*/  LDL R28, [R1+0x208] ;  /* 0x00020800011c7983 */ /* 0x000ee80000100800 */
[----:B------:R1:W-:Y:S04]  /*d3b0*/  STL.64 [R1+0x150], R2 ;  /* 0x0001500201007387 */ /* 0x0003e80000100a00 */
[----:B------:R-:W4:Y:S01]  /*d3c0*/  LDL R29, [R1+0x20c] ;  /* 0x00020c00011d7983 */ /* 0x000f220000100800 */
[----:B0-----:R-:W-:-:S03]  /*d3d0*/  IMAD.WIDE R4, R43, 0x2, R30 ;  /* 0x000000022b047825 */ /* 0x001fc600078e021e */
[----:B------:R-:W5:Y:S01]  /*d3e0*/  LDL R43, [R1+0x218] ;  /* 0x00021800012b7983 */ /* 0x000f620000100800 */
[----:B-1----:R-:W-:-:S03]  /*d3f0*/  IMAD.WIDE R2, R37, 0x2, R30 ;  /* 0x0000000225027825 */ /* 0x002fc600078e021e */
[----:B------:R0:W-:Y:S04]  /*d400*/  STL.64 [R1+0x160], R4 ;  /* 0x0001600401007387 */ /* 0x0001e80000100a00 */
[----:B------:R-:W5:Y:S04]  /*d410*/  LDL R37, [R1+0x21c] ;  /* 0x00021c0001257983 */ /* 0x000f680000100800 */
[----:B------:R1:W-:Y:S01]  /*d420*/  STL.64 [R1+0x178], R2 ;  /* 0x0001780201007387 */ /* 0x0003e20000100a00 */
[----:B0-----:R-:W-:-:S03]  /*d430*/  IMAD.WIDE R4, R41, 0x2, R30 ;  /* 0x0000000229047825 */ /* 0x001fc600078e021e */
[----:B------:R-:W5:Y:S04]  /*d440*/  LDL R10, [R1+0x228] ;  /* 0x00022800010a7983 */ /* 0x000f680000100800 */
[----:B------:R0:W-:Y:S01]  /*d450*/  STL.64 [R1+0x188], R4 ;  /* 0x0001880401007387 */ /* 0x0001e20000100a00 */
[----:B-1----:R-:W-:-:S03]  /*d460*/  IMAD.WIDE R2, R39, 0x2, R30 ;  /* 0x0000000227027825 */ /* 0x002fc600078e021e */
[----:B------:R-:W5:Y:S04]  /*d470*/  LDL R11, [R1+0x22c] ;  /* 0x00022c00010b7983 */ /* 0x000f680000100800 */
[----:B------:R1:W-:Y:S04]  /*d480*/  STL.64 [R1+0x1a0], R2 ;  /* 0x0001a00201007387 */ /* 0x0003e80000100a00 */
[----:B------:R-:W5:Y:S04]  /*d490*/  LDL R8, [R1+0x238] ;  /* 0x0002380001087983 */ /* 0x000f680000100800 */
[----:B------:R-:W5:Y:S04]  /*d4a0*/  LDL R9, [R1+0x23c] ;  /* 0x00023c0001097983 */ /* 0x000f680000100800 */
[----:B------:R-:W5:Y:S04]  /*d4b0*/  LDL R6, [R1+0x240] ;  /* 0x0002400001067983 */ /* 0x000f680000100800 */
[----:B------:R-:W5:Y:S04]  /*d4c0*/  LDL R7, [R1+0x250] ;  /* 0x0002500001077983 */ /* 0x000f680000100800 */
[----:B0-----:R-:W5:Y:S04]  /*d4d0*/  LDL R4, [R1+0x258] ;  /* 0x0002580001047983 */ /* 0x001f680000100800 */
[----:B------:R-:W5:Y:S04]  /*d4e0*/  LDL R5, [R1+0x268] ;  /* 0x0002680001057983 */ /* 0x000f680000100800 */
[----:B-1----:R-:W5:Y:S04]  /*d4f0*/  LDL R2, [R1+0x278] ;  /* 0x0002780001027983 */ /* 0x002f680000100800 */
        /* <DEDUP_REMOVED lines=13> */
[----:B--2---:R-:W-:-:S05]  /*d5d0*/  IMAD.WIDE R16, R13, 0x2, R30 ;  /* 0x000000020d107825 */ /* 0x004fca00078e021e */
[----:B------:R-:W-:Y:S01]  /*d5e0*/  STL.64 [R1+0x1b0], R16 ;  /* 0x0001b01001007387 */ /* 0x000fe20000100a00 */
[----:B---3--:R-:W-:-:S03]  /*d5f0*/  IMAD.WIDE R14, R28, 0x2, R30 ;  /* 0x000000021c0e7825 */ /* 0x008fc600078e021e */
[----:B------:R-:W2:Y:S04]  /*d600*/  LDL R28, [R1+0x320] ;  /* 0x00032000011c7983 */ /* 0x000ea80000100800 */
[----:B------:R5:W-:Y:S01]  /*d610*/  STL.64 [R1+0x1c0], R14 ;  /* 0x0001c00e01007387 */ /* 0x000be20000100a00 */
[----:B----4-:R-:W-:-:S03]  /*d620*/  IMAD.WIDE R12, R29, 0x2, R30 ;  /* 0x000000021d0c7825 */ /* 0x010fc600078e021e */
[----:B------:R-:W3:Y:S04]  /*d630*/  LDL R29, [R1+0x330] ;  /* 0x00033000011d7983 */ /* 0x000ee80000100800 */
[----:B------:R0:W-:Y:S01]  /*d640*/  STL.64 [R1+0x1d0], R12 ;  /* 0x0001d00c01007387 */ /* 0x0001e20000100a00 */
[----:B-----5:R-:W-:-:S03]  /*d650*/  IMAD.WIDE R14, R43, 0x2, R30 ;  /* 0x000000022b0e7825 */ /* 0x020fc600078e021e */
[----:B------:R-:W4:Y:S04]  /*d660*/  LDL R43, [R1+0x338] ;  /* 0x00033800012b7983 */ /* 0x000f280000100800 */
[----:B------:R1:W-:Y:S01]  /*d670*/  STL.64 [R1+0x1e0], R14 ;  /* 0x0001e00e01007387 */ /* 0x0003e20000100a00 */
[----:B0-----:R-:W-:-:S03]  /*d680*/  IMAD.WIDE R12, R37, 0x2, R30 ;  /* 0x00000002250c7825 */ /* 0x001fc600078e021e */
[----:B------:R-:W4:Y:S04]  /*d690*/  LDL R37, [R1+0x348] ;  /* 0x0003480001257983 */ /* 0x000f280000100800 */
[----:B------:R0:W-:Y:S01]  /*d6a0*/  STL.64 [R1+0x1f0], R12 ;  /* 0x0001f00c01007387 */ /* 0x0001e20000100a00 */
[----:B-1----:R-:W-:-:S04]  /*d6b0*/  IMAD.WIDE R14, R10, 0x2, R30 ;  /* 0x000000020a0e7825 */ /* 0x002fc800078e021e */
[--C-:B0-----:R-:W-:Y:S01]  /*d6c0*/  IMAD.WIDE R12, R11, 0x2, R30.reuse ;  /* 0x000000020b0c7825 */ /* 0x101fe200078e021e */
[----:B------:R-:W-:Y:S03]  /*d6d0*/  STL.64 [R1+0x200], R14 ;  /* 0x0002000e01007387 */ /* 0x000fe60000100a00 */
[--C-:B------:R-:W-:Y:S01]  /*d6e0*/  IMAD.WIDE R10, R8, 0x2, R30.reuse ;  /* 0x00000002080a7825 */ /* 0x100fe200078e021e */
[----:B------:R0:W-:Y:S03]  /*d6f0*/  STL.64 [R1+0x210], R12 ;  /* 0x0002100c01007387 */ /* 0x0001e60000100a00 */
[--C-:B------:R-:W-:Y:S01]  /*d700*/  IMAD.WIDE R8, R9, 0x2, R30.reuse ;  /* 0x0000000209087825 */ /* 0x100fe200078e021e */
[----:B------:R1:W-:Y:S04]  /*d710*/  STL.64 [R1+0x220], R10 ;  /* 0x0002200a01007387 */ /* 0x0003e80000100a00 */
[----:B------:R1:W-:Y:S01]  /*d720*/  STL.64 [R1+0x230], R8 ;  /* 0x0002300801007387 */ /* 0x0003e20000100a00 */
[----:B0-----:R-:W-:-:S04]  /*d730*/  IMAD.WIDE R12, R6, 0x2, R30 ;  /* 0x00000002060c7825 */ /* 0x001fc800078e021e */
[--C-:B-1----:R-:W-:Y:S01]  /*d740*/  IMAD.WIDE R10, R7, 0x2, R30.reuse ;  /* 0x00000002070a7825 */ /* 0x102fe200078e021e */
[----:B------:R-:W-:Y:S03]  /*d750*/  STL.64 [R1+0x248], R12 ;  /* 0x0002480c01007387 */ /* 0x000fe60000100a00 */
[--C-:B------:R-:W-:Y:S01]  /*d760*/  IMAD.WIDE R8, R4, 0x2, R30.reuse ;  /* 0x0000000204087825 */ /* 0x100fe200078e021e */
[----:B------:R-:W-:Y:S03]  /*d770*/  STL.64 [R1+0x260], R10 ;  /* 0x0002600a01007387 */ /* 0x000fe60000100a00 */
[--C-:B------:R-:W-:Y:S01]  /*d780*/  IMAD.WIDE R6, R5, 0x2, R30.reuse ;  /* 0x0000000205067825 */ /* 0x100fe200078e021e */
        /* <DEDUP_REMOVED lines=28> */
[----:B------:R-:W5:Y:S04]  /*d950*/  LDL R13, [R1+0x350] ;  /* 0x00035000010d7983 */ /* 0x000f680000100800 */
[----:B------:R2:W-:Y:S04]  /*d960*/  STL.64 [R1+0x3b0], R4 ;  /* 0x0003b00401007387 */ /* 0x0005e80000100a00 */
[----:B------:R-:W5:Y:S04]  /*d970*/  LDL R41, [R1+0x360] ;  /* 0x0003600001297983 */ /* 0x000f680000100800 */
[----:B------:R3:W-:Y:S04]  /*d980*/  STL.64 [R1+0x3c8], R2 ;  /* 0x0003c80201007387 */ /* 0x0007e80000100a00 */
[----:B------:R-:W5:Y:S01]  /*d990*/  LDL R39, [R1+0x368] ;  /* 0x0003680001277983 */ /* 0x000f620000100800 */
[----:B--2---:R-:W-:-:S03]  /*d9a0*/  IMAD.WIDE R4, R28, 0x2, R30 ;  /* 0x000000021c047825 */ /* 0x004fc600078e021e */
[----:B------:R-:W2:Y:S01]  /*d9b0*/  LDL R28, [R1+0x378] ;  /* 0x00037800011c7983 */ /* 0x000ea20000100800 */
[----:B---3--:R-:W-:-:S03]  /*d9c0*/  IMAD.WIDE R2, R29, 0x2, R30 ;  /* 0x000000021d027825 */ /* 0x008fc600078e021e */
[----:B------:R4:W-:Y:S04]  /*d9d0*/  STL.64 [R1+0x3e0], R4 ;  /* 0x0003e00401007387 */ /* 0x0009e80000100a00 */
[----:B------:R-:W3:Y:S04]  /*d9e0*/  LDL R29, [R1+0x388] ;  /* 0x00038800011d7983 */ /* 0x000ee80000100800 */
[----:B------:R0:W-:Y:S01]  /*d9f0*/  STL.64 [R1+0x3f8], R2 ;  /* 0x0003f80201007387 */ /* 0x0001e20000100a00 */
[----:B----4-:R-:W-:-:S03]  /*da00*/  IMAD.WIDE R4, R43, 0x2, R30 ;  /* 0x000000022b047825 */ /* 0x010fc600078e021e */
[----:B------:R-:W4:Y:S04]  /*da10*/  LDL R10, [R1+0x390] ;  /* 0x00039000010a7983 */ /* 0x000f280000100800 */
[----:B------:R1:W-:Y:S01]  /*da20*/  STL.64 [R1+0x408], R4 ;  /* 0x0004080401007387 */ /* 0x0003e20000100a00 */
[----:B0-----:R-:W-:-:S03]  /*da30*/  IMAD.WIDE R2, R37, 0x2, R30 ;  /* 0x0000000225027825 */ /* 0x001fc600078e021e */
[----:B------:R-:W4:Y:S04]  /*da40*/  LDL R11, [R1+0x3a0] ;  /* 0x0003a000010b7983 */ /* 0x000f280000100800 */
[----:B------:R0:W-:Y:S04]  /*da50*/  STL.64 [R1+0x420], R2 ;  /* 0x0004200201007387 */ /* 0x0001e80000100a00 */
[----:B------:R-:W4:Y:S04]  /*da60*/  LDL R8, [R1+0x3a8] ;  /* 0x0003a80001087983 */ /* 0x000f280000100800 */
[----:B------:R-:W4:Y:S04]  /*da70*/  LDL R9, [R1+0x3b8] ;  /* 0x0003b80001097983 */ /* 0x000f280000100800 */
[----:B------:R-:W4:Y:S04]  /*da80*/  LDL R6, [R1+0x3c0] ;  /* 0x0003c00001067983 */ /* 0x000f280000100800 */
[----:B------:R-:W4:Y:S04]  /*da90*/  LDL R7, [R1+0x3d0] ;  /* 0x0003d00001077983 */ /* 0x000f280000100800 */
[----:B-1----:R-:W4:Y:S04]  /*daa0*/  LDL R4, [R1+0x3d8] ;  /* 0x0003d80001047983 */ /* 0x002f280000100800 */
[----:B------:R-:W4:Y:S04]  /*dab0*/  LDL R5, [R1+0x3e8] ;  /* 0x0003e80001057983 */ /* 0x000f280000100800 */
[----:B0-----:R-:W4:Y:S04]  /*dac0*/  LDL R2, [R1+0x3f0] ;  /* 0x0003f00001027983 */ /* 0x001f280000100800 */
[----:B------:R-:W4:Y:S04]  /*dad0*/  LDL R3, [R1+0x400] ;  /* 0x0004000001037983 */ /* 0x000f280000100800 */
        /* <DEDUP_REMOVED lines=11> */
[----:B------:R-:W4:Y:S01]  /*db90*/  LDL R43, [R1+0x488] ;  /* 0x00048800012b7983 */ /* 0x000f220000100800 */
[----:B-----5:R-:W-:-:S05]  /*dba0*/  IMAD.WIDE R16, R13, 0x2, R30 ;  /* 0x000000020d107825 */ /* 0x020fca00078e021e */
[----:B------:R-:W-:Y:S01]  /*dbb0*/  STL.64 [R1+0x438], R16 ;  /* 0x0004381001007387 */ /* 0x000fe20000100a00 */
[----:B------:R-:W-:-:S03]  /*dbc0*/  IMAD.WIDE R14, R41, 0x2, R30 ;  /* 0x00000002290e7825 */ /* 0x000fc600078e021e */
[----:B------:R-:W5:Y:S01]  /*dbd0*/  LDL R41, [R1+0x4a0] ;  /* 0x0004a00001297983 */ /* 0x000f620000100800 */
[----:B------:R-:W-:-:S03]  /*dbe0*/  IMAD.WIDE R12, R39, 0x2, R30 ;  /* 0x00000002270c7825 */ /* 0x000fc600078e021e */
[----:B------:R2:W-:Y:S04]  /*dbf0*/  STL.64 [R1+0x450], R14 ;  /* 0x0004500e01007387 */ /* 0x0005e80000100a00 */
[----:B------:R-:W5:Y:S04]  /*dc00*/  LDL R39, [R1+0x4b0] ;  /* 0x0004b00001277983 */ /* 0x000f680000100800 */
[----:B------:R3:W-:Y:S01]  /*dc10*/  STL.64 [R1+0x468], R12 ;  /* 0x0004680c01007387 */ /* 0x0007e20000100a00 */
[----:B--2---:R-:W-:-:S03]  /*dc20*/  IMAD.WIDE R14, R28, 0x2, R30 ;  /* 0x000000021c0e7825 */ /* 0x004fc600078e021e */
[----:B------:R-:W2:Y:S04]  /*dc30*/  LDL R28, [R1+0x4b8] ;  /* 0x0004b800011c7983 */ /* 0x000ea80000100800 */
[----:B------:R-:W-:Y:S01]  /*dc40*/  STL.64 [R1+0x480], R14 ;  /* 0x0004800e01007387 */ /* 0x000fe20000100a00 */
[----:B---3--:R-:W-:-:S03]  /*dc50*/  IMAD.WIDE R12, R29, 0x2, R30 ;  /* 0x000000021d0c7825 */ /* 0x008fc600078e021e */
[----:B------:R-:W3:Y:S04]  /*dc60*/  LDL R29, [R1+0x4c8] ;  /* 0x0004c800011d7983 */ /* 0x000ee80000100800 */
[----:B------:R0:W-:Y:S01]  /*dc70*/  STL.64 [R1+0x490], R12 ;  /* 0x0004900c01007387 */ /* 0x0001e20000100a00 */
[----:B----4-:R-:W-:-:S05]  /*dc80*/  IMAD.WIDE R16, R10, 0x2, R30 ;  /* 0x000000020a107825 */ /* 0x010fca00078e021e */
[----:B------:R-:W-:Y:S01]  /*dc90*/  STL.64 [R1+0x4a8], R16 ;  /* 0x0004a81001007387 */ /* 0x000fe20000100a00 */
[----:B0-----:R-:W-:-:S04]  /*dca0*/  IMAD.WIDE R12, R11, 0x2, R30 ;  /* 0x000000020b0c7825 */ /* 0x001fc800078e021e */
[--C-:B------:R-:W-:Y:S01]  /*dcb0*/  IMAD.WIDE R14, R8, 0x2, R30.reuse ;  /* 0x00000002080e7825 */ /* 0x100fe200078e021e */
[----:B------:R0:W-:Y:S03]  /*dcc0*/  STL.64 [R1+0x4c0], R12 ;  /* 0x0004c00c01007387 */ /* 0x0001e60000100a00 */
[--C-:B------:R-:W-:Y:S01]  /*dcd0*/  IMAD.WIDE R10, R9, 0x2, R30.reuse ;  /* 0x00000002090a7825 */ /* 0x100fe200078e021e */
[----:B------:R-:W-:Y:S04]  /*dce0*/  STL.64 [R1+0x4d8], R14 ;  /* 0x0004d80e01007387 */ /* 0x000fe80000100a00 */
[----:B------:R1:W-:Y:S01]  /*dcf0*/  STL.64 [R1+0x4e0], R10 ;  /* 0x0004e00a01007387 */ /* 0x0003e20000100a00 */
[----:B------:R-:W-:-:S04]  /*dd00*/  IMAD.WIDE R8, R7, 0x2, R30 ;  /* 0x0000000207087825 */ /* 0x000fc800078e021e */
[----:B0-----:R-:W-:-:S04]  /*dd10*/  IMAD.WIDE R12, R6, 0x2, R30 ;  /* 0x00000002060c7825 */ /* 0x001fc800078e021e */
[--C-:B------:R-:W-:Y:S01]  /*dd20*/  IMAD.WIDE R6, R5, 0x2, R30.reuse ;  /* 0x0000000205067825 */ /* 0x100fe200078e021e */
[----:B------:R-:W-:Y:S03]  /*dd30*/  STL.64 [R1+0x4f0], R12 ;  /* 0x0004f00c01007387 */ /* 0x000fe60000100a00 */
[--C-:B-1----:R-:W-:Y:S01]  /*dd40*/  IMAD.WIDE R10, R4, 0x2, R30.reuse ;  /* 0x00000002040a7825 */ /* 0x102fe200078e021e */
[----:B------:R0:W-:Y:S03]  /*dd50*/  STL.64 [R1+0x500], R8 ;  /* 0x0005000801007387 */ /* 0x0001e60000100a00 */
[--C-:B------:R-:W-:Y:S01]  /*dd60*/  IMAD.WIDE R4, R3, 0x2, R30.reuse ;  /* 0x0000000203047825 */ /* 0x100fe200078e021e */
[----:B------:R-:W-:Y:S04]  /*dd70*/  STL.64 [R1+0x508], R10 ;  /* 0x0005080a01007387 */ /* 0x000fe80000100a00 */
[----:B------:R1:W-:Y:S01]  /*dd80*/  STL.64 [R1+0x518], R6 ;  /* 0x0005180601007387 */ /* 0x0003e20000100a00 */
[----:B0-----:R-:W-:-:S04]  /*dd90*/  IMAD.WIDE R8, R2, 0x2, R30 ;  /* 0x0000000202087825 */ /* 0x001fc800078e021e */
[--C-:B------:R-:W-:Y:S01]  /*dda0*/  IMAD.WIDE R2, R61, 0x2, R30.reuse ;  /* 0x000000023d027825 */ /* 0x100fe200078e021e */
[----:B------:R-:W-:Y:S03]  /*ddb0*/  STL.64 [R1+0x528], R8 ;  /* 0x0005280801007387 */ /* 0x000fe60000100a00 */
[--C-:B-1----:R-:W-:Y:S01]  /*ddc0*/  IMAD.WIDE R6, R60, 0x2, R30.reuse ;  /* 0x000000023c067825 */ /* 0x102fe200078e021e */
[----:B------:R0:W-:Y:S04]  /*ddd0*/  STL.64 [R1+0x530], R4 ;  /* 0x0005300401007387 */ /* 0x0001e80000100a00 */
[----:B------:R1:W-:Y:S04]  /*dde0*/  STL.64 [R1+0x540], R6 ;  /* 0x0005400601007387 */ /* 0x0003e80000100a00 */
[----:B------:R4:W-:Y:S01]  /*ddf0*/  STL.64 [R1+0x550], R2 ;  /* 0x0005500201007387 */ /* 0x0009e20000100a00 */
[----:B0-----:R-:W-:-:S04]  /*de00*/  IMAD.WIDE R4, R59, 0x2, R30 ;  /* 0x000000023b047825 */ /* 0x001fc800078e021e */
[--C-:B-1----:R-:W-:Y:S01]  /*de10*/  IMAD.WIDE R6, R57, 0x2, R30.reuse ;  /* 0x0000000239067825 */ /* 0x102fe200078e021e */
[----:B------:R0:W-:Y:S03]  /*de20*/  STL.64 [R1+0x558], R4 ;  /* 0x0005580401007387 */ /* 0x0001e60000100a00 */
[--C-:B----4-:R-:W-:Y:S01]  /*de30*/  IMAD.WIDE R2, R55, 0x2, R30.reuse ;  /* 0x0000000237027825 */ /* 0x110fe200078e021e */
        /* <DEDUP_REMOVED lines=12> */
[----:B------:R-:W-:Y:S03]  /*df00*/  STL.64 [R1+0x5c8], R6 ;  /* 0x0005c80601007387 */ /* 0x000fe60000100a00 */
[--C-:B0-----:R-:W-:Y:S02]  /*df10*/  IMAD.WIDE R4, R37, 0x2, R30.reuse ;  /* 0x0000000225047825 */ /* 0x101fe400078e021e */
[----:B------:R-:W4:Y:S04]  /*df20*/  LDL R37, [R1+0x4d0] ;  /* 0x0004d00001257983 */ /* 0x000f280000100800 */
[----:B------:R0:W-:Y:S04]  /*df30*/  STL.64 [R1+0x5d8], R2 ;  /* 0x0005d80201007387 */ /* 0x0001e80000100a00 */
[----:B0-----:R-:W4:Y:S04]  /*df40*/  LDL.LU R2, [R1+0x198] ;  /* 0x0001980001027983 */ /* 0x001f280000300800 */
[----:B------:R0:W-:Y:S04]  /*df50*/  STL.64 [R1+0x5e0], R4 ;  /* 0x0005e00401007387 */ /* 0x0001e80000100a00 */
[----:B------:R-:W4:Y:S01]  /*df60*/  LDL.LU R3, [R1+0x174] ;  /* 0x0001740001037983 */ /* 0x000f220000300800 */
[----:B-----5:R-:W-:-:S03]  /*df70*/  IMAD.WIDE R6, R41, 0x2, R30 ;  /* 0x0000000229067825 */ /* 0x020fc600078e021e */
[----:B------:R-:W5:Y:S01]  /*df80*/  LDL.LU R60, [R1+0x148] ;  /* 0x00014800013c7983 */ /* 0x000f620000300800 */
[----:B0-----:R-:W-:-:S03]  /*df90*/  IMAD.WIDE R4, R39, 0x2, R30 ;  /* 0x0000000227047825 */ /* 0x001fc600078e021e */
[----:B------:R2:W-:Y:S04]  /*dfa0*/  STL.64 [R1+0x5f0], R6 ;  /* 0x0005f00601007387 */ /* 0x0005e80000100a00 */
[----:B------:R-:W5:Y:S04]  /*dfb0*/  LDL.LU R61, [R1+0x124] ;  /* 0x00012400013d7983 */ /* 0x000f680000300800 */
[----:B------:R3:W-:Y:S04]  /*dfc0*/  STL.64 [R1+0x600], R4 ;  /* 0x0006000401007387 */ /* 0x0007e80000100a00 */
[----:B------:R-:W5:Y:S01]  /*dfd0*/  LDL.LU R24, [R1+0xf8] ;  /* 0x0000f80001187983 */ /* 0x000f620000300800 */
[----:B--2---:R-:W-:-:S05]  /*dfe0*/  IMAD.WIDE R6, R28, 0x2, R30 ;  /* 0x000000021c067825 */ /* 0x004fca00078e021e */
[----:B------:R0:W-:Y:S04]  /*dff0*/  STL.64 [R1+0x608], R6 ;  /* 0x0006080601007387 */ /* 0x0001e80000100a00 */
[----:B------:R-:W2:Y:S01]  /*e000*/  LDL.LU R25, [R1+0xd4] ;  /* 0x0000d40001197983 */ /* 0x000ea20000300800 */
[----:B---3--:R-:W-:-:S05]  /*e010*/  IMAD.WIDE R4, R29, 0x2, R30 ;  /* 0x000000021d047825 */ /* 0x008fca00078e021e */
[----:B------:R1:W-:Y:S04]  /*e020*/  STL.64 [R1+0x610], R4 ;  /* 0x0006100401007387 */ /* 0x0003e80000100a00 */
[----:B------:R-:W3:Y:S04]  /*e030*/  LDL.LU R22, [R1+0xd0] ;  /* 0x0000d00001167983 */ /* 0x000ee80000300800 */
[----:B------:R-:W3:Y:S04]  /*e040*/  LDL.LU R23, [R1+0xac] ;  /* 0x0000ac0001177983 */ /* 0x000ee80000300800 */
[----:B------:R-:W2:Y:S04]  /*e050*/  LDL.LU R20, [R1+0xa8] ;  /* 0x0000a80001147983 */ /* 0x000ea80000300800 */
        /* <DEDUP_REMOVED lines=13> */
[----:B0-----:R-:W2:Y:S04]  /*e130*/  LDL.LU R6, [R1+0x28] ;  /* 0x0000280001067983 */ /* 0x001ea80000300800 */
[----:B------:R-:W2:Y:S04]  /*e140*/  LDL.LU R7, [R1+0x24] ;  /* 0x0000240001077983 */ /* 0x000ea80000300800 */
[----:B-1----:R-:W2:Y:S04]  /*e150*/  LDL.LU R4, [R1+0x20] ;  /* 0x0000200001047983 */ /* 0x002ea80000300800 */
[----:B------:R-:W2:Y:S01]  /*e160*/  LDL.LU R5, [R1+0x580] ;  /* 0x0005800001057983 */ /* 0x000ea20000300800 */
[----:B----4-:R-:W-:-:S05]  /*e170*/  IMAD.WIDE R28, R37, 0x2, R30 ;  /* 0x00000002251c7825 */ /* 0x010fca00078e021e */
[----:B------:R0:W-:Y:S02]  /*e180*/  STL.64 [R1+0x618], R28 ;  /* 0x0006181c01007387 */ /* 0x0001e40000100a00 */
[----:B0-----:R-:W-:-:S05]  /*e190*/  IMAD.WIDE R28, R2, 0x2, R30 ;  /* 0x00000002021c7825 */ /* 0x001fca00078e021e */
[----:B------:R0:W-:Y:S02]  /*e1a0*/  STL.64 [R1+0x620], R28 ;  /* 0x0006201c01007387 */ /* 0x0001e40000100a00 */
[----:B0-----:R-:W-:-:S05]  /*e1b0*/  IMAD.WIDE R28, R3, 0x2, R30 ;  /* 0x00000002031c7825 */ /* 0x001fca00078e021e */
[----:B------:R0:W-:Y:S04]  /*e1c0*/  STL.64 [R1+0x630], R28 ;  /* 0x0006301c01007387 */ /* 0x0001e80000100a00 */
[----:B0-----:R-:W4:Y:S04]  /*e1d0*/  LDL.LU.64 R28, [R1+0x1640] ;  /* 0x00164000011c7983 */ /* 0x001f280000300a00 */
[----:B------:R-:W-:Y:S04]  /*e1e0*/  STL [R1+0x15e0], R3 ;  /* 0x0015e00301007387 */ /* 0x000fe80000100800 */
[----:B------:R4:W-:Y:S02]  /*e1f0*/  STL [R1+0x15e4], R2 ;  /* 0x0015e40201007387 */ /* 0x0009e40000100800 */
[----:B----4-:R-:W-:-:S02]  /*e200*/  IMAD.WIDE R2, R28, 0x2, R30 ;  /* 0x000000021c027825 */ /* 0x010fc400078e021e */
[----:B------:R-:W4:Y:S04]  /*e210*/  LDL.LU R28, [R1+0x163c] ;  /* 0x00163c00011c7983 */ /* 0x000f280000300800 */
[----:B------:R0:W-:Y:S02]  /*e220*/  STL.64 [R1+0x638], R2 ;  /* 0x0006380201007387 */ /* 0x0001e40000100a00 */
[--C-:B0-----:R-:W-:Y:S02]  /*e230*/  IMAD.WIDE R2, R29, 0x2, R30.reuse ;  /* 0x000000021d027825 */ /* 0x101fe400078e021e */
[----:B------:R-:W4:Y:S04]  /*e240*/  LDL.LU R29, [R1+0x1638] ;  /* 0x00163800011d7983 */ /* 0x000f280000300800 */
[----:B------:R5:W-:Y:S02]  /*e250*/  STL.64 [R1+0x640], R2 ;  /* 0x0006400201007387 */ /* 0x000be40000100a00 */
[----:B-----5:R-:W-:-:S05]  /*e260*/  IMAD.WIDE R2, R60, 0x2, R30 ;  /* 0x000000023c027825 */ /* 0x020fca00078e021e */
[----:B------:R0:W-:Y:S04]  /*e270*/  STL.64 [R1+0x648], R2 ;  /* 0x0006480201007387 */ /* 0x0001e80000100a00 */
[----:B------:R1:W-:Y:S01]  /*e280*/  STL.64 [R1+0x15d8], R60 ;  /* 0x0015d83c01007387 */ /* 0x0003e20000100a00 */
[----:B0-----:R-:W-:-:S04]  /*e290*/  IMAD.WIDE R2, R61, 0x2, R30 ;  /* 0x000000023d027825 */ /* 0x001fc800078e021e */
[--C-:B-1----:R-:W-:Y:S01]  /*e2a0*/  IMAD.WIDE R60, R35, 0x2, R30.reuse ;  /* 0x00000002233c7825 */ /* 0x102fe200078e021e */
[----:B------:R0:W-:Y:S04]  /*e2b0*/  STL.64 [R1+0x650], R2 ;  /* 0x0006500201007387 */ /* 0x0001e80000100a00 */
[----:B------:R1:W-:Y:S01]  /*e2c0*/  STL.64 [R1+0x658], R60 ;  /* 0x0006583c01007387 */ /* 0x0003e20000100a00 */
[----:B0-----:R-:W-:-:S04]  /*e2d0*/  IMAD.WIDE R2, R27, 0x2, R30 ;  /* 0x000000021b027825 */ /* 0x001fc800078e021e */
[--C-:B-1----:R-:W-:Y:S01]  /*e2e0*/  IMAD.WIDE R60, R24, 0x2, R30.reuse ;  /* 0x00000002183c7825 */ /* 0x102fe200078e021e */
[----:B------:R0:W-:Y:S04]  /*e2f0*/  STL.64 [R1+0x660], R2 ;  /* 0x0006600201007387 */ /* 0x0001e80000100a00 */
[----:B--2---:R-:W-:Y:S04]  /*e300*/  STL [R1+0x15c8], R25 ;  /* 0x0015c81901007387 */ /* 0x004fe80000100800 */
[----:B------:R-:W-:Y:S01]  /*e310*/  STL.64 [R1+0x668], R60 ;  /* 0x0006683c01007387 */ /* 0x000fe20000100a00 */
[----:B0-----:R-:W-:-:S03]  /*e320*/  IMAD.WIDE R2, R25, 0x2, R30 ;  /* 0x0000000219027825 */ /* 0x001fc600078e021e */
[----:B------:R0:W-:Y:S04]  /*e330*/  STL [R1+0x15cc], R24 ;  /* 0x0015cc1801007387 */ /* 0x0001e80000100800 */
[----:B------:R1:W-:Y:S04]  /*e340*/  STL.64 [R1+0x670], R2 ;  /* 0x0006700201007387 */ /* 0x0003e80000100a00 */
[----:B---3--:R2:W-:Y:S01]  /*e350*/  STL.64 [R1+0x15d0], R22 ;  /* 0x0015d01601007387 */ /* 0x0085e20000100a00 */
[----:B0-----:R-:W-:-:S04]  /*e360*/  IMAD.WIDE R24, R23, 0x2, R30 ;  /* 0x0000000217187825 */ /* 0x001fc800078e021e */
[----:B-1----:R-:W-:-:S05]  /*e370*/  IMAD.WIDE R2, R22, 0x2, R30 ;  /* 0x0000000216027825 */ /* 0x002fca00078e021e */
[----:B------:R0:W-:Y:S01]  /*e380*/  STL.64 [R1+0x678], R2 ;  /* 0x0006780201007387 */ /* 0x0001e20000100a00 */
[----:B--2---:R-:W-:-:S03]  /*e390*/  IMAD.WIDE R22, R21, 0x2, R30 ;  /* 0x0000000215167825 */ /* 0x004fc600078e021e */
[----:B------:R-:W-:Y:S04]  /*e3a0*/  STL.64 [R1+0x680], R24 ;  /* 0x0006801801007387 */ /* 0x000fe80000100a00 */
[----:B------:R1:W-:Y:S01]  /*e3b0*/  STL.64 [R1+0x15e8], R20 ;  /* 0x0015e81401007387 */ /* 0x0003e20000100a00 */
[----:B0-----:R-:W-:-:S05]  /*e3c0*/  IMAD.WIDE R2, R20, 0x2, R30 ;  /* 0x0000000214027825 */ /* 0x001fca00078e021e */
[----:B------:R0:W-:Y:S01]  /*e3d0*/  STL.64 [R1+0x688], R2 ;  /* 0x0006880201007387 */ /* 0x0001e20000100a00 */
[----:B-1----:R-:W-:-:S03]  /*e3e0*/  IMAD.WIDE R20, R19, 0x2, R30 ;  /* 0x0000000213147825 */ /* 0x002fc600078e021e */
        /* <DEDUP_REMOVED lines=34> */
[----:B------:R-:W-:Y:S02]  /*e610*/  IMAD R0, R0, c[0x0][0x190], RZ ;  /* 0x0000640000007a24 */ /* 0x000fe400078e02ff */
[--C-:B-1----:R-:W-:Y:S01]  /*e620*/  IMAD.WIDE R6, R5, 0x2, R30.reuse ;  /* 0x0000000205067825 */ /* 0x102fe200078e021e */
[----:B------:R-:W-:Y:S04]  /*e630*/  STL.64 [R1+0x700], R8 ;  /* 0x0007000801007387 */ /* 0x000fe80000100a00 */
[----:B------:R-:W-:Y:S01]  /*e640*/  STL.64 [R1+0x1628], R4 ;  /* 0x0016280401007387 */ /* 0x000fe20000100a00 */
[----:B0-----:R-:W-:-:S05]  /*e650*/  IMAD.WIDE R2, R4, 0x2, R30 ;  /* 0x0000000204027825 */ /* 0x001fca00078e021e */
[----:B------:R0:W-:Y:S04]  /*e660*/  STL.64 [R1+0x708], R2 ;  /* 0x0007080201007387 */ /* 0x0001e80000100a00 */
[----:B------:R1:W-:Y:S01]  /*e670*/  STL.64 [R1+0x718], R6 ;  /* 0x0007180601007387 */ /* 0x0003e20000100a00 */
[----:B0-----:R-:W-:-:S04]  /*e680*/  IMAD.WIDE R2, R0, 0x2, R30 ;  /* 0x0000000200027825 */ /* 0x001fc800078e021e */
[----:B----4-:R-:W-:-:S05]  /*e690*/  IMAD.WIDE R26, R26, 0x2, R28 ;  /* 0x000000021a1a7825 */ /* 0x010fca00078e021c */
[----:B------:R-:W-:Y:S04]  /*e6a0*/  STL.64 [R1+0x1630], R26 ;  /* 0x0016301a01007387 */ /* 0x000fe80000100a00 */
[----:B------:R0:W-:Y:S04]  /*e6b0*/  STL.64 [R1+0x710], R2 ;  /* 0x0007100201007387 */ /* 0x0001e80000100a00 */
[----:B-1----:R-:W2:Y:S04]  /*e6c0*/  LDL.LU R7, [R1+0x180] ;  /* 0x0001800001077983 */ /* 0x002ea80000300800 */
[----:B------:R-:W3:Y:S04]  /*e6d0*/  LDL.LU R8, [R1+0x184] ;  /* 0x0001840001087983 */ /* 0x000ee80000300800 */
[----:B------:R-:W4:Y:S04]  /*e6e0*/  LDL.LU R9, [R1+0x190] ;  /* 0x0001900001097983 */ /* 0x000f280000300800 */
        /* <DEDUP_REMOVED lines=17> */
[----:B------:R-:W5:Y:S04]  /*e800*/  LDL.LU R3, [R1+0x20c] ;  /* 0x00020c0001037983 */ /* 0x000f680000300800 */
[----:B------:R-:W5:Y:S04]  /*e810*/  LDL.LU R24, [R1+0x218] ;  /* 0x0002180001187983 */ /* 0x000f680000300800 */
[----:B------:R-:W5:Y:S01]  /*e820*/  LDL.LU R61, [R1+0x21c] ;  /* 0x00021c00013d7983 */ /* 0x000f620000300800 */
[----:B--2---:R-:W-:-:S04]  /*e830*/  IMAD.WIDE R4, R7, 0x2, R28 ;  /* 0x0000000207047825 */ /* 0x004fc800078e021c */
[--C-:B---3--:R-:W-:Y:S01]  /*e840*/  IMAD.WIDE R26, R8, 0x2, R28.reuse ;  /* 0x00000002081a7825 */ /* 0x108fe200078e021c */
[----:B------:R0:W-:Y:S03]  /*e850*/  STL.64 [R1+0x50], R4 ;  /* 0x0000500401007387 */ /* 0x0001e60000100a00 */
[--C-:B----4-:R-:W-:Y:S01]  /*e860*/  IMAD.WIDE R6, R9, 0x2, R28.reuse ;  /* 0x0000000209067825 */ /* 0x110fe200078e021c */
[----:B------:R-:W-:Y:S04]  /*e870*/  STL.64 [R1+0x68], R26 ;  /* 0x0000681a01007387 */ /* 0x000fe80000100a00 */
[----:B------:R1:W-:Y:S01]  /*e880*/  STL.64 [R1+0x78], R6 ;  /* 0x0000780601007387 */ /* 0x0003e20000100a00 */
[----:B-----5:R-:W-:-:S04]  /*e890*/  IMAD.WIDE R8, R11, 0x2, R28 ;  /* 0x000000020b087825 */ /* 0x020fc800078e021c */
[----:B0-----:R-:W-:-:S04]  /*e8a0*/  IMAD.WIDE R4, R10, 0x2, R28 ;  /* 0x000000020a047825 */ /* 0x001fc800078e021c */
[--C-:B-1----:R-:W-:Y:S01]  /*e8b0*/  IMAD.WIDE R6, R12, 0x2, R28.reuse ;  /* 0x000000020c067825 */ /* 0x102fe200078e021c */
        /* <DEDUP_REMOVED lines=26> */
[----:B------:R-:W2:Y:S04]  /*ea60*/  LDL.LU R27, [R1+0x228] ;  /* 0x00022800011b7983 */ /* 0x000ea80000300800 */
[----:B------:R-:W-:Y:S01]  /*ea70*/  STL.64 [R1+0x1a8], R6 ;  /* 0x0001a80601007387 */ /* 0x000fe20000100a00 */
[----:B0-----:R-:W-:-:S03]  /*ea80*/  IMAD.WIDE R4, R60, 0x2, R28 ;  /* 0x000000023c047825 */ /* 0x001fc600078e021c */
[----:B------:R-:W3:Y:S04]  /*ea90*/  LDL.LU R25, [R1+0x22c] ;  /* 0x00022c0001197983 */ /* 0x000ee80000300800 */
[----:B------:R0:W-:Y:S04]  /*eaa0*/  STL.64 [R1+0x1b8], R4 ;  /* 0x0001b80401007387 */ /* 0x0001e80000100a00 */
[----:B------:R-:W4:Y:S01]  /*eab0*/  LDL.LU R60, [R1+0x238] ;  /* 0x00023800013c7983 */ /* 0x000f220000300800 */
[----:B-1----:R-:W-:-:S03]  /*eac0*/  IMAD.WIDE R8, R2, 0x2, R28 ;  /* 0x0000000202087825 */ /* 0x002fc600078e021c */
[----:B0-----:R-:W5:Y:S01]  /*ead0*/  LDL.LU R4, [R1+0x23c] ;  /* 0x00023c0001047983 */ /* 0x001f620000300800 */
[----:B------:R-:W-:-:S03]  /*eae0*/  IMAD.WIDE R6, R3, 0x2, R28 ;  /* 0x0000000203067825 */ /* 0x000fc600078e021c */
[----:B------:R0:W-:Y:S04]  /*eaf0*/  STL.64 [R1+0x1c8], R8 ;  /* 0x0001c80801007387 */ /* 0x0001e80000100a00 */
[----:B------:R-:W4:Y:S04]  /*eb00*/  LDL.LU R2, [R1+0x240] ;  /* 0x0002400001027983 */ /* 0x000f280000300800 */
[----:B------:R1:W-:Y:S04]  /*eb10*/  STL.64 [R1+0x1d8], R6 ;  /* 0x0001d80601007387 */ /* 0x0003e80000100a00 */
[----:B------:R-:W5:Y:S01]  /*eb20*/  LDL.LU R3, [R1+0x250] ;  /* 0x0002500001037983 */ /* 0x000f620000300800 */
[----:B0-----:R-:W-:-:S03]  /*eb30*/  IMAD.WIDE R8, R61, 0x2, R28 ;  /* 0x000000023d087825 */ /* 0x001fc600078e021c */
[----:B------:R-:W5:Y:S01]  /*eb40*/  LDL.LU R5, [R1+0x258] ;  /* 0x0002580001057983 */ /* 0x000f620000300800 */
[----:B-1----:R-:W-:-:S05]  /*eb50*/  IMAD.WIDE R6, R24, 0x2, R28 ;  /* 0x0000000218067825 */ /* 0x002fca00078e021c */
[----:B------:R0:W-:Y:S04]  /*eb60*/  STL.64 [R1+0x1e8], R6 ;  /* 0x0001e80601007387 */ /* 0x0001e80000100a00 */
[----:B0-----:R-:W5:Y:S04]  /*eb70*/  LDL.LU R6, [R1+0x268] ;  /* 0x0002680001067983 */ /* 0x001f680000300800 */
[----:B------:R0:W-:Y:S04]  /*eb80*/  STL.64 [R1+0x1f8], R8 ;  /* 0x0001f80801007387 */ /* 0x0001e80000100a00 */
[----:B------:R-:W5:Y:S04]  /*eb90*/  LDL.LU R7, [R1+0x278] ;  /* 0x0002780001077983 */ /* 0x000f680000300800 */
[----:B0-----:R-:W5:Y:S04]  /*eba0*/  LDL.LU R8, [R1+0x280] ;  /* 0x0002800001087983 */ /* 0x001f680000300800 */
        /* <DEDUP_REMOVED lines=16> */
[----:B------:R-:W5:Y:S01]  /*ecb0*/  LDL.LU R61, [R1+0x350] ;  /* 0x00035000013d7983 */ /* 0x000f620000300800 */
[----:B--2---:R-:W-:-:S05]  /*ecc0*/  IMAD.WIDE R26, R27, 0x2, R28 ;  /* 0x000000021b1a7825 */ /* 0x004fca00078e021c */
[----:B------:R3:W-:Y:S02]  /*ecd0*/  STL.64 [R1+0x208], R26 ;  /* 0x0002081a01007387 */ /* 0x0007e40000100a00 */
[----:B---3--:R-:W-:-:S05]  /*ece0*/  IMAD.WIDE R26, R25, 0x2, R28 ;  /* 0x00000002191a7825 */ /* 0x008fca00078e021c */
[----:B------:R4:W-:Y:S04]  /*ecf0*/  STL.64 [R1+0x218], R26 ;  /* 0x0002181a01007387 */ /* 0x0009e80000100a00 */
[----:B------:R-:W2:Y:S01]  /*ed00*/  LDL.LU R25, [R1+0x360] ;  /* 0x0003600001197983 */ /* 0x000ea20000300800 */
[----:B----4-:R-:W-:-:S03]  /*ed10*/  IMAD.WIDE R26, R60, 0x2, R28 ;  /* 0x000000023c1a7825 */ /* 0x010fc600078e021c */
[----:B------:R-:W3:Y:S04]  /*ed20*/  LDL.LU R60, [R1+0x368] ;  /* 0x00036800013c7983 */ /* 0x000ee80000300800 */
[----:B------:R5:W-:Y:S02]  /*ed30*/  STL.64 [R1+0x228], R26 ;  /* 0x0002281a01007387 */ /* 0x000be40000100a00 */
[----:B-----5:R-:W-:-:S05]  /*ed40*/  IMAD.WIDE R26, R4, 0x2, R28 ;  /* 0x00000002041a7825 */ /* 0x020fca00078e021c */
[----:B------:R0:W-:Y:S02]  /*ed50*/  STL.64 [R1+0x238], R26 ;  /* 0x0002381a01007387 */ /* 0x0001e40000100a00 */
[----:B0-----:R-:W-:-:S05]  /*ed60*/  IMAD.WIDE R26, R2, 0x2, R28 ;  /* 0x00000002021a7825 */ /* 0x001fca00078e021c */
[----:B------:R0:W-:Y:S04]  /*ed70*/  STL.64 [R1+0x240], R26 ;  /* 0x0002401a01007387 */ /* 0x0001e80000100a00 */
[----:B------:R-:W4:Y:S01]  /*ed80*/  LDL.LU R2, [R1+0x378] ;  /* 0x0003780001027983 */ /* 0x000f220000300800 */
[----:B0-----:R-:W-:-:S03]  /*ed90*/  IMAD.WIDE R26, R3, 0x2, R28 ;  /* 0x00000002031a7825 */ /* 0x001fc600078e021c */
[----:B------:R-:W4:Y:S01]  /*eda0*/  LDL.LU R3, [R1+0x388] ;  /* 0x0003880001037983 */ /* 0x000f220000300800 */
[----:B------:R-:W-:-:S03]  /*edb0*/  IMAD.WIDE R4, R5, 0x2, R28 ;  /* 0x0000000205047825 */ /* 0x000fc600078e021c */
[----:B------:R0:W-:Y:S04]  /*edc0*/  STL.64 [R1+0x250], R26 ;  /* 0x0002501a01007387 */ /* 0x0001e80000100a00 */
[----:B------:R1:W-:Y:S01]  /*edd0*/  STL.64 [R1+0x258], R4 ;  /* 0x0002580401007387 */ /* 0x0003e20000100a00 */
[----:B0-----:R-:W-:-:S04]  /*ede0*/  IMAD.WIDE R26, R6, 0x2, R28 ;  /* 0x00000002061a7825 */ /* 0x001fc800078e021c */
[--C-:B-1----:R-:W-:Y:S01]  /*edf0*/  IMAD.WIDE R4, R7, 0x2, R28.reuse ;  /* 0x0000000207047825 */ /* 0x102fe200078e021c */
[----:B------:R0:W-:Y:S03]  /*ee00*/  STL.64 [R1+0x268], R26 ;  /* 0x0002681a01007387 */ /* 0x0001e60000100a00 */
[--C-:B------:R-:W-:Y:S01]  /*ee10*/  IMAD.WIDE R6, R9, 0x2, R28.reuse ;  /* 0x0000000209067825 */ /* 0x100fe200078e021c */
[----:B------:R1:W-:Y:S03]  /*ee20*/  STL.64 [R1+0x278], R4 ;  /* 0x0002780401007387 */ /* 0x0003e60000100a00 */
[----:B0-----:R-:W-:-:S04]  /*ee30*/  IMAD.WIDE R26, R8, 0x2, R28 ;  /* 0x00000002081a7825 */ /* 0x001fc800078e021c */
[--C-:B-1----:R-:W-:Y:S01]  /*ee40*/  IMAD.WIDE R4, R10, 0x2, R28.reuse ;  /* 0x000000020a047825 */ /* 0x102fe200078e021c */
[----:B------:R-:W-:Y:S03]  /*ee50*/  STL.64 [R1+0x280], R26 ;  /* 0x0002801a01007387 */ /* 0x000fe60000100a00 */
[--C-:B------:R-:W-:Y:S01]  /*ee60*/  IMAD.WIDE R8, R11, 0x2, R28.reuse ;  /* 0x000000020b087825 */ /* 0x100fe200078e021c */
[----:B------:R0:W-:Y:S04]  /*ee70*/  STL.64 [R1+0x290], R6 ;  /* 0x0002900601007387 */ /* 0x0001e80000100a00 */
        /* <DEDUP_REMOVED lines=25> */
[----:B------:R-:W-:Y:S01]  /*f010*/  STL.64 [R1+0x338], R8 ;  /* 0x0003380801007387 */ /* 0x000fe20000100a00 */
[----:B0-----:R-:W-:-:S03]  /*f020*/  IMAD.WIDE R6, R24, 0x2, R28 ;  /* 0x0000000218067825 */ /* 0x001fc600078e021c */
[----:B------:R-:W5:Y:S01]  /*f030*/  LDL.LU R27, [R1+0x390] ;  /* 0x00039000011b7983 */ /* 0x000f620000300800 */
[----:B-1----:R-:W-:-:S03]  /*f040*/  IMAD.WIDE R4, R61, 0x2, R28 ;  /* 0x000000023d047825 */ /* 0x002fc600078e021c */
[----:B------:R-:W-:Y:S04]  /*f050*/  STL.64 [R1+0x348], R6 ;  /* 0x0003480601007387 */ /* 0x000fe80000100a00 */
[----:B------:R-:W5:Y:S04]  /*f060*/  LDL.LU R23, [R1+0x3a0] ;  /* 0x0003a00001177983 */ /* 0x000f680000300800 */
[----:B------:R0:W-:Y:S04]  /*f070*/  STL.64 [R1+0x350], R4 ;  /* 0x0003500401007387 */ /* 0x0001e80000100a00 */
[----:B------:R-:W5:Y:S04]  /*f080*/  LDL.LU R61, [R1+0x3a8] ;  /* 0x0003a800013d7983 */ /* 0x000f680000300800 */
[----:B0-----:R-:W5:Y:S01]  /*f090*/  LDL.LU R4, [R1+0x3b8] ;  /* 0x0003b80001047983 */ /* 0x001f620000300800 */
[----:B--2---:R-:W-:-:S05]  /*f0a0*/  IMAD.WIDE R8, R25, 0x2, R28 ;  /* 0x0000000219087825 */ /* 0x004fca00078e021c */
[----:B------:R-:W-:Y:S04]  /*f0b0*/  STL.64 [R1+0x360], R8 ;  /* 0x0003600801007387 */ /* 0x000fe80000100a00 */
[----:B------:R-:W2:Y:S01]  /*f0c0*/  LDL.LU R24, [R1+0x3c0] ;  /* 0x0003c00001187983 */ /* 0x000ea20000300800 */
[----:B---3--:R-:W-:-:S05]  /*f0d0*/  IMAD.WIDE R6, R60, 0x2, R28 ;  /* 0x000000023c067825 */ /* 0x008fca00078e021c */
[----:B------:R4:W-:Y:S04]  /*f0e0*/  STL.64 [R1+0x368], R6 ;  /* 0x0003680601007387 */ /* 0x0009e80000100a00 */
[----:B------:R-:W3:Y:S04]  /*f0f0*/  LDL.LU R25, [R1+0x3d0] ;  /* 0x0003d00001197983 */ /* 0x000ee80000300800 */
[----:B------:R-:W3:Y:S01]  /*f100*/  LDL.LU R5, [R1+0x3d8] ;  /* 0x0003d80001057983 */ /* 0x000ee20000300800 */
[----:B----4-:R-:W-:-:S05]  /*f110*/  IMAD.WIDE R6, R2, 0x2, R28 ;  /* 0x0000000202067825 */ /* 0x010fca00078e021c */
[----:B------:R0:W-:Y:S01]  /*f120*/  STL.64 [R1+0x378], R6 ;  /* 0x0003780601007387 */ /* 0x0001e20000100a00 */
[----:B------:R-:W-:-:S03]  /*f130*/  IMAD.WIDE R2, R3, 0x2, R28 ;  /* 0x0000000203027825 */ /* 0x000fc600078e021c */
[----:B0-----:R-:W4:Y:S04]  /*f140*/  LDL.LU R6, [R1+0x3e8] ;  /* 0x0003e80001067983 */ /* 0x001f280000300800 */
[----:B------:R0:W-:Y:S04]  /*f150*/  STL.64 [R1+0x388], R2 ;  /* 0x0003880201007387 */ /* 0x0001e80000100a00 */
[----:B------:R-:W4:Y:S04]  /*f160*/  LDL.LU R7, [R1+0x3f0] ;  /* 0x0003f00001077983 */ /* 0x000f280000300800 */
        /* <DEDUP_REMOVED lines=16> */
[----:B0-----:R-:W4:Y:S04]  /*f270*/  LDL.LU R2, [R1+0x4c8] ;  /* 0x0004c80001027983 */ /* 0x001f280000300800 */
[----:B------:R-:W4:Y:S01]  /*f280*/  LDL.LU R3, [R1+0x4d0] ;  /* 0x0004d00001037983 */ /* 0x000f220000300800 */
[----:B-----5:R-:W-:-:S05]  /*f290*/  IMAD.WIDE R26, R27, 0x2, R28 ;  /* 0x000000021b1a7825 */ /* 0x020fca00078e021c */
[----:B------:R0:W-:Y:S02]  /*f2a0*/  STL.64 [R1+0x390], R26 ;  /* 0x0003901a01007387 */ /* 0x0001e40000100a00 */
[----:B0-----:R-:W-:-:S05]  /*f2b0*/  IMAD.WIDE R26, R23, 0x2, R28 ;  /* 0x00000002171a7825 */ /* 0x001fca00078e021c */
[----:B------:R0:W-:Y:S02]  /*f2c0*/  STL.64 [R1+0x3a0], R26 ;  /* 0x0003a01a01007387 */ /* 0x0001e40000100a00 */
[--C-:B0-----:R-:W-:Y:S02]  /*f2d0*/  IMAD.WIDE R26, R61, 0x2, R28.reuse ;  /* 0x000000023d1a7825 */ /* 0x101fe400078e021c */
[----:B------:R-:W5:Y:S04]  /*f2e0*/  LDL.LU R61, [R1+0x170] ;  /* 0x00017000013d7983 */ /* 0x000f680000300800 */
[----:B------:R-:W5:Y:S04]  /*f2f0*/  LDL.LU R23, [R1+0x14c] ;  /* 0x00014c0001177983 */ /* 0x000f680000300800 */
[----:B------:R0:W-:Y:S02]  /*f300*/  STL.64 [R1+0x3a8], R26 ;  /* 0x0003a81a01007387 */ /* 0x0001e40000100a00 */
[----:B0-----:R-:W-:-:S05]  /*f310*/  IMAD.WIDE R26, R4, 0x2, R28 ;  /* 0x00000002041a7825 */ /* 0x001fca00078e021c */
[----:B------:R2:W-:Y:S02]  /*f320*/  STL.64 [R1+0x3b8], R26 ;  /* 0x0003b81a01007387 */ /* 0x0005e40000100a00 */
[----:B--2---:R-:W-:-:S05]  /*f330*/  IMAD.WIDE R26, R24, 0x2, R28 ;  /* 0x00000002181a7825 */ /* 0x004fca00078e021c */
[----:B------:R0:W-:Y:S01]  /*f340*/  STL.64 [R1+0x3c0], R26 ;  /* 0x0003c01a01007387 */ /* 0x0001e20000100a00 */
[----:B---3--:R-:W-:-:S04]  /*f350*/  IMAD.WIDE R24, R25, 0x2, R28 ;  /* 0x0000000219187825 */ /* 0x008fc800078e021c */
[--C-:B------:R-:W-:Y:S01]  /*f360*/  IMAD.WIDE R4, R5, 0x2, R28.reuse ;  /* 0x0000000205047825 */ /* 0x100fe200078e021c */
[----:B0-----:R-:W2:Y:S04]  /*f370*/  LDL.LU.64 R26, [R1+0x1630] ;  /* 0x00163000011a7983 */ /* 0x001ea80000300a00 */
[----:B------:R0:W-:Y:S04]  /*f380*/  STL.64 [R1+0x3d0], R24 ;  /* 0x0003d01801007387 */ /* 0x0001e80000100a00 */
[----:B0-----:R-:W3:Y:S04]  /*f390*/  LDL.LU R24, [R1+0x120] ;  /* 0x0001200001187983 */ /* 0x001ee80000300800 */
[----:B------:R-:W2:Y:S04]  /*f3a0*/  LDL.LU R25, [R1+0xfc] ;  /* 0x0000fc0001197983 */ /* 0x000ea80000300800 */
[----:B------:R4:W-:Y:S02]  /*f3b0*/  STL.64 [R1+0x3d8], R4 ;  /* 0x0003d80401007387 */ /* 0x0009e40000100a00 */
[----:B----4-:R-:W-:-:S05]  /*f3c0*/  IMAD.WIDE R4, R6, 0x2, R28 ;  /* 0x0000000206047825 */ /* 0x010fca00078e021c */
[----:B------:R0:W-:Y:S01]  /*f3d0*/  STL.64 [R1+0x3e8], R4 ;  /* 0x0003e80401007387 */ /* 0x0001e20000100a00 */
[----:B------:R-:W-:-:S03]  /*f3e0*/  IMAD.WIDE R6, R7, 0x2, R28 ;  /* 0x0000000207067825 */ /* 0x000fc600078e021c */
[----:B0-----:R-:W4:Y:S04]  /*f3f0*/  LDL.LU.64 R4, [R1+0x1628] ;  /* 0x0016280001047983 */ /* 0x001f280000300a00 */
[----:B------:R0:W-:Y:S02]  /*f400*/  STL.64 [R1+0x3f0], R6 ;  /* 0x0003f00601007387 */ /* 0x0001e40000100a00 */
[----:B0-----:R-:W-:-:S04]  /*f410*/  IMAD.WIDE R6, R8, 0x2, R28 ;  /* 0x0000000208067825 */ /* 0x001fc800078e021c */
[--C-:B------:R-:W-:Y:S01]  /*f420*/  IMAD.WIDE R8, R9, 0x2, R28.reuse ;  /* 0x0000000209087825 */ /* 0x100fe200078e021c */
[----:B------:R0:W-:Y:S04]  /*f430*/  STL.64 [R1+0x400], R6 ;  /* 0x0004000601007387 */ /* 0x0001e80000100a00 */
[----:B0-----:R-:W2:Y:S04]  /*f440*/  LDL.LU.64 R6, [R1+0x1620] ;  /* 0x0016200001067983 */ /* 0x001ea80000300a00 */
        /* <DEDUP_REMOVED lines=31> */
[----:B0-----:R-:W-:-:S05]  /*f640*/  IMAD.WIDE R20, R22, 0x2, R28 ;  /* 0x0000000216147825 */ /* 0x001fca00078e021c */
[----:B------:R0:W-:Y:S02]  /*f650*/  STL.64 [R1+0x4b0], R20 ;  /* 0x0004b01401007387 */ /* 0x0001e40000100a00 */
[----:B0-----:R-:W-:-:S05]  /*f660*/  IMAD.WIDE R20, R60, 0x2, R28 ;  /* 0x000000023c147825 */ /* 0x001fca00078e021c */
[----:B------:R0:W-:Y:S02]  /*f670*/  STL.64 [R1+0x4b8], R20 ;  /* 0x0004b81401007387 */ /* 0x0001e40000100a00 */
[----:B0-----:R-:W-:-:S04]  /*f680*/  IMAD.WIDE R20, R2, 0x2, R28 ;  /* 0x0000000202147825 */ /* 0x001fc800078e021c */
[--C-:B------:R-:W-:Y:S01]  /*f690*/  IMAD.WIDE R2, R3, 0x2, R28.reuse ;  /* 0x0000000203027825 */ /* 0x100fe200078e021c */
[----:B------:R0:W-:Y:S04]  /*f6a0*/  STL.64 [R1+0x4c8], R20 ;  /* 0x0004c81401007387 */ /* 0x0001e80000100a00 */
[----:B0-----:R-:W2:Y:S04]  /*f6b0*/  LDL.LU.64 R20, [R1+0x15e8] ;  /* 0x0015e80001147983 */ /* 0x001ea80000300a00 */
[----:B------:R0:W-:Y:S04]  /*f6c0*/  STL.64 [R1+0x4d0], R2 ;  /* 0x0004d00201007387 */ /* 0x0001e80000100a00 */
[----:B0-----:R-:W2:Y:S02]  /*f6d0*/  LDL.LU R2, [R1+0x15e4] ;  /* 0x0015e40001027983 */ /* 0x001ea40000300800 */
[----:B--2---:R-:W-:-:S05]  /*f6e0*/  IMAD.WIDE R2, R2, 0x2, R28 ;  /* 0x0000000202027825 */ /* 0x004fca00078e021c */
[----:B------:R0:W-:Y:S04]  /*f6f0*/  STL.64 [R1+0x198], R2 ;  /* 0x0001980201007387 */ /* 0x0001e80000100a00 */
[----:B0-----:R-:W2:Y:S01]  /*f700*/  LDL.LU R3, [R1+0x15e0] ;  /* 0x0015e00001037983 */ /* 0x001ea20000300800 */
[----:B-----5:R-:W-:-:S04]  /*f710*/  IMAD.WIDE R60, R61, 0x2, R28 ;  /* 0x000000023d3c7825 */ /* 0x020fc800078e021c */
[----:B--2---:R-:W-:-:S05]  /*f720*/  IMAD.WIDE R2, R3, 0x2, R28 ;  /* 0x0000000203027825 */ /* 0x004fca00078e021c */
[----:B------:R0:W-:Y:S04]  /*f730*/  STL.64 [R1+0x4e8], R2 ;  /* 0x0004e80201007387 */ /* 0x0001e80000100a00 */
[----:B0-----:R-:W2:Y:S04]  /*f740*/  LDL.LU.64 R2, [R1+0x18] ;  /* 0x0000180001027983 */ /* 0x001ea80000300a00 */
[----:B------:R0:W-:Y:S04]  /*f750*/  STL.64 [R1+0x170], R60 ;  /* 0x0001703c01007387 */ /* 0x0001e80000100a00 */
[----:B0-----:R-:W5:Y:S01]  /*f760*/  LDL.LU.64 R60, [R1+0x15d8] ;  /* 0x0015d800013c7983 */ /* 0x001f620000300a00 */
[----:B------:R-:W-:-:S05]  /*f770*/  IMAD.WIDE R22, R23, 0x2, R28 ;  /* 0x0000000217167825 */ /* 0x000fca00078e021c */
[----:B------:R5:W-:Y:S02]  /*f780*/  STL.64 [R1+0x4f8], R22 ;  /* 0x0004f81601007387 */ /* 0x000be40000100a00 */
[----:B-----5:R-:W-:-:S05]  /*f790*/  IMAD.WIDE R22, R60, 0x2, R28 ;  /* 0x000000023c167825 */ /* 0x020fca00078e021c */
[----:B------:R0:W-:Y:S02]  /*f7a0*/  STL.64 [R1+0x148], R22 ;  /* 0x0001481601007387 */ /* 0x0001e40000100a00 */
[--C-:B0-----:R-:W-:Y:S02]  /*f7b0*/  IMAD.WIDE R22, R61, 0x2, R28.reuse ;  /* 0x000000023d167825 */ /* 0x101fe400078e021c */
[----:B------:R-:W5:Y:S04]  /*f7c0*/  LDL.LU.64 R60, [R1+0x10] ;  /* 0x00001000013c7983 */ /* 0x000f680000300a00 */
[----:B------:R3:W-:Y:S02]  /*f7d0*/  STL.64 [R1+0x510], R22 ;  /* 0x0005101601007387 */ /* 0x0007e40000100a00 */
[----:B---3--:R-:W-:-:S04]  /*f7e0*/  IMAD.WIDE R22, R24, 0x2, R28 ;  /* 0x0000000218167825 */ /* 0x008fc800078e021c */
[--C-:B------:R-:W-:Y:S01]  /*f7f0*/  IMAD.WIDE R24, R25, 0x2, R28.reuse ;  /* 0x0000000219187825 */ /* 0x100fe200078e021c */
[----:B------:R0:W-:Y:S04]  /*f800*/  STL.64 [R1+0x120], R22 ;  /* 0x0001201601007387 */ /* 0x0001e80000100a00 */
[----:B0-----:R-:W3:Y:S04]  /*f810*/  LDL.LU.64 R22, [R1+0x15d0] ;  /* 0x0015d00001167983 */ /* 0x001ee80000300a00 */
[----:B------:R0:W-:Y:S04]  /*f820*/  STL.64 [R1+0x520], R24 ;  /* 0x0005201801007387 */ /* 0x0001e80000100a00 */
[----:B0-----:R-:W2:Y:S02]  /*f830*/  LDL.LU R24, [R1+0x15cc] ;  /* 0x0015cc0001187983 */ /* 0x001ea40000300800 */
[----:B--2---:R-:W-:-:S05]  /*f840*/  IMAD.WIDE R24, R24, 0x2, R28 ;  /* 0x0000000218187825 */ /* 0x004fca00078e021c */
[----:B------:R0:W-:Y:S04]  /*f850*/  STL.64 [R1+0xf8], R24 ;  /* 0x0000f81801007387 */ /* 0x0001e80000100a00 */
[----:B0-----:R-:W2:Y:S01]  /*f860*/  LDL.LU R25, [R1+0x15c8] ;  /* 0x0015c80001197983 */ /* 0x001ea20000300800 */
[----:B------:R-:W-:-:S04]  /*f870*/  IMAD.WIDE R30, R33, 0x2, R28 ;  /* 0x00000002211e7825 */ /* 0x000fc800078e021c */
        /* <DEDUP_REMOVED lines=14> */
[----:B--2---:R-:W-:-:S05]  /*f960*/  IMAD.WIDE R24, R25, 0x2, R28 ;  /* 0x0000000219187825 */ /* 0x004fca00078e021c */
[----:B------:R3:W-:Y:S02]  /*f970*/  STL.64 [R1+0x538], R24 ;  /* 0x0005381801007387 */ /* 0x0007e40000100a00 */
[----:B---3--:R-:W-:-:S04]  /*f980*/  IMAD.WIDE R24, R22, 0x2, R28 ;  /* 0x0000000216187825 */ /* 0x008fc800078e021c */
[--C-:B------:R-:W-:Y:S01]  /*f990*/  IMAD.WIDE R22, R23, 0x2, R28.reuse ;  /* 0x0000000217167825 */ /* 0x100fe200078e021c */
[----:B------:R0:W-:Y:S04]  /*f9a0*/  STL.64 [R1+0xd0], R24 ;  /* 0x0000d01801007387 */ /* 0x0001e80000100a00 */
[----:B0-----:R-:W2:Y:S04]  /*f9b0*/  LDL.LU.64 R24, [R1+0x15c0] ;  /* 0x0015c00001187983 */ /* 0x001ea80000300a00 */
[----:B------:R0:W-:Y:S02]  /*f9c0*/  STL.64 [R1+0x548], R22 ;  /* 0x0005481601007387 */ /* 0x0001e40000100a00 */
[----:B0-----:R-:W-:-:S04]  /*f9d0*/  IMAD.WIDE R22, R20, 0x2, R28 ;  /* 0x0000000214167825 */ /* 0x001fc800078e021c */
[--C-:B------:R-:W-:Y:S01]  /*f9e0*/  IMAD.WIDE R20, R21, 0x2, R28.reuse ;  /* 0x0000000215147825 */ /* 0x100fe200078e021c */
[----:B------:R0:W-:Y:S04]  /*f9f0*/  STL.64 [R1+0xa8], R22 ;  /* 0x0000a81601007387 */ /* 0x0001e80000100a00 */
[----:B0-----:R-:W3:Y:S04]  /*fa00*/  LDL.LU.64 R22, [R1+0x15b8] ;  /* 0x0015b80001167983 */ /* 0x001ee80000300a00 */
        /* <DEDUP_REMOVED lines=36> */
[----:B----4-:R-:W-:-:S04]  /*fc50*/  IMAD.WIDE R6, R4, 0x2, R28 ;  /* 0x0000000204067825 */ /* 0x010fc800078e021c */
[--C-:B------:R-:W-:Y:S01]  /*fc60*/  IMAD.WIDE R4, R5, 0x2, R28.reuse ;  /* 0x0000000205047825 */ /* 0x100fe200078e021c */
[----:B------:R0:W-:Y:S03]  /*fc70*/  STL.64 [R1+0x20], R6 ;  /* 0x0000200601007387 */ /* 0x0001e60000100a00 */
[----:B------:R-:W-:-:S04]  /*fc80*/  IMAD.WIDE R28, R0, 0x2, R28 ;  /* 0x00000002001c7825 */ /* 0x000fc800078e021c */
[----:B------:R-:W-:Y:S01]  /*fc90*/  IMAD.MOV.U32 R0, RZ, RZ, R3 ;  /* 0x000000ffff007224 */ /* 0x000fe200078e0003 */
[----:B0-----:R-:W4:Y:S04]  /*fca0*/  LDL.LU.64 R6, [R1+0x1578] ;  /* 0x0015780001067983 */ /* 0x001f280000300a00 */
[----:B------:R0:W-:Y:S04]  /*fcb0*/  STL.64 [R1+0x628], R4 ;  /* 0x0006280401007387 */ /* 0x0001e80000100a00 */
[----:B0-----:R-:W2:Y:S04]  /*fcc0*/  LDL.LU.64 R4, [R1+0x1570] ;  /* 0x0015700001047983 */ /* 0x001ea80000300a00 */
[----:B------:R0:W-:Y:S04]  /*fcd0*/  STL [R1+0x1354], R2 ;  /* 0x0013540201007387 */ /* 0x0001e80000100800 */
[----:B0-----:R-:W2:Y:S04]  /*fce0*/  LDL.LU.64 R2, [R1+0x1568] ;  /* 0x0015680001027983 */ /* 0x001ea80000300a00 */
[----:B------:R-:W-:Y:S04]  /*fcf0*/  STL [R1+0x1350], R26 ;  /* 0x0013501a01007387 */ /* 0x000fe80000100800 */
[----:B------:R5:W-:Y:S04]  /*fd00*/  STL [R1+0x134c], R0 ;  /* 0x00134c0001007387 */ /* 0x000be80000100800 */
[----:B------:R0:W-:Y:S01]  /*fd10*/  STL [R1+0x1344], R27 ;  /* 0x0013441b01007387 */ /* 0x0001e20000100800 */
[----:B-----5:R-:W-:-:S03]  /*fd20*/  IMAD.MOV.U32 R0, RZ, RZ, R61 ;  /* 0x000000ffff007224 */ /* 0x020fc600078e003d */
[----:B0-----:R-:W5:Y:S04]  /*fd30*/  LDL.LU.64 R26, [R1] ;  /* 0x00000000011a7983 */ /* 0x001f680000300a00 */
[----:B------:R0:W-:Y:S04]  /*fd40*/  STL [R1+0x1348], R60 ;  /* 0x0013483c01007387 */ /* 0x0001e80000100800 */
[----:B0-----:R-:W2:Y:S04]  /*fd50*/  LDL.LU.64 R60, [R1+0x1560] ;  /* 0x00156000013c7983 */ /* 0x001ea80000300a00 */
[----:B------:R-:W-:Y:S04]  /*fd60*/  STL [R1+0x1340], R30 ;  /* 0x0013401e01007387 */ /* 0x000fe80000100800 */
[----:B------:R-:W-:Y:S04]  /*fd70*/  STL [R1+0x133c], R0 ;  /* 0x00133c0001007387 */ /* 0x000fe80000100800 */
[----:B------:R0:W-:Y:S04]  /*fd80*/  STL [R1+0x1334], R31 ;  /* 0x0013341f01007387 */ /* 0x0001e80000100800 */
[----:B0-----:R-:W2:Y:S02]  /*fd90*/  LDL.LU.64 R30, [R1+0x8] ;  /* 0x00000800011e7983 */ /* 0x001ea40000300a00 */
[----:B--2---:R-:W-:-:S02]  /*fda0*/  IMAD.MOV.U32 R0, RZ, RZ, R31 ;  /* 0x000000ffff007224 */ /* 0x004fc400078e001f */
[----:B------:R-:W-:Y:S04]  /*fdb0*/  STL [R1+0x1338], R30 ;  /* 0x0013381e01007387 */ /* 0x000fe80000100800 */
[----:B------:R-:W-:Y:S04]  /*fdc0*/  STL [R1+0x1330], R32 ;  /* 0x0013302001007387 */ /* 0x000fe80000100800 */
[----:B------:R5:W-:Y:S04]  /*fdd0*/  STL [R1+0x132c], R0 ;  /* 0x00132c0001007387 */ /* 0x000be80000100800 */
[----:B------:R-:W-:Y:S01]  /*fde0*/  STL [R1+0x1324], R33 ;  /* 0x0013242101007387 */ /* 0x000fe20000100800 */
[----:B-----5:R-:W-:-:S03]  /*fdf0*/  IMAD.MOV.U32 R0, RZ, RZ, R27 ;  /* 0x000000ffff007224 */ /* 0x020fc600078e001b */
[----:B------:R0:W-:Y:S04]  /*fe00*/  STL [R1+0x1328], R26 ;  /* 0x0013281a01007387 */ /* 0x0001e80000100800 */
[----:B------:R-:W-:Y:S04]  /*fe10*/  STL [R1+0x1320], R34 ;  /* 0x0013202201007387 */ /* 0x000fe80000100800 */
[----:B------:R-:W-:Y:S04]  /*fe20*/  STL [R1+0x131c], R0 ;  /* 0x00131c0001007387 */ /* 0x000fe80000100800 */
[----:B------:R-:W-:Y:S04]  /*fe30*/  STL [R1+0x1314], R35 ;  /* 0x0013142301007387 */ /* 0x000fe80000100800 */
[----:B------:R-:W-:Y:S04]  /*fe40*/  STL [R1+0x1318], R60 ;  /* 0x0013183c01007387 */ /* 0x000fe80000100800 */
[----:B------:R-:W-:Y:S04]  /*fe50*/  STL [R1+0x130c], R61 ;  /* 0x00130c3d01007387 */ /* 0x000fe80000100800 */
[----:B------:R-:W-:Y:S04]  /*fe60*/  STL [R1+0x1310], R36 ;  /* 0x0013102401007387 */ /* 0x000fe80000100800 */
[----:B------:R-:W-:Y:S04]  /*fe70*/  STL [R1+0x1304], R37 ;  /* 0x0013042501007387 */ /* 0x000fe80000100800 */
[----:B------:R-:W-:Y:S04]  /*fe80*/  STL [R1+0x1308], R2 ;  /* 0x0013080201007387 */ /* 0x000fe80000100800 */
[----:B------:R1:W-:Y:S04]  /*fe90*/  STL [R1+0x12fc], R3 ;  /* 0x0012fc0301007387 */ /* 0x0003e80000100800 */
[----:B------:R-:W-:Y:S04]  /*fea0*/  STL [R1+0x1300], R38 ;  /* 0x0013002601007387 */ /* 0x000fe80000100800 */
[----:B------:R-:W-:Y:S04]  /*feb0*/  STL [R1+0x12f4], R39 ;  /* 0x0012f42701007387 */ /* 0x000fe80000100800 */
[----:B------:R-:W-:Y:S04]  /*fec0*/  STL [R1+0x12f8], R4 ;  /* 0x0012f80401007387 */ /* 0x000fe80000100800 */
[----:B------:R-:W-:Y:S04]  /*fed0*/  STL [R1+0x12ec], R5 ;  /* 0x0012ec0501007387 */ /* 0x000fe80000100800 */
[----:B------:R-:W-:Y:S04]  /*fee0*/  STL [R1+0x12f0], R40 ;  /* 0x0012f02801007387 */ /* 0x000fe80000100800 */
[----:B------:R-:W-:Y:S04]  /*fef0*/  STL [R1+0x12e4], R41 ;  /* 0x0012e42901007387 */ /* 0x000fe80000100800 */
[----:B----4-:R-:W-:Y:S04]  /*ff00*/  STL [R1+0x12e8], R6 ;  /* 0x0012e80601007387 */ /* 0x010fe80000100800 */
        /* <DEDUP_REMOVED lines=17> */
[----:B0-----:R-:W4:Y:S04]  /*10020*/  LDL.LU.64 R26, [R1+0x50] ;  /* 0x00005000011a7983 */ /* 0x001f280000300a00 */
[----:B------:R-:W-:Y:S04]  /*10030*/  STL [R1+0x12a0], R50 ;  /* 0x0012a03201007387 */ /* 0x000fe80000100800 */
[----:B------:R-:W-:Y:S04]  /*10040*/  STL [R1+0x1294], R51 ;  /* 0x0012943301007387 */ /* 0x000fe80000100800 */
[----:B-1----:R-:W5:Y:S04]  /*10050*/  LDL.LU.64 R2, [R1+0x60] ;  /* 0x0000600001027983 */ /* 0x002f680000300a00 */
[----:B------:R-:W-:Y:S04]  /*10060*/  STL [R1+0x1298], R16 ;  /* 0x0012981001007387 */ /* 0x000fe80000100800 */
[----:B------:R-:W-:Y:S04]  /*10070*/  STL [R1+0x128c], R17 ;  /* 0x00128c1101007387 */ /* 0x000fe80000100800 */
[----:B--2---:R-:W2:Y:S04]  /*10080*/  LDL.LU.64 R6, [R1+0x68] ;  /* 0x0000680001067983 */ /* 0x004ea80000300a00 */
[----:B------:R-:W-:Y:S04]  /*10090*/  STL [R1+0x1290], R52 ;  /* 0x0012903401007387 */ /* 0x000fe80000100800 */
[----:B------:R-:W-:Y:S04]  /*100a0*/  STL [R1+0x1284], R53 ;  /* 0x0012843501007387 */ /* 0x000fe80000100800 */
[----:B------:R-:W2:Y:S04]  /*100b0*/  LDL.LU.64 R40, [R1+0x70] ;  /* 0x0000700001287983 */ /* 0x000ea80000300a00 */
        /* <DEDUP_REMOVED lines=12> */
[----:B---3--:R-:W-:Y:S04]  /*10180*/  STL [R1+0x1268], R22 ;  /* 0x0012681601007387 */ /* 0x008fe80000100800 */
[----:B------:R-:W-:Y:S04]  /*10190*/  STL [R1+0x125c], R23 ;  /* 0x00125c1701007387 */ /* 0x000fe80000100800 */
[----:B------:R-:W3:Y:S04]  /*101a0*/  LDL.LU.64 R4, [R1+0xa0] ;  /* 0x0000a00001047983 */ /* 0x000ee80000300a00 */
[----:B------:R-:W-:Y:S04]  /*101b0*/  STL [R1+0x1260], R58 ;  /* 0x0012603a01007387 */ /* 0x000fe80000100800 */
[----:B------:R-:W-:Y:S04]  /*101c0*/  STL [R1+0x1254], R59 ;  /* 0x0012543b01007387 */ /* 0x000fe80000100800 */
[----:B------:R-:W3:Y:S04]  /*101d0*/  LDL.LU.64 R38, [R1+0xb0] ;  /* 0x0000b00001267983 */ /* 0x000ee80000300a00 */
[----:B------:R-:W-:Y:S04]  /*101e0*/  STL [R1+0x1258], R24 ;  /* 0x0012581801007387 */ /* 0x000fe80000100800 */
[----:B------:R-:W-:Y:S04]  /*101f0*/  STL [R1+0x768], R25 ;  /* 0x0007681901007387 */ /* 0x000fe80000100800 */
[----:B------:R-:W3:Y:S04]  /*10200*/  LDL.LU.64 R30, [R1+0xb8] ;  /* 0x0000b800011e7983 */ /* 0x000ee80000300a00 */
[----:B----4-:R0:W-:Y:S01]  /*10210*/  STL [R1+0x770], R26 ;  /* 0x0007701a01007387 */ /* 0x0101e20000100800 */
[----:B------:R-:W-:-:S03]  /*10220*/  IMAD.MOV.U32 R0, RZ, RZ, R27 ;  /* 0x000000ffff007224 */ /* 0x000fc600078e001b */
[----:B0-----:R-:W4:Y:S04]  /*10230*/  LDL.LU.64 R26, [R1+0xc0] ;  /* 0x0000c000011a7983 */ /* 0x001f280000300a00 */
[----:B------:R0:W-:Y:S04]  /*10240*/  STL [R1+0x76c], R0 ;  /* 0x00076c0001007387 */ /* 0x0001e80000100800 */
[----:B-----5:R1:W-:Y:S01]  /*10250*/  STL [R1+0x778], R2 ;  /* 0x0007780201007387 */ /* 0x0203e20000100800 */
[----:B0-----:R-:W-:-:S03]  /*10260*/  IMAD.MOV.U32 R0, RZ, RZ, R3 ;  /* 0x000000ffff007224 */ /* 0x001fc600078e0003 */
[----:B-1----:R-:W5:Y:S04]  /*10270*/  LDL.LU.64 R2, [R1+0xc8] ;  /* 0x0000c80001027983 */ /* 0x002f680000300a00 */
[----:B------:R0:W-:Y:S04]  /*10280*/  STL [R1+0x774], R0 ;  /* 0x0007740001007387 */ /* 0x0001e80000100800 */
[----:B--2---:R1:W-:Y:S01]  /*10290*/  STL [R1+0x780], R6 ;  /* 0x0007800601007387 */ /* 0x0043e20000100800 */
[----:B0-----:R-:W-:-:S03]  /*102a0*/  IMAD.MOV.U32 R0, RZ, RZ, R7 ;  /* 0x000000ffff007224 */ /* 0x001fc600078e0007 */
[----:B-1----:R-:W2:Y:S04]  /*102b0*/  LDL.LU.64 R6, [R1+0xd8] ;  /* 0x0000d80001067983 */ /* 0x002ea80000300a00 */
[----:B------:R0:W-:Y:S04]  /*102c0*/  STL [R1+0x77c], R0 ;  /* 0x00077c0001007387 */ /* 0x0001e80000100800 */
[----:B------:R1:W-:Y:S01]  /*102d0*/  STL [R1+0x788], R40 ;  /* 0x0007882801007387 */ /* 0x0003e20000100800 */
        /* <DEDUP_REMOVED lines=19> */
[----:B---3--:R1:W-:Y:S01]  /*10410*/  STL [R1+0x7b0], R4 ;  /* 0x0007b00401007387 */ /* 0x0083e20000100800 */
[----:B0-----:R-:W-:-:S03]  /*10420*/  IMAD.MOV.U32 R0, RZ, RZ, R5 ;  /* 0x000000ffff007224 */ /* 0x001fc600078e0005 */
[----:B-1----:R-:W3:Y:S04]  /*10430*/  LDL.LU.64 R4, [R1+0x110] ;  /* 0x0001100001047983 */ /* 0x002ee80000300a00 */
[----:B------:R0:W-:Y:S04]  /*10440*/  STL [R1+0x7ac], R0 ;  /* 0x0007ac0001007387 */ /* 0x0001e80000100800 */
[----:B------:R1:W-:Y:S01]  /*10450*/  STL [R1+0x7b8], R38 ;  /* 0x0007b82601007387 */ /* 0x0003e20000100800 */
[----:B0-----:R-:W-:-:S03]  /*10460*/  IMAD.MOV.U32 R0, RZ, RZ, R39 ;  /* 0x000000ffff007224 */ /* 0x001fc600078e0027 */
[----:B-1----:R-:W3:Y:S04]  /*10470*/  LDL.LU.64 R38, [R1+0x118] ;  /* 0x0001180001267983 */ /* 0x002ee80000300a00 */
[----:B------:R0:W-:Y:S04]  /*10480*/  STL [R1+0x7b4], R0 ;  /* 0x0007b40001007387 */ /* 0x0001e80000100800 */
[----:B------:R1:W-:Y:S01]  /*10490*/  STL [R1+0x7c0], R30 ;  /* 0x0007c01e01007387 */ /* 0x0003e20000100800 */
[----:B0-----:R-:W-:-:S03]  /*104a0*/  IMAD.MOV.U32 R0, RZ, RZ, R31 ;  /* 0x000000ffff007224 */ /* 0x001fc600078e001f */
[----:B-1----:R-:W3:Y:S04]  /*104b0*/  LDL.LU.64 R30, [R1+0x128] ;  /* 0x00012800011e7983 */ /* 0x002ee80000300a00 */
[----:B------:R0:W-:Y:S04]  /*104c0*/  STL [R1+0x7bc], R0 ;  /* 0x0007bc0001007387 */ /* 0x0001e80000100800 */
[----:B----4-:R1:W-:Y:S01]  /*104d0*/  STL [R1+0x7c8], R26 ;  /* 0x0007c81a01007387 */ /* 0x0103e20000100800 */
[----:B0-----:R-:W-:-:S03]  /*104e0*/  IMAD.MOV.U32 R0, RZ, RZ, R27 ;  /* 0x000000ffff007224 */ /* 0x001fc600078e001b */
[----:B-1----:R-:W4:Y:S04]  /*104f0*/  LDL.LU.64 R26, [R1+0x130] ;  /* 0x00013000011a7983 */ /* 0x002f280000300a00 */
        /* <DEDUP_REMOVED lines=170> */
[----:B0-----:R-:W-:-:S03]  /*10fa0*/  MOV R0, R31 ;  /* 0x0000001f00007202 */ /* 0x001fc60000000f00 */
        /* <DEDUP_REMOVED lines=267> */
[----:B0-----:R-:W-:-:S03]  /*12060*/  MOV R0, R27 ;  /* 0x0000001b00007202 */ /* 0x001fc60000000f00 */
        /* <DEDUP_REMOVED lines=129> */
[----:B------:R4:W-:Y:S02]  /*12880*/  STL [R1+0xc34], R0 ;  /* 0x000c340001007387 */ /* 0x0009e40000100800 */
[----:B----4-:R-:W-:Y:S02]  /*12890*/  IMAD.MOV.U32 R0, RZ, RZ, R27 ;  /* 0x000000ffff007224 */ /* 0x010fe400078e001b */
[----:B------:R0:W-:Y:S04]  /*128a0*/  STL [R1+0xc40], R26 ;  /* 0x000c401a01007387 */ /* 0x0001e80000100800 */
[----:B0-----:R-:W4:Y:S04]  /*128b0*/  LDL.LU.64 R26, [R1+0x638] ;  /* 0x00063800011a7983 */ /* 0x001f280000300a00 */
[----:B------:R0:W-:Y:S04]  /*128c0*/  STL [R1+0xc3c], R0 ;  /* 0x000c3c0001007387 */ /* 0x0001e80000100800 */
[----:B-----5:R1:W-:Y:S01]  /*128d0*/  STL [R1+0xc48], R2 ;  /* 0x000c480201007387 */ /* 0x0203e20000100800 */
[----:B0-----:R-:W-:-:S03]  /*128e0*/  IMAD.MOV.U32 R0, RZ, RZ, R3 ;  /* 0x000000ffff007224 */ /* 0x001fc600078e0003 */
[----:B-1----:R-:W5:Y:S04]  /*128f0*/  LDL.LU.64 R2, [R1+0x170] ;  /* 0x0001700001027983 */ /* 0x002f680000300a00 */
[----:B------:R0:W-:Y:S04]  /*12900*/  STL [R1+0xc44], R0 ;  /* 0x000c440001007387 */ /* 0x0001e80000100800 */
[----:B--2---:R1:W-:Y:S04]  /*12910*/  STL [R1+0xc50], R6 ;  /* 0x000c500601007387 */ /* 0x0043e80000100800 */
[----:B------:R-:W2:Y:S01]  /*12920*/  LDL.LU.64 R42, [R1+0x640] ;  /* 0x00064000012a7983 */ /* 0x000ea20000300a00 */
[----:B0-----:R-:W-:-:S05]  /*12930*/  IMAD.MOV.U32 R0, RZ, RZ, R7 ;  /* 0x000000ffff007224 */ /* 0x001fca00078e0007 */
[----:B------:R0:W-:Y:S04]  /*12940*/  STL [R1+0xc4c], R0 ;  /* 0x000c4c0001007387 */ /* 0x0001e80000100800 */
[----:B------:R-:W-:Y:S04]  /*12950*/  STL [R1+0xc58], R40 ;  /* 0x000c582801007387 */ /* 0x000fe80000100800 */
[----:B-1----:R-:W2:Y:S01]  /*12960*/  LDL.LU.64 R6, [R1+0x4f8] ;  /* 0x0004f80001067983 */ /* 0x002ea20000300a00 */
[----:B0-----:R-:W-:-:S05]  /*12970*/  IMAD.MOV.U32 R0, RZ, RZ, R41 ;  /* 0x000000ffff007224 */ /* 0x001fca00078e0029 */
        /* <DEDUP_REMOVED lines=17> */
[----:B---3--:R-:W-:Y:S04]  /*12a90*/  STL [R1+0xc80], R4 ;  /* 0x000c800401007387 */ /* 0x008fe80000100800 */
[----:B------:R-:W3:Y:S01]  /*12aa0*/  LDL.LU.64 R40, [R1+0x658] ;  /* 0x0006580001287983 */ /* 0x000ee20000300a00 */
[----:B0-----:R-:W-:-:S05]  /*12ab0*/  IMAD.MOV.U32 R0, RZ, RZ, R5 ;  /* 0x000000ffff007224 */ /* 0x001fca00078e0005 */
[----:B------:R0:W-:Y:S02]  /*12ac0*/  STL [R1+0xc7c], R0 ;  /* 0x000c7c0001007387 */ /* 0x0001e40000100800 */
[----:B0-----:R-:W-:Y:S02]  /*12ad0*/  IMAD.MOV.U32 R0, RZ, RZ, R39 ;  /* 0x000000ffff007224 */ /* 0x001fe400078e0027 */
[----:B------:R-:W-:Y:S04]  /*12ae0*/  STL [R1+0xc88], R38 ;  /* 0x000c882601007387 */ /* 0x000fe80000100800 */
[----:B------:R-:W3:Y:S04]  /*12af0*/  LDL.LU.64 R4, [R1+0x120] ;  /* 0x0001200001047983 */ /* 0x000ee80000300a00 */
[----:B------:R0:W-:Y:S02]  /*12b00*/  STL [R1+0xc84], R0 ;  /* 0x000c840001007387 */ /* 0x0001e40000100800 */
[----:B0-----:R-:W-:-:S02]  /*12b10*/  IMAD.MOV.U32 R0, RZ, RZ, R31 ;  /* 0x000000ffff007224 */ /* 0x001fc400078e001f */
[----:B------:R0:W-:Y:S04]  /*12b20*/  STL [R1+0xc90], R30 ;  /* 0x000c901e01007387 */ /* 0x0001e80000100800 */
[----:B0-----:R-:W3:Y:S04]  /*12b30*/  LDL.LU.64 R30, [R1+0x660] ;  /* 0x00066000011e7983 */ /* 0x001ee80000300a00 */
[----:B------:R0:W-:Y:S04]  /*12b40*/  STL [R1+0xc8c], R0 ;  /* 0x000c8c0001007387 */ /* 0x0001e80000100800 */
[----:B----4-:R1:W-:Y:S01]  /*12b50*/  STL [R1+0xc98], R26 ;  /* 0x000c981a01007387 */ /* 0x0103e20000100800 */
[----:B0-----:R-:W-:-:S03]  /*12b60*/  IMAD.MOV.U32 R0, RZ, RZ, R27 ;  /* 0x000000ffff007224 */ /* 0x001fc600078e001b */
[----:B------:R-:W4:Y:S04]  /*12b70*/  LDL.LU.64 R38, [R1+0x520] ;  /* 0x0005200001267983 */ /* 0x000f280000300a00 */
[----:B-----5:R-:W-:Y:S04]  /*12b80*/  STL [R1+0xca0], R2 ;  /* 0x000ca00201007387 */ /* 0x020fe80000100800 */
[----:B------:R0:W-:Y:S04]  /*12b90*/  STL [R1+0xc94], R0 ;  /* 0x000c940001007387 */ /* 0x0001e80000100800 */
[----:B-1----:R-:W5:Y:S01]  /*12ba0*/  LDL.LU.64 R26, [R1+0x668] ;  /* 0x00066800011a7983 */ /* 0x002f620000300a00 */
[----:B0-----:R-:W-:-:S03]  /*12bb0*/  IMAD.MOV.U32 R0, RZ, RZ, R3 ;  /* 0x000000ffff007224 */ /* 0x001fc600078e0003 */
[----:B--2---:R-:W-:Y:S04]  /*12bc0*/  STL [R1+0xca8], R42 ;  /* 0x000ca82a01007387 */ /* 0x004fe80000100800 */
[----:B------:R0:W-:Y:S04]  /*12bd0*/  STL [R1+0xc9c], R0 ;  /* 0x000c9c0001007387 */ /* 0x0001e80000100800 */
[----:B------:R-:W2:Y:S01]  /*12be0*/  LDL.LU.64 R2, [R1+0xf8] ;  /* 0x0000f80001027983 */ /* 0x000ea20000300a00 */
[----:B0-----:R-:W-:-:S03]  /*12bf0*/  IMAD.MOV.U32 R0, RZ, RZ, R43 ;  /* 0x000000ffff007224 */ /* 0x001fc600078e002b */
[----:B------:R-:W-:Y:S04]  /*12c00*/  STL [R1+0xcb0], R6 ;  /* 0x000cb00601007387 */ /* 0x000fe80000100800 */
[----:B------:R0:W-:Y:S02]  /*12c10*/  STL [R1+0xca4], R0 ;  /* 0x000ca40001007387 */ /* 0x0001e40000100800 */
[----:B0-----:R-:W-:Y:S02]  /*12c20*/  IMAD.MOV.U32 R0, RZ, RZ, R7 ;  /* 0x000000ffff007224 */ /* 0x001fe400078e0007 */
[----:B------:R-:W2:Y:S04]  /*12c30*/  LDL.LU.64 R6, [R1+0x670] ;  /* 0x0006700001067983 */ /* 0x000ea80000300a00 */
        /* <DEDUP_REMOVED lines=27> */
[----:B----4-:R-:W-:Y:S04]  /*12df0*/  STL [R1+0xcf0], R38 ;  /* 0x000cf02601007387 */ /* 0x010fe80000100800 */
[----:B------:R0:W-:Y:S04]  /*12e00*/  STL [R1+0xce4], R0 ;  /* 0x000ce40001007387 */ /* 0x0001e80000100800 */
[----:B-1----:R-:W4:Y:S01]  /*12e10*/  LDL.LU.64 R30, [R1+0xa8] ;  /* 0x0000a800011e7983 */ /* 0x002f220000300a00 */
[----:B0-----:R-:W-:-:S03]  /*12e20*/  IMAD.MOV.U32 R0, RZ, RZ, R39 ;  /* 0x000000ffff007224 */ /* 0x001fc600078e0027 */
[----:B-----5:R-:W-:Y:S04]  /*12e30*/  STL [R1+0xcf8], R26 ;  /* 0x000cf81a01007387 */ /* 0x020fe80000100800 */
[----:B------:R0:W-:Y:S04]  /*12e40*/  STL [R1+0xcec], R0 ;  /* 0x000cec0001007387 */ /* 0x0001e80000100800 */
[----:B------:R-:W5:Y:S01]  /*12e50*/  LDL.LU.64 R38, [R1+0x690] ;  /* 0x0006900001267983 */ /* 0x000f620000300a00 */
[----:B0-----:R-:W-:-:S03]  /*12e60*/  IMAD.MOV.U32 R0, RZ, RZ, R27 ;  /* 0x000000ffff007224 */ /* 0x001fc600078e001b */
[----:B--2---:R-:W-:Y:S04]  /*12e70*/  STL [R1+0xd00], R2 ;  /* 0x000d000201007387 */ /* 0x004fe80000100800 */
[----:B------:R0:W-:Y:S04]  /*12e80*/  STL [R1+0xcf4], R0 ;  /* 0x000cf40001007387 */ /* 0x0001e80000100800 */
[----:B------:R-:W2:Y:S01]  /*12e90*/  LDL.LU.64 R26, [R1+0x560] ;  /* 0x00056000011a7983 */ /* 0x000ea20000300a00 */
[----:B0-----:R-:W-:-:S03]  /*12ea0*/  IMAD.MOV.U32 R0, RZ, RZ, R3 ;  /* 0x000000ffff007224 */ /* 0x001fc600078e0003 */
[----:B------:R-:W2:Y:S04]  /*12eb0*/  LDL.LU.64 R2, [R1+0x698] ;  /* 0x0006980001027983 */ /* 0x000ea80000300a00 */
[----:B------:R0:W-:Y:S04]  /*12ec0*/  STL [R1+0xcfc], R0 ;  /* 0x000cfc0001007387 */ /* 0x0001e80000100800 */
[----:B------:R-:W-:Y:S04]  /*12ed0*/  STL [R1+0xd08], R6 ;  /* 0x000d080601007387 */ /* 0x000fe80000100800 */
[----:B------:R-:W2:Y:S01]  /*12ee0*/  LDL.LU.64 R42, [R1+0x80] ;  /* 0x00008000012a7983 */ /* 0x000ea20000300a00 */
        /* <DEDUP_REMOVED lines=14> */
[----:B------:R1:W-:Y:S04]  /*12fd0*/  STL [R1+0xd28], R32 ;  /* 0x000d282001007387 */ /* 0x0003e80000100800 */
[----:B------:R-:W2:Y:S01]  /*12fe0*/  LDL.LU.64 R6, [R1+0x58] ;  /* 0x0000580001067983 */ /* 0x000ea20000300a00 */
[----:B0-----:R-:W-:-:S03]  /*12ff0*/  IMAD.MOV.U32 R0, RZ, RZ, R33 ;  /* 0x000000ffff007224 */ /* 0x001fc600078e0021 */
[----:B---3--:R-:W-:Y:S04]  /*13000*/  STL [R1+0xd30], R40 ;  /* 0x000d302801007387 */ /* 0x008fe80000100800 */
[----:B------:R0:W-:Y:S04]  /*13010*/  STL [R1+0xd24], R0 ;  /* 0x000d240001007387 */ /* 0x0001e80000100800 */
[----:B-1----:R-:W3:Y:S01]  /*13020*/  LDL.LU.64 R32, [R1+0x6b0] ;  /* 0x0006b00001207983 */ /* 0x002ee20000300a00 */
[----:B0-----:R-:W-:-:S03]  /*13030*/  IMAD.MOV.U32 R0, RZ, RZ, R41 ;  /* 0x000000ffff007224 */ /* 0x001fc600078e0029 */
[----:B------:R-:W-:Y:S04]  /*13040*/  STL [R1+0xd38], R4 ;  /* 0x000d380401007387 */ /* 0x000fe80000100800 */
[----:B------:R0:W-:Y:S04]  /*13050*/  STL [R1+0xd2c], R0 ;  /* 0x000d2c0001007387 */ /* 0x0001e80000100800 */
[----:B------:R-:W3:Y:S01]  /*13060*/  LDL.LU.64 R40, [R1+0x590] ;  /* 0x0005900001287983 */ /* 0x000ee20000300a00 */
[----:B0-----:R-:W-:-:S03]  /*13070*/  IMAD.MOV.U32 R0, RZ, RZ, R5 ;  /* 0x000000ffff007224 */ /* 0x001fc600078e0005 */
[----:B------:R-:W3:Y:S04]  /*13080*/  LDL.LU.64 R4, [R1+0x6b8] ;  /* 0x0006b80001047983 */ /* 0x000ee80000300a00 */
        /* <DEDUP_REMOVED lines=9> */
[----:B--2---:R1:W-:Y:S01]  /*13120*/  STL [R1+0xd50], R26 ;  /* 0x000d501a01007387 */ /* 0x0043e20000100800 */
[----:B0-----:R-:W-:-:S03]  /*13130*/  MOV R0, R27 ;  /* 0x0000001b00007202 */ /* 0x001fc60000000f00 */
[----:B------:R-:W-:Y:S04]  /*13140*/  STL [R1+0xd58], R2 ;  /* 0x000d580201007387 */ /* 0x000fe80000100800 */
[----:B------:R0:W-:Y:S04]  /*13150*/  STL [R1+0xd4c], R0 ;  /* 0x000d4c0001007387 */ /* 0x0001e80000100800 */
[----:B-1----:R-:W2:Y:S01]  /*13160*/  LDL.LU.64 R26, [R1+0x5a8] ;  /* 0x0005a800011a7983 */ /* 0x002ea20000300a00 */
[----:B0-----:R-:W-:-:S03]  /*13170*/  IMAD.MOV.U32 R0, RZ, RZ, R3 ;  /* 0x000000ffff007224 */ /* 0x001fc600078e0003 */
[----:B------:R-:W-:Y:S04]  /*13180*/  STL [R1+0xd60], R42 ;  /* 0x000d602a01007387 */ /* 0x000fe80000100800 */
        /* <DEDUP_REMOVED lines=14> */
[----:B------:R-:W-:Y:S04]  /*13270*/  STL [R1+0xd80], R6 ;  /* 0x000d800601007387 */ /* 0x000fe80000100800 */
[----:B------:R0:W-:Y:S04]  /*13280*/  STL [R1+0xd74], R0 ;  /* 0x000d740001007387 */ /* 0x0001e80000100800 */
[----:B-1----:R-:W2:Y:S01]  /*13290*/  LDL.LU.64 R34, [R1+0x5c0] ;  /* 0x0005c00001227983 */ /* 0x002ea20000300a00 */
[----:B0-----:R-:W-:-:S03]  /*132a0*/  IMAD.MOV.U32 R0, RZ, RZ, R7 ;  /* 0x000000ffff007224 */ /* 0x001fc600078e0007 */
[----:B---3--:R-:W-:Y:S04]  /*132b0*/  STL [R1+0xd88], R32 ;  /* 0x000d882001007387 */ /* 0x008fe80000100800 */
[----:B------:R0:W-:Y:S02]  /*132c0*/  STL [R1+0xd7c], R0 ;  /* 0x000d7c0001007387 */ /* 0x0001e40000100800 */
[----:B0-----:R-:W-:Y:S02]  /*132d0*/  IMAD.MOV.U32 R0, RZ, RZ, R33 ;  /* 0x000000ffff007224 */ /* 0x001fe400078e0021 */
[----:B------:R-:W3:Y:S04]  /*132e0*/  LDL.LU.64 R32, [R1+0x6d8] ;  /* 0x0006d80001207983 */ /* 0x000ee80000300a00 */
[----:B------:R0:W-:Y:S04]  /*132f0*/  STL [R1+0xd84], R0 ;  /* 0x000d840001007387 */ /* 0x0001e80000100800 */
[----:B------:R-:W-:Y:S01]  /*13300*/  STL [R1+0xd90], R40 ;  /* 0x000d902801007387 */ /* 0x000fe20000100800 */
[----:B0-----:R-:W-:-:S03]  /*13310*/  IMAD.MOV.U32 R0, RZ, RZ, R41 ;  /* 0x000000ffff007224 */ /* 0x001fc600078e0029 */
[----:B------:R-:W-:Y:S04]  /*13320*/  STL [R1+0xd98], R4 ;  /* 0x000d980401007387 */ /* 0x000fe80000100800 */
[----:B------:R0:W-:Y:S04]  /*13330*/  STL [R1+0xd8c], R0 ;  /* 0x000d8c0001007387 */ /* 0x0001e80000100800 */
[----:B------:R-:W3:Y:S01]  /*13340*/  LDL.LU.64 R10, [R1+0x38] ;  /* 0x00003800010a7983 */ /* 0x000ee20000300a00 */
[----:B0-----:R-:W-:-:S05]  /*13350*/  IMAD.MOV.U32 R0, RZ, RZ, R5 ;  /* 0x000000ffff007224 */ /* 0x001fca00078e0005 */
[----:B------:R0:W-:Y:S04]  /*13360*/  STL [R1+0xd94], R0 ;  /* 0x000d940001007387 */ /* 0x0001e80000100800 */
[----:B----4-:R-:W-:Y:S01]  /*13370*/  STL [R1+0xda0], R30 ;  /* 0x000da01e01007387 */ /* 0x010fe20000100800 */
[----:B0-----:R-:W-:-:S03]  /*13380*/  IMAD.MOV.U32 R0, RZ, RZ, R31 ;  /* 0x000000ffff007224 */ /* 0x001fc600078e001f */
[----:B------:R-:W4:Y:S04]  /*13390*/  LDL.LU.64 R44, [R1+0x6e0] ;  /* 0x0006e000012c7983 */ /* 0x000f280000300a00 */
[----:B------:R0:W-:Y:S04]  /*133a0*/  STL [R1+0xd9c], R0 ;  /* 0x000d9c0001007387 */ /* 0x0001e80000100800 */
[----:B-----5:R-:W-:Y:S01]  /*133b0*/  STL [R1+0xda8], R38 ;  /* 0x000da82601007387 */ /* 0x020fe20000100800 */
[----:B0-----:R-:W-:-:S03]  /*133c0*/  IMAD.MOV.U32 R0, RZ, RZ, R39 ;  /* 0x000000ffff007224 */ /* 0x001fc600078e0027 */
[----:B------:R-:W5:Y:S04]  /*133d0*/  LDL.LU.64 R30, [R1+0x5d0] ;  /* 0x0005d000011e7983 */ /* 0x000f680000300a00 */
[----:B------:R-:W5:Y:S04]  /*133e0*/  LDL.LU.64 R8, [R1+0x6e8] ;  /* 0x0006e80001087983 */ /* 0x000f680000300a00 */
[----:B------:R0:W-:Y:S04]  /*133f0*/  STL [R1+0xda4], R0 ;  /* 0x000da40001007387 */ /* 0x0001e80000100800 */
[----:B--2---:R1:W-:Y:S01]  /*13400*/  STL [R1+0xdb0], R26 ;  /* 0x000db01a01007387 */ /* 0x0043e20000100800 */
[----:B0-----:R-:W-:-:S03]  /*13410*/  IMAD.MOV.U32 R0, RZ, RZ, R27 ;  /* 0x000000ffff007224 */ /* 0x001fc600078e001b */
[----:B------:R-:W2:Y:S04]  /*13420*/  LDL.LU.64 R42, [R1+0x30] ;  /* 0x00003000012a7983 */ /* 0x000ea80000300a00 */
[----:B------:R0:W-:Y:S04]  /*13430*/  STL [R1+0xdac], R0 ;  /* 0x000dac0001007387 */ /* 0x0001e80000100800 */
[----:B------:R-:W-:Y:S04]  /*13440*/  STL [R1+0xdb8], R2 ;  /* 0x000db80201007387 */ /* 0x000fe80000100800 */
[----:B-1----:R-:W2:Y:S04]  /*13450*/  LDL.LU.64 R26, [R1+0x6f0] ;  /* 0x0006f000011a7983 */ /* 0x002ea80000300a00 */
[----:B------:R-:W2:Y:S01]  /*13460*/  LDL.LU.64 R6, [R1+0x5e8] ;  /* 0x0005e80001067983 */ /* 0x000ea20000300a00 */
[----:B0-----:R-:W-:-:S05]  /*13470*/  IMAD.MOV.U32 R0, RZ, RZ, R3 ;  /* 0x000000ffff007224 */ /* 0x001fca00078e0003 */
[----:B------:R0:W-:Y:S02]  /*13480*/  STL [R1+0xdb4], R0 ;  /* 0x000db40001007387 */ /* 0x0001e40000100800 */
[----:B0-----:R-:W-:Y:S02]  /*13490*/  IMAD.MOV.U32 R0, RZ, RZ, R37 ;  /* 0x000000ffff007224 */ /* 0x001fe400078e0025 */
[----:B------:R-:W-:Y:S04]  /*134a0*/  STL [R1+0xdc0], R36 ;  /* 0x000dc02401007387 */ /* 0x000fe80000100800 */
[----:B------:R-:W2:Y:S04]  /*134b0*/  LDL.LU.64 R40, [R1+0x6f8] ;  /* 0x0006f80001287983 */ /* 0x000ea80000300a00 */
[----:B------:R0:W-:Y:S02]  /*134c0*/  STL [R1+0xdbc], R0 ;  /* 0x000dbc0001007387 */ /* 0x0001e40000100800 */
[----:B0-----:R-:W-:-:S02]  /*134d0*/  IMAD.MOV.U32 R0, RZ, RZ, R61 ;  /* 0x000000ffff007224 */ /* 0x001fc400078e003d */
[----:B------:R-:W-:Y:S04]  /*134e0*/  STL [R1+0xdc8], R60 ;  /* 0x000dc83c01007387 */ /* 0x000fe80000100800 */
[----:B------:R-:W2:Y:S04]  /*134f0*/  LDL.LU.64 R4, [R1+0x28] ;  /* 0x0000280001047983 */ /* 0x000ea80000300a00 */
[----:B------:R-:W2:Y:S04]  /*13500*/  LDL.LU.64 R38, [R1+0x700] ;  /* 0x0007000001267983 */ /* 0x000ea80000300a00 */
[----:B------:R0:W-:Y:S02]  /*13510*/  STL [R1+0xdc4], R0 ;  /* 0x000dc40001007387 */ /* 0x0001e40000100800 */
[----:B0-----:R-:W-:-:S02]  /*13520*/  IMAD.MOV.U32 R0, RZ, RZ, R35 ;  /* 0x000000ffff007224 */ /* 0x001fc400078e0023 */
[----:B------:R-:W-:Y:S04]  /*13530*/  STL [R1+0xdd0], R34 ;  /* 0x000dd02201007387 */ /* 0x000fe80000100800 */
[----:B------:R-:W2:Y:S04]  /*13540*/  LDL.LU.64 R2, [R1+0x5f8] ;  /* 0x0005f80001027983 */ /* 0x000ea80000300a00 */
[----:B------:R-:W2:Y:S04]  /*13550*/  LDL.LU.64 R36, [R1+0x708] ;  /* 0x0007080001247983 */ /* 0x000ea80000300a00 */
[----:B------:R0:W-:Y:S01]  /*13560*/  STL [R1+0xdcc], R0 ;  /* 0x000dcc0001007387 */ /* 0x0001e20000100800 */
[----:B---3--:R-:W-:-:S03]  /*13570*/  IMAD.MOV.U32 R12, RZ, RZ, R33 ;  /* 0x000000ffff0c7224 */ /* 0x008fc600078e0021 */
[----:B------:R1:W-:Y:S04]  /*13580*/  STL [R1+0xdd8], R32 ;  /* 0x000dd82001007387 */ /* 0x0003e80000100800 */
[----:B0-----:R-:W3:Y:S04]  /*13590*/  LDL.LU R0, [R1+0x598] ;  /* 0x0005980001007983 */ /* 0x001ee80000300800 */
[----:B------:R-:W3:Y:S04]  /*135a0*/  LDL.LU.64 R60, [R1+0x20] ;  /* 0x00002000013c7983 */ /* 0x000ee80000300a00 */
[----:B------:R-:W3:Y:S04]  /*135b0*/  LDL.LU.64 R34, [R1+0x710] ;  /* 0x0007100001227983 */ /* 0x000ee80000300a00 */
[----:B------:R-:W-:Y:S04]  /*135c0*/  STL [R1+0xdd4], R12 ;  /* 0x000dd40c01007387 */ /* 0x000fe80000100800 */
[----:B------:R0:W-:Y:S04]  /*135d0*/  STL [R1+0xde0], R10 ;  /* 0x000de00a01007387 */ /* 0x0001e80000100800 */
[----:B-1----:R-:W3:Y:S01]  /*135e0*/  LDL.LU R33, [R1+0x720] ;  /* 0x0007200001217983 */ /* 0x002ee20000300800 */
[----:B0-----:R-:W-:-:S03]  /*135f0*/  IMAD.MOV.U32 R10, RZ, RZ, R11 ;  /* 0x000000ffff0a7224 */ /* 0x001fc600078e000b */
[----:B----4-:R-:W-:Y:S04]  /*13600*/  STL [R1+0xde8], R44 ;  /* 0x000de82c01007387 */ /* 0x010fe80000100800 */
[----:B------:R0:W-:Y:S02]  /*13610*/  STL [R1+0xddc], R10 ;  /* 0x000ddc0a01007387 */ /* 0x0001e40000100800 */
[----:B0-----:R-:W-:Y:S02]  /*13620*/  IMAD.MOV.U32 R10, RZ, RZ, R45 ;  /* 0x000000ffff0a7224 */ /* 0x001fe400078e002d */
[----:B-----5:R-:W-:Y:S04]  /*13630*/  STL [R1+0xdf0], R30 ;  /* 0x000df01e01007387 */ /* 0x020fe80000100800 */
[----:B------:R0:W-:Y:S04]  /*13640*/  STL [R1+0xde4], R10 ;  /* 0x000de40a01007387 */ /* 0x0001e80000100800 */
[----:B------:R1:W-:Y:S01]  /*13650*/  STL [R1+0xdf8], R8 ;  /* 0x000df80801007387 */ /* 0x0003e20000100800 */
[----:B0-----:R-:W-:-:S02]  /*13660*/  IMAD.MOV.U32 R10, RZ, RZ, R31 ;  /* 0x000000ffff0a7224 */ /* 0x001fc400078e001f */
[----:B-1----:R-:W-:-:S03]  /*13670*/  IMAD.MOV.U32 R8, RZ, RZ, R9 ;  /* 0x000000ffff087224 */ /* 0x002fc600078e0009 */
[----:B------:R-:W-:Y:S04]  /*13680*/  STL [R1+0xdec], R10 ;  /* 0x000dec0a01007387 */ /* 0x000fe80000100800 */
[----:B------:R-:W4:Y:S04]  /*13690*/  LDL.LU.64 R30, [R1+0x718] ;  /* 0x00071800011e7983 */ /* 0x000f280000300a00 */
[----:B--2---:R-:W-:Y:S04]  /*136a0*/  STL [R1+0xe00], R42 ;  /* 0x000e002a01007387 */ /* 0x004fe80000100800 */
[----:B------:R0:W-:Y:S04]  /*136b0*/  STL [R1+0xdf4], R8 ;  /* 0x000df40801007387 */ /* 0x0001e80000100800 */
[----:B------:R-:W-:Y:S01]  /*136c0*/  STL [R1+0xe08], R26 ;  /* 0x000e081a01007387 */ /* 0x000fe20000100800 */
[----:B0-----:R-:W-:-:S05]  /*136d0*/  IMAD.MOV.U32 R8, RZ, RZ, R43 ;  /* 0x000000ffff087224 */ /* 0x001fca00078e002b */
[----:B------:R0:W-:Y:S04]  /*136e0*/  STL [R1+0xdfc], R8 ;  /* 0x000dfc0801007387 */ /* 0x0001e80000100800 */
[----:B------:R1:W-:Y:S01]  /*136f0*/  STL [R1+0xe10], R6 ;  /* 0x000e100601007387 */ /* 0x0003e20000100800 */
[----:B0-----:R-:W-:-:S05]  /*13700*/  IMAD.MOV.U32 R8, RZ, RZ, R27 ;  /* 0x000000ffff087224 */ /* 0x001fca00078e001b */
[----:B------:R-:W-:Y:S04]  /*13710*/  STL [R1+0xe04], R8 ;  /* 0x000e040801007387 */ /* 0x000fe80000100800 */
[----:B------:R-:W2:Y:S01]  /*13720*/  LDL.LU.64 R26, [R1+0x628] ;  /* 0x00062800011a7983 */ /* 0x000ea20000300a00 */
[----:B-1----:R-:W-:-:S03]  /*13730*/  IMAD.MOV.U32 R6, RZ, RZ, R7 ;  /* 0x000000ffff067224 */ /* 0x002fc600078e0007 */
[----:B------:R-:W-:Y:S04]  /*13740*/  STL [R1+0xe18], R40 ;  /* 0x000e182801007387 */ /* 0x000fe80000100800 */
[----:B------:R0:W-:Y:S02]  /*13750*/  STL [R1+0xe0c], R6 ;  /* 0x000e0c0601007387 */ /* 0x0001e40000100800 */
[----:B0-----:R-:W-:Y:S02]  /*13760*/  IMAD.MOV.U32 R6, RZ, RZ, R41 ;  /* 0x000000ffff067224 */ /* 0x001fe400078e0029 */
[----:B------:R0:W-:Y:S04]  /*13770*/  STL [R1+0xe20], R4 ;  /* 0x000e200401007387 */ /* 0x0001e80000100800 */
[----:B------:R-:W-:Y:S04]  /*13780*/  STL [R1+0xe14], R6 ;  /* 0x000e140601007387 */ /* 0x000fe80000100800 */
[----:B------:R-:W-:Y:S01]  /*13790*/  STL [R1+0xe28], R38 ;  /* 0x000e282601007387 */ /* 0x000fe20000100800 */
[----:B0-----:R-:W-:-:S05]  /*137a0*/  IMAD.MOV.U32 R4, RZ, RZ, R5 ;  /* 0x000000ffff047224 */ /* 0x001fca00078e0005 */
[----:B------:R0:W-:Y:S04]  /*137b0*/  STL [R1+0xe1c], R4 ;  /* 0x000e1c0401007387 */ /* 0x0001e80000100800 */
[----:B------:R1:W-:Y:S01]  /*137c0*/  STL [R1+0xe30], R2 ;  /* 0x000e300201007387 */ /* 0x0003e20000100800 */
[----:B0-----:R-:W-:-:S05]  /*137d0*/  IMAD.MOV.U32 R4, RZ, RZ, R39 ;  /* 0x000000ffff047224 */ /* 0x001fca00078e0027 */
[----:B------:R-:W-:Y:S01]  /*137e0*/  STL [R1+0xe24], R4 ;  /* 0x000e240401007387 */ /* 0x000fe20000100800 */
[----:B-1----:R-:W-:-:S03]  /*137f0*/  IMAD.MOV.U32 R2, RZ, RZ, R3 ;  /* 0x000000ffff027224 */ /* 0x002fc600078e0003 */
[----:B------:R-:W-:Y:S04]  /*13800*/  STL [R1+0xe38], R36 ;  /* 0x000e382401007387 */ /* 0x000fe80000100800 */
[----:B------:R0:W-:Y:S02]  /*13810*/  STL [R1+0xe2c], R2 ;  /* 0x000e2c0201007387 */ /* 0x0001e40000100800 */
[----:B0-----:R-:W-:-:S05]  /*13820*/  IMAD.MOV.U32 R2, RZ, RZ, R37 ;  /* 0x000000ffff027224 */ /* 0x001fca00078e0025 */
[----:B------:R0:W-:Y:S01]  /*13830*/  STL [R1+0xe34], R2 ;  /* 0x000e340201007387 */ /* 0x0001e20000100800 */
[----:B---3--:R-:W-:-:S03]  /*13840*/  IMAD R0, R0, c[0x0][0x184], RZ ;  /* 0x0000610000007a24 */ /* 0x008fc600078e02ff */
[----:B------:R-:W-:Y:S01]  /*13850*/  STL [R1+0xe40], R60 ;  /* 0x000e403c01007387 */ /* 0x000fe20000100800 */
[----:B0-----:R-:W-:-:S03]  /*13860*/  IMAD.MOV.U32 R2, RZ, RZ, R61 ;  /* 0x000000ffff027224 */ /* 0x001fc600078e003d */
[----:B------:R-:W-:Y:S01]  /*13870*/  STL [R1+0xe48], R34 ;  /* 0x000e482201007387 */ /* 0x000fe20000100800 */
[----:B------:R-:W-:-:S03]  /*13880*/  LEA R12, P1, R0, c[0x0][0x160], 0x1 ;  /* 0x00005800000c7a11 */ /* 0x000fc600078208ff */
[----:B------:R0:W-:Y:S01]  /*13890*/  STL [R1+0xe3c], R2 ;  /* 0x000e3c0201007387 */ /* 0x0001e20000100800 */
[----:B------:R-:W-:Y:S02]  /*138a0*/  IMAD.MOV.U32 R3, RZ, RZ, R35 ;  /* 0x000000ffff037224 */ /* 0x000fe400078e0023 */
[----:B------:R-:W-:Y:S01]  /*138b0*/  IMAD.MOV.U32 R8, RZ, RZ, c[0x0][0x188] ;  /* 0x00006200ff087624 */ /* 0x000fe200078e00ff */
[----:B------:R-:W-:Y:S01]  /*138c0*/  LEA.HI.X.SX32 R13, R0, c[0x0][0x164], 0x1, P1 ;  /* 0x00005900000d7a11 */ /* 0x000fe200008f0eff */
[----:B0-----:R-:W-:Y:S01]  /*138d0*/  IMAD R2, R33, c[0x0][0x184], RZ ;  /* 0x0000610021027a24 */ /* 0x001fe200078e02ff */
[----:B------:R0:W-:Y:S01]  /*138e0*/  STL [R1+0xe44], R3 ;  /* 0x000e440301007387 */ /* 0x0001e20000100800 */
[----:B------:R-:W-:-:S03]  /*138f0*/  IMAD R4, R8, 0x3f, RZ ;  /* 0x0000003f08047824 */ /* 0x000fc600078e02ff */
[C---:B------:R-:W-:Y:S01]  /*13900*/  LEA R10, P0, R2.reuse, c[0x0][0x160], 0x1 ;  /* 0x00005800020a7a11 */ /* 0x040fe200078008ff */
[----:B------:R-:W-:Y:S03]  /*13910*/  STL [R1+0xe50], R28 ;  /* 0x000e501c01007387 */ /* 0x000fe60000100800 */
[----:B------:R-:W-:Y:S01]  /*13920*/  LEA.HI.X.SX32 R11, R2, c[0x0][0x164], 0x1, P0 ;  /* 0x00005900020b7a11 */ /* 0x000fe200000f0eff */
[----:B------:R-:W-:Y:S01]  /*13930*/  STL [R1+0xe4c], R29 ;  /* 0x000e4c1d01007387 */ /* 0x000fe20000100800 */
[----:B0-----:R-:W-:-:S04]  /*13940*/  IMAD.WIDE R2, R4, 0x2, R12 ;  /* 0x0000000204027825 */ /* 0x001fc800078e020c */
[----:B------:R-:W-:-:S04]  /*13950*/  IMAD.WIDE R4, R4, 0x2, R10 ;  /* 0x0000000204047825 */ /* 0x000fc800078e020a */
[----:B----4-:R-:W-:Y:S01]  /*13960*/  IMAD.MOV.U32 R0, RZ, RZ, R31 ;  /* 0x000000ffff007224 */ /* 0x010fe200078e001f */
[----:B------:R-:W-:Y:S04]  /*13970*/  STL [R1+0xe58], R30 ;  /* 0x000e581e01007387 */ /* 0x000fe80000100800 */
[----:B------:R-:W-:Y:S04]  /*13980*/  STL.64 [R1+0x588], R12 ;  /* 0x0005880c01007387 */ /* 0x000fe80000100a00 */
[----:B------:R0:W-:Y:S02]  /*13990*/  STL [R1+0xe54], R0 ;  /* 0x000e540001007387 */ /* 0x0001e40000100800 */
[----:B0-----:R-:W-:-:S02]  /*139a0*/  IMAD R0, R8, 0x3e, RZ ;  /* 0x0000003e08007824 */ /* 0x001fc400078e02ff */
[----:B--2---:R-:W-:Y:S01]  /*139b0*/  IMAD.MOV.U32 R6, RZ, RZ, R27 ;  /* 0x000000ffff067224 */ /* 0x004fe200078e001b */
[----:B------:R-:W-:Y:S04]  /*139c0*/  STL [R1+0xe60], R26 ;  /* 0x000e601a01007387 */ /* 0x000fe80000100800 */
[----:B------:R-:W-:Y:S04]  /*139d0*/  STL.64 [R1+0x590], R10 ;  /* 0x0005900a01007387 */ /* 0x000fe80000100a00 */
[----:B------:R-:W-:Y:S04]  /*139e0*/  STL [R1+0xe68], R2 ;  /* 0x000e680201007387 */ /* 0x000fe80000100800 */
[----:B------:R0:W-:Y:S04]  /*139f0*/  STL [R1+0xe5c], R6 ;  /* 0x000e5c0601007387 */ /* 0x0001e80000100800 */
[----:B------:R1:W-:Y:S04]  /*13a00*/  STL [R1+0xe64], R3 ;  /* 0x000e640301007387 */ /* 0x0003e80000100800 */
[----:B------:R-:W-:Y:S01]  /*13a10*/  STL [R1+0xe70], R4 ;  /* 0x000e700401007387 */ /* 0x000fe20000100800 */
[----:B0-----:R-:W-:-:S02]  /*13a20*/  IMAD R6, R8, 0x3d, RZ ;  /* 0x0000003d08067824 */ /* 0x001fc400078e02ff */
[C---:B-1----:R-:W-:Y:S01]  /*13a30*/  IMAD.WIDE R2, R0.reuse, 0x2, R12 ;  /* 0x0000000200027825 */ /* 0x042fe200078e020c */
[----:B------:R0:W-:Y:S04]  /*13a40*/  STL [R1+0xe6c], R5 ;  /* 0x000e6c0501007387 */ /* 0x0001e80000100800 */
[----:B------:R-:W-:Y:S04]  /*13a50*/  STL [R1+0xe78], R2 ;  /* 0x000e780201007387 */ /* 0x000fe80000100800 */
[----:B------:R1:W-:Y:S01]  /*13a60*/  STL [R1+0xe74], R3 ;  /* 0x000e740301007387 */ /* 0x0003e20000100800 */
[----:B0-----:R-:W-:-:S04]  /*13a70*/  IMAD.WIDE R4, R0, 0x2, R10 ;  /* 0x0000000200047825 */ /* 0x001fc800078e020a */
[----:B------:R-:W-:Y:S01]  /*13a80*/  IMAD R0, R8, 0x3c, RZ ;  /* 0x0000003c08007824 */ /* 0x000fe200078e02ff */
[----:B------:R-:W-:Y:S01]  /*13a90*/  STL [R1+0xe80], R4 ;  /* 0x000e800401007387 */ /* 0x000fe20000100800 */
[----:B-1----:R-:W-:-:S03]  /*13aa0*/  IMAD.WIDE R2, R6, 0x2, R12 ;  /* 0x0000000206027825 */ /* 0x002fc600078e020c */
[----:B------:R0:W-:Y:S01]  /*13ab0*/  STL [R1+0xe7c], R5 ;  /* 0x000e7c0501007387 */ /* 0x0001e20000100800 */
[----:B------:R-:W-:-:S03]  /*13ac0*/  IMAD.WIDE R6, R6, 0x2, R10 ;  /* 0x0000000206067825 */ /* 0x000fc600078e020a */
[----:B------:R-:W-:Y:S04]  /*13ad0*/  STL [R1+0xe88], R2 ;  /* 0x000e880201007387 */ /* 0x000fe80000100800 */
[----:B------:R1:W-:Y:S04]  /*13ae0*/  STL [R1+0xe84], R3 ;  /* 0x000e840301007387 */ /* 0x0003e80000100800 */
[----:B------:R2:W-:Y:S01]  /*13af0*/  STL [R1+0xe90], R6 ;  /* 0x000e900601007387 */ /* 0x0005e20000100800 */
[----:B0-----:R-:W-:-:S04]  /*13b00*/  IMAD.WIDE R4, R0, 0x2, R10 ;  /* 0x0000000200047825 */ /* 0x001fc800078e020a */
[----:B-1----:R-:W-:Y:S01]  /*13b10*/  IMAD.WIDE R2, R0, 0x2, R12 ;  /* 0x0000000200027825 */ /* 0x002fe200078e020c */
[----:B------:R-:W-:Y:S03]  /*13b20*/  STL [R1+0xe8c], R7 ;  /* 0x000e8c0701007387 */ /* 0x000fe60000100800 */
[C---:B--2---:R-:W-:Y:S01]  /*13b30*/  IMAD R6, R8.reuse, 0x3b, RZ ;  /* 0x0000003b08067824 */ /* 0x044fe200078e02ff */
[----:B------:R-:W-:Y:S04]  /*13b40*/  STL [R1+0xe98], R2 ;  /* 0x000e980201007387 */ /* 0x000fe80000100800 */
[----:B------:R0:W-:Y:S01]  /*13b50*/  STL [R1+0xe94], R3 ;  /* 0x000e940301007387 */ /* 0x0001e20000100800 */
[----:B------:R-:W-:-:S03]  /*13b60*/  IMAD R0, R8, 0x3a, RZ ;  /* 0x0000003a08007824 */ /* 0x000fc600078e02ff */
[----:B------:R-:W-:Y:S01]  /*13b70*/  STL [R1+0xea0], R4 ;  /* 0x000ea00401007387 */ /* 0x000fe20000100800 */
[----:B0-----:R-:W-:-:S03]  /*13b80*/  IMAD.WIDE R2, R6, 0x2, R12 ;  /* 0x0000000206027825 */ /* 0x001fc600078e020c */
        /* <DEDUP_REMOVED lines=179> */
[----:B------:R-:W-:-:S03]  /*146c0*/  IMAD.SHL.U32 R0, R8, 0x20, RZ ;  /* 0x0000002008007824 */ /* 0x000fc600078e00ff */
        /* <DEDUP_REMOVED lines=202> */
[----:B------:R-:W2:Y:S01]  /*15370*/  S2R R27, SR_TID.X ;  /* 0x00000000001b7919 */ /* 0x000ea20000002100 */
[----:B0-----:R-:W-:-:S03]  /*15380*/  IMAD.WIDE R4, R0, 0x2, R10 ;  /* 0x0000000200047825 */ /* 0x001fc600078e020a */
[----:B------:R0:W-:Y:S01]  /*15390*/  STL [R1+0x1210], R6 ;  /* 0x0012100601007387 */ /* 0x0001e20000100800 */
[----:B-1----:R-:W-:-:S03]  /*153a0*/  IMAD.WIDE R2, R0, 0x2, R12 ;  /* 0x0000000200027825 */ /* 0x002fc600078e020c */
[----:B------:R-:W-:Y:S04]  /*153b0*/  STL [R1+0x120c], R7 ;  /* 0x00120c0701007387 */ /* 0x000fe80000100800 */
[----:B------:R-:W-:Y:S01]  /*153c0*/  STL [R1+0x1218], R2 ;  /* 0x0012180201007387 */ /* 0x000fe20000100800 */
[----:B0-----:R-:W-:-:S03]  /*153d0*/  IMAD R6, R8, 0x3, RZ ;  /* 0x0000000308067824 */ /* 0x001fc600078e02ff */
[----:B------:R0:W-:Y:S01]  /*153e0*/  STL [R1+0x1214], R3 ;  /* 0x0012140301007387 */ /* 0x0001e20000100800 */
[----:B------:R-:W-:-:S03]  /*153f0*/  IMAD.SHL.U32 R0, R8, 0x2, RZ ;  /* 0x0000000208007824 */ /* 0x000fc600078e00ff */
[----:B------:R-:W-:Y:S01]  /*15400*/  STL [R1+0x1220], R4 ;  /* 0x0012200401007387 */ /* 0x000fe20000100800 */
[----:B0-----:R-:W-:-:S03]  /*15410*/  IMAD.WIDE R2, R6, 0x2, R12 ;  /* 0x0000000206027825 */ /* 0x001fc600078e020c */
[----:B------:R0:W-:Y:S01]  /*15420*/  STL [R1+0x121c], R5 ;  /* 0x00121c0501007387 */ /* 0x0001e20000100800 */
[----:B------:R-:W-:-:S03]  /*15430*/  IMAD.WIDE R6, R6, 0x2, R10 ;  /* 0x0000000206067825 */ /* 0x000fc600078e020a */
[----:B------:R-:W-:Y:S04]  /*15440*/  STL [R1+0x1228], R2 ;  /* 0x0012280201007387 */ /* 0x000fe80000100800 */
[----:B------:R1:W-:Y:S01]  /*15450*/  STL [R1+0x1224], R3 ;  /* 0x0012240301007387 */ /* 0x0003e20000100800 */
[----:B0-----:R-:W-:-:S03]  /*15460*/  IMAD.WIDE R4, R0, 0x2, R10 ;  /* 0x0000000200047825 */ /* 0x001fc600078e020a */
[----:B------:R-:W-:Y:S01]  /*15470*/  STL [R1+0x1230], R6 ;  /* 0x0012300601007387 */ /* 0x000fe20000100800 */
[----:B-1----:R-:W-:-:S03]  /*15480*/  IMAD.WIDE R2, R0, 0x2, R12 ;  /* 0x0000000200027825 */ /* 0x002fc600078e020c */
[----:B------:R0:W-:Y:S04]  /*15490*/  STL [R1+0x122c], R7 ;  /* 0x00122c0701007387 */ /* 0x0001e80000100800 */
[----:B------:R-:W-:Y:S04]  /*154a0*/  STL [R1+0x1238], R2 ;  /* 0x0012380201007387 */ /* 0x000fe80000100800 */
[----:B------:R1:W-:Y:S01]  /*154b0*/  STL [R1+0x1234], R3 ;  /* 0x0012340301007387 */ /* 0x0003e20000100800 */
[----:B0-----:R-:W-:-:S03]  /*154c0*/  IMAD.WIDE R6, R8, 0x2, R12 ;  /* 0x0000000208067825 */ /* 0x001fc600078e020c */
[----:B------:R-:W-:Y:S04]  /*154d0*/  STL [R1+0x1240], R4 ;  /* 0x0012400401007387 */ /* 0x000fe80000100800 */
[----:B------:R2:W-:Y:S01]  /*154e0*/  STL [R1+0x123c], R5 ;  /* 0x00123c0501007387 */ /* 0x0005e20000100800 */
[----:B-1----:R-:W-:-:S03]  /*154f0*/  IMAD.WIDE R2, R8, 0x2, R10 ;  /* 0x0000000208027825 */ /* 0x002fc600078e020a */
[----:B------:R-:W-:Y:S04]  /*15500*/  STL [R1+0x1248], R6 ;  /* 0x0012480601007387 */ /* 0x000fe80000100800 */
[----:B------:R-:W-:Y:S01]  /*15510*/  STL [R1+0x1244], R7 ;  /* 0x0012440701007387 */ /* 0x000fe20000100800 */
[----:B--2---:R-:W-:-:S03]  /*15520*/  IMAD.SHL.U32 R5, R27, 0x40, RZ ;  /* 0x000000401b057824 */ /* 0x004fc600078e00ff */
[----:B------:R-:W-:Y:S04]  /*15530*/  STL [R1+0x1250], R2 ;  /* 0x0012500201007387 */ /* 0x000fe80000100800 */
[----:B------:R0:W-:Y:S04]  /*15540*/  STL [R1+0x124c], R3 ;  /* 0x00124c0301007387 */ /* 0x0001e80000100800 */
[----:B------:R-:W-:Y:S04]  /*15550*/  STL [R1+0x74c], RZ ;  /* 0x00074cff01007387 */ /* 0x000fe80000100800 */
[----:B------:R-:W-:Y:S04]  /*15560*/  STL [R1+0x730], RZ ;  /* 0x000730ff01007387 */ /* 0x000fe80000100800 */
[----:B------:R1:W-:Y:S04]  /*15570*/  STL [R1+0x1360], R5 ;  /* 0x0013600501007387 */ /* 0x0003e80000100800 */
[----:B------:R-:W-:Y:S04]  /*15580*/  STL [R1+0x734], RZ ;  /* 0x000734ff01007387 */ /* 0x000fe80000100800 */
        /* <DEDUP_REMOVED lines=166> */
[----:B------:R-:W2:Y:S04]  /*15ff0*/  LDL.LU R31, [R1+0x750] ;  /* 0x00075000011f7983 */ /* 0x000ea80000300800 */
[----:B------:R-:W3:Y:S02]  /*16000*/  S2R R26, SR_TID.X ;  /* 0x00000000001a7919 */ /* 0x000ee40000002100 */
[----:B---3--:R-:W-:-:S05]  /*16010*/  LOP3.LUT R26, R26, 0x1f, RZ, 0xc0, !PT ;  /* 0x0000001f1a1a7812 */ /* 0x008fca00078ec0ff */
[----:B------:R-:W-:Y:S02]  /*16020*/  IMAD.SHL.U32 R0, R26, 0x2, RZ ;  /* 0x000000021a007824 */ /* 0x000fe400078e00ff */
[----:B------:R-:W-:-:S04]  /*16030*/  IMAD.MOV.U32 R26, RZ, RZ, c[0x0][0x18c] ;  /* 0x00006300ff1a7624 */ /* 0x000fc800078e00ff */
[----:B------:R-:W-:Y:S02]  /*16040*/  IMAD.SHL.U32 R4, R26, 0x40, RZ ;  /* 0x000000401a047824 */ /* 0x000fe400078e00ff */
[----:B------:R-:W3:Y:S04]  /*16050*/  S2R R26, SR_TID.X ;  /* 0x00000000001a7919 */ /* 0x000ee80000002100 */
        /* <DEDUP_REMOVED lines=26> */
[----:B------:R-:W-:Y:S01]  /*16200*/  STL [R1+0x678], RZ ;  /* 0x000678ff01007387 */ /* 0x000fe20000100800 */
[----:B0-----:R-:W-:-:S02]  /*16210*/  SHF.R.S32.HI R3, RZ, 0x1f, R4 ;  /* 0x0000001fff037819 */ /* 0x001fc40000011404 */
[----:B------:R-:W-:Y:S02]  /*16220*/  LOP3.LUT R7, R0, 0x20, RZ, 0x3c, !PT ;  /* 0x0000002000077812 */ /* 0x000fe400078e3cff */
[----:B------:R-:W-:Y:S02]  /*16230*/  SHF.L.U64.HI R3, R4, 0x1, R3 ;  /* 0x0000000104037819 */ /* 0x000fe40000010203 */
[----:B------:R-:W-:Y:S01]  /*16240*/  LOP3.LUT R4, R0, 0x10, RZ, 0x3c, !PT ;  /* 0x0000001000047812 */ /* 0x000fe200078e3cff */
[----:B------:R-:W-:-:S05]  /*16250*/  IMAD.SHL.U32 R8, R8, 0x40, RZ ;  /* 0x0000004008087824 */ /* 0x000fca00078e00ff */
[----:B------:R-:W-:-:S04]  /*16260*/  SHF.R.S32.HI R2, RZ, 0x1f, R8 ;  /* 0x0000001fff027819 */ /* 0x000fc80000011408 */
[----:B------:R-:W-:Y:S02]  /*16270*/  SHF.L.U64.HI R2, R8, 0x1, R2 ;  /* 0x0000000108027819 */ /* 0x000fe40000010202 */
[----:B--2---:R-:W-:Y:S01]  /*16280*/  SHF.R.S32.HI R6, RZ, 0x6, R31 ;  /* 0x00000006ff067819 */ /* 0x004fe2000001141f */
[C---:B---3--:R-:W-:Y:S01]  /*16290*/  IMAD.SHL.U32 R31, R26.reuse, 0x2, RZ ;  /* 0x000000021a1f7824 */ /* 0x048fe200078e00ff */
[----:B------:R-:W-:-:S05]  /*162a0*/  LOP3.LUT R26, R26, 0x7, RZ, 0xc0, !PT ;  /* 0x000000071a1a7812 */ /* 0x000fca00078ec0ff */
[----:B------:R-:W-:-:S05]  /*162b0*/  IMAD R26, R26, 0x90, RZ ;  /* 0x000000901a1a7824 */ /* 0x000fca00078e02ff */
[----:B------:R-:W-:Y:S01]  /*162c0*/  LOP3.LUT R26, R26, 0x10, R31, 0x78, !PT ;  /* 0x000000101a1a7812 */ /* 0x000fe200078e781f */
[----:B------:R0:W-:Y:S03]  /*162d0*/  STL [R1+0x1358], R6 ;  /* 0x0013580601007387 */ /* 0x0001e60000100800 */
[----:B-1----:R-:W-:Y:S01]  /*162e0*/  LOP3.LUT R5, R26, 0x400, R5, 0xf8, !PT ;  /* 0x000004001a057812 */ /* 0x002fe200078ef805 */
[----:B------:R1:W-:Y:S04]  /*162f0*/  STL [R1+0x67c], RZ ;  /* 0x00067cff01007387 */ /* 0x0003e80000100800 */
[----:B------:R1:W-:Y:S04]  /*16300*/  STL [R1+0x620], RZ ;  /* 0x000620ff01007387 */ /* 0x0003e80000100800 */
[----:B------:R1:W-:Y:S04]  /*16310*/  STL [R1+0x624], RZ ;  /* 0x000624ff01007387 */ /* 0x0003e80000100800 */
[----:B------:R1:W-:Y:S04]  /*16320*/  STL [R1+0x748], R5 ;  /* 0x0007480501007387 */ /* 0x0003e80000100800 */
        /* <DEDUP_REMOVED lines=35> */
[----:B------:R-:W-:-:S03]  /*16560*/  IMAD.SHL.U32 R26, R27, 0x2, RZ ;  /* 0x000000021b1a7824 */ /* 0x000fc600078e00ff */
[----:B------:R1:W-:Y:S01]  /*16570*/  STL [R1+0x3f4], RZ ;  /* 0x0003f4ff01007387 */ /* 0x0003e20000100800 */
[----:B------:R-:W-:-:S03]  /*16580*/  LOP3.LUT R27, R27, 0x7, RZ, 0xc0, !PT ;  /* 0x000000071b1b7812 */ /* 0x000fc600078ec0ff */
[----:B------:R1:W-:Y:S04]  /*16590*/  STL [R1+0x3f8], RZ ;  /* 0x0003f8ff01007387 */ /* 0x0003e80000100800 */
[----:B------:R1:W-:Y:S04]  /*165a0*/  STL [R1+0x3fc], RZ ;  /* 0x0003fcff01007387 */ /* 0x0003e80000100800 */
[----:B------:R1:W-:Y:S04]  /*165b0*/  STL [R1+0x400], RZ ;  /* 0x000400ff01007387 */ /* 0x0003e80000100800 */
[----:B------:R1:W-:Y:S04]  /*165c0*/  STL [R1+0x404], RZ ;  /* 0x000404ff01007387 */ /* 0x0003e80000100800 */
[----:B------:R1:W-:Y:S01]  /*165d0*/  STL [R1+0x408], RZ ;  /* 0x000408ff01007387 */ /* 0x0003e20000100800 */
[----:B------:R-:W-:-:S03]  /*165e0*/  IMAD R27, R27, 0x90, RZ ;  /* 0x000000901b1b7824 */ /* 0x000fc600078e02ff */
[----:B------:R1:W-:Y:S04]  /*165f0*/  STL [R1+0x40c], RZ ;  /* 0x00040cff01007387 */ /* 0x0003e80000100800 */
[----:B------:R1:W-:Y:S04]  /*16600*/  STL [R1+0x410], RZ ;  /* 0x000410ff01007387 */ /* 0x0003e80000100800 */
[----:B------:R1:W-:Y:S04]  /*16610*/  STL [R1+0x414], RZ ;  /* 0x000414ff01007387 */ /* 0x0003e80000100800 */
[----:B------:R1:W-:Y:S04]  /*16620*/  STL [R1+0x418], RZ ;  /* 0x000418ff01007387 */ /* 0x0003e80000100800 */
[----:B------:R1:W-:Y:S01]  /*16630*/  STL [R1+0x41c], RZ ;  /* 0x00041cff01007387 */ /* 0x0003e20000100800 */
[----:B------:R-:W-:-:S03]  /*16640*/  LOP3.LUT R27, R27, 0x30, R26, 0x78, !PT ;  /* 0x000000301b1b7812 */ /* 0x000fc600078e781a */
[----:B------:R1:W-:Y:S04]  /*16650*/  STL [R1+0x420], RZ ;  /* 0x000420ff01007387 */ /* 0x0003e80000100800 */
[----:B------:R1:W-:Y:S04]  /*16660*/  STL [R1+0x424], RZ ;  /* 0x000424ff01007387 */ /* 0x0003e80000100800 */
[----:B------:R1:W-:Y:S04]  /*16670*/  STL [R1+0x428], RZ ;  /* 0x000428ff01007387 */ /* 0x0003e80000100800 */
[----:B------:R1:W-:Y:S01]  /*16680*/  STL [R1+0x42c], RZ ;  /* 0x00042cff01007387 */ /* 0x0003e20000100800 */
[----:B------:R-:W-:-:S03]  /*16690*/  LOP3.LUT R4, R27, 0x40, RZ, 0x3c, !PT ;  /* 0x000000401b047812 */ /* 0x000fc600078e3cff */
[----:B------:R1:W-:Y:S01]  /*166a0*/  STL [R1+0x440], RZ ;  /* 0x000440ff01007387 */ /* 0x0003e20000100800 */
[----:B------:R-:W-:-:S03]  /*166b0*/  LOP3.LUT R7, R5, 0x20, RZ, 0x3c, !PT ;  /* 0x0000002005077812 */ /* 0x000fc600078e3cff */
[----:B------:R1:W-:Y:S01]  /*166c0*/  STL [R1+0x444], RZ ;  /* 0x000444ff01007387 */ /* 0x0003e20000100800 */
[----:B0-----:R-:W-:-:S03]  /*166d0*/  LOP3.LUT R6, R0, 0x30, RZ, 0x3c, !PT ;  /* 0x0000003000067812 */ /* 0x001fc600078e3cff */
[----:B------:R1:W-:Y:S01]  /*166e0*/  STL [R1+0x448], RZ ;  /* 0x000448ff01007387 */ /* 0x0003e20000100800 */
[----:B------:R-:W-:-:S03]  /*166f0*/  LOP3.LUT R4, R5, 0x60, RZ, 0x3c, !PT ;  /* 0x0000006005047812 */ /* 0x000fc600078e3cff */
[----:B------:R1:W-:Y:S01]  /*16700*/  STL [R1+0x44c], RZ ;  /* 0x00044cff01007387 */ /* 0x0003e20000100800 */
[----:B------:R-:W-:-:S03]  /*16710*/  LOP3.LUT R6, R5, 0x40, RZ, 0x3c, !PT ;  /* 0x0000004005067812 */ /* 0x000fc600078e3cff */
[----:B------:R1:W-:Y:S04]  /*16720*/  STL [R1+0x430], RZ ;  /* 0x000430ff01007387 */ /* 0x0003e80000100800 */
[----:B------:R1:W-:Y:S04]  /*16730*/  STL [R1+0x434], RZ ;  /* 0x000434ff01007387 */ /* 0x0003e80000100800 */
[----:B------:R1:W-:Y:S04]  /*16740*/  STL [R1+0x438], RZ ;  /* 0x000438ff01007387 */ /* 0x0003e80000100800 */
[----:B------:R1:W-:Y:S04]  /*16750*/  STL [R1+0x43c], RZ ;  /* 0x00043cff01007387 */ /* 0x0003e80000100800 */
[----:B------:R1:W-:Y:S04]  /*16760*/  STL [R1+0x758], R7 ;  /* 0x0007580701007387 */ /* 0x0003e80000100800 */
[----:B------:R1:W-:Y:S04]  /*16770*/  STL [R1+0x750], R4 ;  /* 0x0007500401007387 */ /* 0x0003e80000100800 */
[----:B------:R1:W-:Y:S02]  /*16780*/  STL [R1+0x754], R6 ;  /* 0x0007540601007387 */ /* 0x0003e40000100800 */
.L_x_3:
[----:B------:R0:W-:Y:S04]  /*16790*/  STL [R1+0x23e0], R49 ;  /* 0x0023e03101007387 */ /* 0x0001e80000100800 */
[----:B-1----:R-:W2:Y:S04]  /*167a0*/  LDL.64 R4, [R1+0x590] ;  /* 0x0005900001047983 */ /* 0x002ea80000100a00 */
[----:B0-----:R-:W3:Y:S04]  /*167b0*/  LDL R49, [R1+0x74c] ;  /* 0x00074c0001317983 */ /* 0x001ee80000100800 */
[----:B------:R-:W-:Y:S04]  /*167c0*/  STL [R1+0x23cc], R51 ;  /* 0x0023cc3301007387 */ /* 0x000fe80000100800 */
[----:B------:R-:W-:Y:S04]  /*167d0*/  STL [R1+0x23d4], R51 ;  /* 0x0023d43301007387 */ /* 0x000fe80000100800 */
[----:B------:R-:W-:Y:S04]  /*167e0*/  STL [R1+0x23dc], R51 ;  /* 0x0023dc3301007387 */ /* 0x000fe80000100800 */
[----:B-----5:R-:W-:Y:S04]  /*167f0*/  STL [R1+0x23c8], R53 ;  /* 0x0023c83501007387 */ /* 0x020fe80000100800 */
        /* <DEDUP_REMOVED lines=83> */
[----:B------:R-:W-:Y:S01]  /*16d30*/  STL [R1+0x2280], R52 ;  /* 0x0022803401007387 */ /* 0x000fe20000100800 */
[----:B------:R-:W-:-:S03]  /*16d40*/  IMAD.MOV.U32 R6, RZ, RZ, -0x40 ;  /* 0xffffffc0ff067424 */ /* 0x000fc600078e00ff */
[----:B------:R-:W-:Y:S04]  /*16d50*/  STL [R1+0x227c], R50 ;  /* 0x00227c3201007387 */ /* 0x000fe80000100800 */
[----:B------:R-:W-:Y:S04]  /*16d60*/  STL [R1+0x2278], R48 ;  /* 0x0022783001007387 */ /* 0x000fe80000100800 */
[----:B------:R-:W-:Y:S04]  /*16d70*/  STL [R1+0x2274], R46 ;  /* 0x0022742e01007387 */ /* 0x000fe80000100800 */
[----:B------:R-:W-:Y:S01]  /*16d80*/  STL [R1+0x2270], R44 ;  /* 0x0022702c01007387 */ /* 0x000fe20000100800 */
[----:B---3--:R-:W-:-:S03]  /*16d90*/  IMAD R6, R49, R6, c[0x0][0x180] ;  /* 0x0000600031067624 */ /* 0x008fc600078e0206 */
[----:B------:R-:W-:Y:S04]  /*16da0*/  STL [R1+0x226c], R42 ;  /* 0x00226c2a01007387 */ /* 0x000fe80000100800 */
[----:B------:R-:W-:Y:S04]  /*16db0*/  STL [R1+0x2268], R40 ;  /* 0x0022682801007387 */ /* 0x000fe80000100800 */
[----:B------:R-:W-:Y:S04]  /*16dc0*/  STL [R1+0x2264], R38 ;  /* 0x0022642601007387 */ /* 0x000fe80000100800 */
[----:B------:R-:W-:Y:S04]  /*16dd0*/  STL [R1+0x2260], R36 ;  /* 0x0022602401007387 */ /* 0x000fe80000100800 */
[----:B------:R-:W-:Y:S01]  /*16de0*/  STL [R1+0x225c], R34 ;  /* 0x00225c2201007387 */ /* 0x000fe20000100800 */
[----:B------:R-:W-:-:S03]  /*16df0*/  ISETP.GT.AND P0, PT, R6, RZ, PT ;  /* 0x000000ff0600720c */ /* 0x000fc60003f04270 */
[----:B------:R-:W-:Y:S04]  /*16e00*/  STL [R1+0x2258], R32 ;  /* 0x0022582001007387 */ /* 0x000fe80000100800 */
[----:B------:R-:W-:Y:S04]  /*16e10*/  STL [R1+0x2254], R33 ;  /* 0x0022542101007387 */ /* 0x000fe80000100800 */
[----:B------:R-:W-:Y:S04]  /*16e20*/  STL [R1+0x2250], R35 ;  /* 0x0022502301007387 */ /* 0x000fe80000100800 */
[----:B------:R-:W-:Y:S04]  /*16e30*/  STL [R1+0x224c], R37 ;  /* 0x00224c2501007387 */ /* 0x000fe80000100800 */
[----:B------:R-:W-:Y:S04]  /*16e40*/  STL [R1+0x2248], R39 ;  /* 0x0022482701007387 */ /* 0x000fe80000100800 */
[----:B------:R-:W-:Y:S04]  /*16e50*/  STL [R1+0x2244], R41 ;  /* 0x0022442901007387 */ /* 0x000fe80000100800 */
[----:B------:R-:W-:Y:S01]  /*16e60*/  STL [R1+0x2240], R43 ;  /* 0x0022402b01007387 */ /* 0x000fe20000100800 */
[----:B------:R-:W-:-:S03]  /*16e70*/  PRMT R47, RZ, 0x7610, R47 ;  /* 0x00007610ff2f7816 */ /* 0x000fc6000000002f */
[----:B------:R-:W-:Y:S04]  /*16e80*/  STL [R1+0x223c], R45 ;  /* 0x00223c2d01007387 */ /* 0x000fe80000100800 */
[----:B------:R-:W-:Y:S04]  /*16e90*/  STL [R1+0x15c8], R2 ;  /* 0x0015c80201007387 */ /* 0x000fe80000100800 */
[----:B------:R0:W-:Y:S04]  /*16ea0*/  STL [R1+0x15c0], R3 ;  /* 0x0015c00301007387 */ /* 0x0001e80000100800 */
[----:B--2---:R1:W2:Y:S04]  /*16eb0*/  @P0 LDG.E.U16 R47, [R4.64] ;  /* 0x00000004042f0981 */ /* 0x0042a8000c1e1500 */
[----:B0-----:R-:W3:Y:S04]  /*16ec0*/  LDL.LU R3, [R1+0xe7c] ;  /* 0x000e7c0001037983 */ /* 0x001ee80000300800 */
[----:B------:R-:W4:Y:S04]  /*16ed0*/  LDL.LU R49, [R1+0x23e0] ;  /* 0x0023e00001317983 */ /* 0x000f280000300800 */
[----:B-1----:R-:W2:Y:S01]  /*16ee0*/  LDL.64 R4, [R1+0x588] ;  /* 0x0005880001047983 */ /* 0x002ea20000100a00 */
[----:B------:R-:W-:-:S02]  /*16ef0*/  ISETP.GT.AND P1, PT, R6, 0x1, PT ;  /* 0x000000010600780c */ /* 0x000fc40003f24270 */
[----:B----4-:R-:W-:-:S06]  /*16f00*/  PRMT R49, RZ, 0x7610, R49 ;  /* 0x00007610ff317816 */ /* 0x010fcc0000000031 */
[----:B--2---:R0:W2:Y:S04]  /*16f10*/  @P0 LDG.E.U16 R49, [R4.64] ;  /* 0x0000000404310981 */ /* 0x0040a8000c1e1500 */
[----:B0-----:R-:W4:Y:S04]  /*16f20*/  LDL R4, [R1+0x124c] ;  /* 0x00124c0001047983 */ /* 0x001f280000100800 */
[----:B------:R-:W4:Y:S01]  /*16f30*/  LDL R5, [R1+0x1250] ;  /* 0x0012500001057983 */ /* 0x000f220000100800 */
[----:B------:R-:W-:Y:S02]  /*16f40*/  PRMT R51, RZ, 0x7610, R51 ;  /* 0x00007610ff337816 */ /* 0x000fe40000000033 */
[----:B----4-:R-:W-:-:S04]  /*16f50*/  @P1 LOP3.LUT R5, R5, R4, RZ, 0x3c, !PT ;  /* 0x0000000405051212 */ /* 0x010fc800078e3cff */
[----:B------:R-:W-:-:S04]  /*16f60*/  @P1 LOP3.LUT R4, R5, R4, RZ, 0x3c, !PT ;  /* 0x0000000405041212 */ /* 0x000fc800078e3cff */
[----:B------:R-:W-:-:S05]  /*16f70*/  @P1 LOP3.LUT R5, R5, R4, RZ, 0x3c, !PT ;  /* 0x0000000405051212 */ /* 0x000fca00078e3cff */
[----:B------:R-:W4:Y:S04]  /*16f80*/  @P1 LDG.E.U16 R51, [R4.64] ;  /* 0x0000000404331981 */ /* 0x000f28000c1e1500 */
[----:B----4-:R0:W-:Y:S04]  /*16f90*/  STL [R1+0x228], R51 ;  /* 0x0002283301007387 */ /* 0x0101e80000100800 */
[----:B0-----:R-:W4:Y:S04]  /*16fa0*/  LDL.LU R51, [R1+0x23dc] ;  /* 0x0023dc0001337983 */ /* 0x001f280000300800 */
[----:B------:R-:W2:Y:S04]  /*16fb0*/  LDL R4, [R1+0x1244] ;  /* 0x0012440001047983 */ /* 0x000ea80000100800 */
[----:B------:R-:W2:Y:S01]  /*16fc0*/  LDL R5, [R1+0x1248] ;  /* 0x0012480001057983 */ /* 0x000ea20000100800 */
[----:B------:R-:W-:-:S02]  /*16fd0*/  PRMT R53, RZ, 0x7610, R53 ;  /* 0x00007610ff357816 */ /* 0x000fc40000000035 */
[----:B--2---:R-:W-:-:S04]  /*16fe0*/  @P1 LOP3.LUT R5, R5, R4, RZ, 0x3c, !PT ;  /* 0x0000000405051212 */ /* 0x004fc800078e3cff */
[----:B------:R-:W-:-:S04]  /*16ff0*/  @P1 LOP3.LUT R4, R5, R4, RZ, 0x3c, !PT ;  /* 0x0000000405041212 */ /* 0x000fc800078e3cff */
[----:B------:R-:W-:-:S05]  /*17000*/  @P1 LOP3.LUT R5, R5, R4, RZ, 0x3c, !PT ;  /* 0x0000000405051212 */ /* 0x000fca00078e3cff */
[----:B------:R-:W2:Y:S01]  /*17010*/  @P1 LDG.E.U16 R53, [R4.64] ;  /* 0x0000000404351981 */ /* 0x000ea2000c1e1500 */
[----:B------:R-:W-:-:S03]  /*17020*/  ISETP.GT.AND P2, PT, R6, 0x2, PT ;  /* 0x000000020600780c */ /* 0x000fc60003f44270 */
[----:B--2---:R0:W-:Y:S04]  /*17030*/  STL [R1+0x224], R53 ;  /* 0x0002243501007387 */ /* 0x0041e80000100800 */
[----:B0-----:R-:W2:Y:S04]  /*17040*/  LDL.LU R53, [R1+0x23d8] ;  /* 0x0023d80001357983 */ /* 0x001ea80000300800 */
[----:B------:R-:W2:Y:S04]  /*17050*/  LDL R4, [R1+0x123c] ;  /* 0x00123c0001047983 */ /* 0x000ea80000100800 */
[----:B------:R-:W2:Y:S01]  /*17060*/  LDL R5, [R1+0x1240] ;  /* 0x0012400001057983 */ /* 0x000ea20000100800 */
[----:B----4-:R-:W-:-:S02]  /*17070*/  PRMT R51, RZ, 0x7610, R51 ;  /* 0x00007610ff337816 */ /* 0x010fc40000000033 */
[----:B--2---:R-:W-:-:S04]  /*17080*/  @P2 LOP3.LUT R5, R5, R4, RZ, 0x3c, !PT ;  /* 0x0000000405052212 */ /* 0x004fc800078e3cff */
[----:B------:R-:W-:-:S04]  /*17090*/  @P2 LOP3.LUT R4, R5, R4, RZ, 0x3c, !PT ;  /* 0x0000000405042212 */ /* 0x000fc800078e3cff */
[----:B------:R-:W-:-:S05]  /*170a0*/  @P2 LOP3.LUT R5, R5, R4, RZ, 0x3c, !PT ;  /* 0x0000000405052212 */ /* 0x000fca00078e3cff */
[----:B------:R-:W2:Y:S04]  /*170b0*/  @P2 LDG.E.U16 R51, [R4.64] ;  /* 0x0000000404332981 */ /* 0x000ea8000c1e1500 */
[----:B--2---:R0:W-:Y:S04]  /*170c0*/  STL [R1+0x220], R51 ;  /* 0x0002203301007387 */ /* 0x0041e80000100800 */
[----:B0-----:R-:W2:Y:S04]  /*170d0*/  LDL.LU R51, [R1+0x23d4] ;  /* 0x0023d40001337983 */ /* 0x001ea80000300800 */
[----:B------:R-:W4:Y:S04]  /*170e0*/  LDL R4, [R1+0x1234] ;  /* 0x0012340001047983 */ /* 0x000f280000100800 */
[----:B------:R-:W4:Y:S01]  /*170f0*/  LDL R5, [R1+0x1238] ;  /* 0x0012380001057983 */ /* 0x000f220000100800 */
[----:B------:R-:W-:-:S02]  /*17100*/  PRMT R53, RZ, 0x7610, R53 ;  /* 0x00007610ff357816 */ /* 0x000fc40000000035 */
[----:B----4-:R-:W-:-:S04]  /*17110*/  @P2 LOP3.LUT R5, R5, R4, RZ, 0x3c, !PT ;  /* 0x0000000405052212 */ /* 0x010fc800078e3cff */
[----:B------:R-:W-:-:S04]  /*17120*/  @P2 LOP3.LUT R4, R5, R4, RZ, 0x3c, !PT ;  /* 0x0000000405042212 */ /* 0x000fc800078e3cff */
[----:B------:R-:W-:-:S05]  /*17130*/  @P2 LOP3.LUT R5, R5, R4, RZ, 0x3c, !PT ;  /* 0x0000000405052212 */ /* 0x000fca00078e3cff */
[----:B------:R-:W4:Y:S01]  /*17140*/  @P2 LDG.E.U16 R53, [R4.64] ;  /* 0x0000000404352981 */ /* 0x000f22000c1e1500 */
[----:B------:R-:W-:-:S03]  /*17150*/  ISETP.GT.AND P0, PT, R6, 0x3, PT ;  /* 0x000000030600780c */ /* 0x000fc60003f04270 */
[----:B----4-:R0:W-:Y:S04]  /*17160*/  STL [R1+0x21c], R53 ;  /* 0x00021c3501007387 */ /* 0x0101e80000100800 */
[----:B0-----:R-:W4:Y:S04]  /*17170*/  LDL.LU R53, [R1+0x23d0] ;  /* 0x0023d00001357983 */ /* 0x001f280000300800 */
[----:B------:R-:W3:Y:S04]  /*17180*/  LDL R4, [R1+0x122c] ;  /* 0x00122c0001047983 */ /* 0x000ee80000100800 */
[----:B------:R-:W3:Y:S01]  /*17190*/  LDL R5, [R1+0x1230] ;  /* 0x0012300001057983 */ /* 0x000ee20000100800 */
[----:B--2---:R-:W-:-:S02]  /*171a0*/  PRMT R51, RZ, 0x7610, R51 ;  /* 0x00007610ff337816 */ /* 0x004fc40000000033 */
[----:B---3--:R-:W-:-:S04]  /*171b0*/  @P0 LOP3.LUT R5, R5, R4, RZ, 0x3c, !PT ;  /* 0x0000000405050212 */ /* 0x008fc800078e3cff */
[----:B------:R-:W-:-:S04]  /*171c0*/  @P0 LOP3.LUT R4, R5, R4, RZ, 0x3c, !PT ;  /* 0x0000000405040212 */ /* 0x000fc800078e3cff */
[----:B------:R-:W-:-:S05]  /*171d0*/  @P0 LOP3.LUT R5, R5, R4, RZ, 0x3c, !PT ;  /* 0x0000000405050212 */ /* 0x000fca00078e3cff */
[----:B------:R-:W2:Y:S04]  /*171e0*/  @P0 LDG.E.U16 R51, [R4.64] ;  /* 0x0000000404330981 */ /* 0x000ea8000c1e1500 */
[----:B--2---:R0:W-:Y:S04]  /*171f0*/  STL [R1+0x218], R51 ;  /* 0x0002183301007387 */ /* 0x0041e80000100800 */
[----:B0-----:R-:W2:Y:S04]  /*17200*/  LDL.LU R51, [R1+0x23cc] ;  /* 0x0023cc0001337983 */ /* 0x001ea80000300800 */
[----:B------:R-:W3:Y:S04]  /*17210*/  LDL R4, [R1+0x1224] ;  /* 0x0012240001047983 */ /* 0x000ee80000100800 */
[----:B------:R-:W3:Y:S01]  /*17220*/  LDL R5, [R1+0x1228] ;  /* 0x0012280001057983 */ /* 0x000ee20000100800 */
[----:B----4-:R-:W-:-:S02]  /*17230*/  PRMT R53, RZ, 0x7610, R53 ;  /* 0x00007610ff357816 */ /* 0x010fc40000000035 */
[----:B---3--:R-:W-:-:S04]  /*17240*/  @P0 LOP3.LUT R5, R5, R4, RZ, 0x3c, !PT ;  /* 0x0000000405050212 */ /* 0x008fc800078e3cff */
[----:B------:R-:W-:-:S04]  /*17250*/  @P0 LOP3.LUT R4, R5, R4, RZ, 0x3c, !PT ;  /* 0x0000000405040212 */ /* 0x000fc800078e3cff */
[----:B------:R-:W-:-:S05]  /*17260*/  @P0 LOP3.LUT R5, R5, R4, RZ, 0x3c, !PT ;  /* 0x0000000405050212 */ /* 0x000fca00078e3cff */
[----:B------:R-:W3:Y:S01]  /*17270*/  @P0 LDG.E.U16 R53, [R4.64] ;  /* 0x0000000404350981 */ /* 0x000ee2000c1e1500 */
[----:B------:R-:W-:-:S03]  /*17280*/  ISETP.GT.AND P1, PT, R6, 0x4, PT ;  /* 0x000000040600780c */ /* 0x000fc60003f24270 */
[----:B---3--:R0:W-:Y:S04]  /*17290*/  STL [R1+0x214], R53 ;  /* 0x0002143501007387 */ /* 0x0081e80000100800 */
[----:B0-----:R-:W3:Y:S04]  /*172a0*/  LDL.LU R53, [R1+0x23c8] ;  /* 0x0023c80001357983 */ /* 0x001ee80000300800 */
[----:B------:R-:W4:Y:S04]  /*172b0*/  LDL R4, [R1+0x121c] ;  /* 0x00121c0001047983 */ /* 0x000f280000100800 */
[----:B------:R-:W4:Y:S01]  /*172c0*/  LDL R5, [R1+0x1220] ;  /* 0x0012200001057983 */ /* 0x000f220000100800 */
[----:B--2---:R-:W-:-:S02]  /*172d0*/  PRMT R51, RZ, 0x7610, R51 ;  /* 0x00007610ff337816 */ /* 0x004fc40000000033 */
[----:B----4-:R-:W-:-:S04]  /*172e0*/  @P1 LOP3.LUT R5, R5, R4, RZ, 0x3c, !PT ;  /* 0x0000000405051212 */ /* 0x010fc800078e3cff */
[----:B------:R-:W-:-:S04]  /*172f0*/  @P1 LOP3.LUT R4, R5, R4, RZ, 0x3c, !PT ;  /* 0x0000000405041212 */ /* 0x000fc800078e3cff */
[----:B------:R-:W-:-:S05]  /*17300*/  @P1 LOP3.LUT R5, R5, R4, RZ, 0x3c, !PT ;  /* 0x0000000405051212 */ /* 0x000fca00078e3cff */
[----:B------:R0:W2:Y:S04]  /*17310*/  @P1 LDG.E.U16 R51, [R4.64] ;  /* 0x0000000404331981 */ /* 0x0000a8000c1e1500 */
[----:B0-----:R-:W4:Y:S04]  /*17320*/  LDL R4, [R1+0x1214] ;  /* 0x0012140001047983 */ /* 0x001f280000100800 */
[----:B------:R-:W4:Y:S01]  /*17330*/  LDL R5, [R1+0x1218] ;  /* 0x0012180001057983 */ /* 0x000f220000100800 */
[----:B---3--:R-:W-:Y:S02]  /*17340*/  PRMT R53, RZ, 0x7610, R53 ;  /* 0x00007610ff357816 */ /* 0x008fe40000000035 */
[----:B----4-:R-:W-:-:S04]  /*17350*/  @P1 LOP3.LUT R5, R5, R4, RZ, 0x3c, !PT ;  /* 0x0000000405051212 */ /* 0x010fc800078e3cff */
[----:B------:R-:W-:-:S04]  /*17360*/  @P1 LOP3.LUT R4, R5, R4, RZ, 0x3c, !PT ;  /* 0x0000000405041212 */ /* 0x000fc800078e3cff */
[----:B------:R-:W-:-:S05]  /*17370*/  @P1 LOP3.LUT R5, R5, R4, RZ, 0x3c, !PT ;  /* 0x0000000405051212 */ /* 0x000fca00078e3cff */
[----:B------:R0:W3:Y:S04]  /*17380*/  @P1 LDG.E.U16 R53, [R4.64] ;  /* 0x0000000404351981 */ /* 0x0000e8000c1e1500 */
[----:B0-----:R-:W4:Y:S04]  /*17390*/  LDL R4, [R1+0x120c] ;  /* 0x00120c0001047983 */ /* 0x001f280000100800 */
[----:B------:R-:W4:Y:S01]  /*173a0*/  LDL R5, [R1+0x1210] ;  /* 0x0012100001057983 */ /* 0x000f220000100800 */
[----:B------:R-:W-:Y:S02]  /*173b0*/  ISETP.GT.AND P2, PT, R6, 0x5, PT ;  /* 0x000000050600780c */ /* 0x000fe40003f44270 */
[----:B------:R-:W-:-:S11]  /*173c0*/  PRMT R55, RZ, 0x7610, R55 ;  /* 0x00007610ff377816 */ /* 0x000fd60000000037 */
        /* <DEDUP_REMOVED lines=204> */
[----:B------:R-:W2:Y:S04]  /*18090*/  @P1 LDG.E.U16 R0, [R4.64] ;  /* 0x0000000404001981 */ /* 0x000ea8000c1e1500 */
[----:B--2---:R0:W-:Y:S04]  /*180a0*/  STL [R1+0x1c8], R0 ;  /* 0x0001c80001007387 */ /* 0x0041e80000100800 */
[----:B0-----:R-:W2:Y:S04]  /*180b0*/  LDL.LU R0, [R1+0x237c] ;  /* 0x00237c0001007983 */ /* 0x001ea80000300800 */
[----:B------:R-:W4:Y:S04]  /*180c0*/  LDL R4, [R1+0x1154] ;  /* 0x0011540001047983 */ /* 0x000f280000100800 */
[----:B------:R-:W4:Y:S01]  /*180d0*/  LDL R5, [R1+0x1158] ;  /* 0x0011580001057983 */ /* 0x000f220000100800 */
[----:B---3--:R-:W-:-:S02]  /*180e0*/  PRMT R31, RZ, 0x7610, R31 ;  /* 0x00007610ff1f7816 */ /* 0x008fc4000000001f */
[----:B----4-:R-:W-:-:S04]  /*180f0*/  @P1 LOP3.LUT R5, R5, R4, RZ, 0x3c, !PT ;  /* 0x0000000405051212 */ /* 0x010fc800078e3cff */
        /* <DEDUP_REMOVED lines=335> */
[----:B------:R-:W2:Y:S04]  /*195f0*/  @P1 LDG.E.U16 R22, [R4.64] ;  /* 0x0000000404161981 */ /* 0x000ea8000c1e1500 */
[----:B--2---:R0:W-:Y:S04]  /*19600*/  STL [R1+0x128], R22 ;  /* 0x0001281601007387 */ /* 0x0041e80000100800 */
[----:B0-----:R-:W2:Y:S04]  /*19610*/  LDL.LU R22, [R1+0x22ec] ;  /* 0x0022ec0001167983 */ /* 0x001ea80000300800 */
        /* <DEDUP_REMOVED lines=325> */
[----:B---3--:R-:W-:-:S02]  /*1aa70*/  PRMT R31, RZ, 0x7610, R31 ;  /* 0x00007610ff1f7816 */ /* 0x008fc4000000001f */
[----:B--2---:R-:W-:-:S04]  /*1aa80*/  @P0 LOP3.LUT R5, R5, R4, RZ, 0x3c, !PT ;  /* 0x0000000405050212 */ /* 0x004fc800078e3cff */
[----:B------:R-:W-:-:S04]  /*1aa90*/  @P0 LOP3.LUT R4, R5, R4, RZ, 0x3c, !PT ;  /* 0x0000000405040212 */ /* 0x000fc800078e3cff */
[----:B------:R-:W-:-:S05]  /*1aaa0*/  @P0 LOP3.LUT R5, R5, R4, RZ, 0x3c, !PT ;  /* 0x0000000405050212 */ /* 0x000fca00078e3cff */
[----:B------:R0:W2:Y:S04]  /*1aab0*/  @P0 LDG.E.U16 R31, [R4.64] ;  /* 0x00000004041f0981 */ /* 0x0000a8000c1e1500 */
[----:B0-----:R-:W3:Y:S04]  /*1aac0*/  LDL R4, [R1+0xf1c] ;  /* 0x000f1c0001047983 */ /* 0x001ee80000100800 */
[----:B------:R-:W3:Y:S01]  /*1aad0*/  LDL R5, [R1+0xf20] ;  /* 0x000f200001057983 */ /* 0x000ee20000100800 */
[----:B------:R-:W-:Y:S02]  /*1aae0*/  ISETP.GT.AND P1, PT, R6, 0x34, PT ;  /* 0x000000340600780c */ /* 0x000fe40003f24270 */
[----:B------:R-:W-:-:S11]  /*1aaf0*/  PRMT R36, RZ, 0x7610, R36 ;  /* 0x00007610ff247816 */ /* 0x000fd60000000024 */
[----:B---3--:R-:W-:-:S04]  /*1ab00*/  @P1 LOP3.LUT R5, R5, R4, RZ, 0x3c, !PT ;  /* 0x0000000405051212 */ /* 0x008fc800078e3cff */
[----:B------:R-:W-:-:S04]  /*1ab10*/  @P1 LOP3.LUT R4, R5, R4, RZ, 0x3c, !PT ;  /* 0x0000000405041212 */ /* 0x000fc800078e3cff */
[----:B------:R-:W-:-:S05]  /*1ab20*/  @P1 LOP3.LUT R5, R5, R4, RZ, 0x3c, !PT ;  /* 0x0000000405051212 */ /* 0x000fca00078e3cff */
[----:B------:R-:W3:Y:S04]  /*1ab30*/  @P1 LDG.E.U16 R36, [R4.64] ;  /* 0x0000000404241981 */ /* 0x000ee8000c1e1500 */
[----:B--2---:R0:W-:Y:S04]  /*1ab40*/  STL [R1+0x9c], R31 ;  /* 0x00009c1f01007387 */ /* 0x0041e80000100800 */
[----:B0-----:R-:W2:Y:S04]  /*1ab50*/  LDL R31, [R1+0xef8] ;  /* 0x000ef800011f7983 */ /* 0x001ea80000100800 */
[----:B---3--:R0:W-:Y:S04]  /*1ab60*/  STL [R1+0x98], R36 ;  /* 0x0000982401007387 */ /* 0x0081e80000100800 */
[----:B0-----:R-:W3:Y:S04]  /*1ab70*/  LDL.LU R36, [R1+0x2260] ;  /* 0x0022600001247983 */ /* 0x001ee80000300800 */
        /* <DEDUP_REMOVED lines=36> */
[----:B------:R-:W-:-:S03]  /*1adc0*/  PRMT R37, RZ, 0x7610, R37 ;  /* 0x00007610ff257816 */ /* 0x000fc60000000025 */
[----:B--2---:R0:W-:Y:S04]  /*1add0*/  STL [R1+0x88], R35 ;  /* 0x0000882301007387 */ /* 0x0041e80000100800 */
[----:B0-----:R-:W2:Y:S04]  /*1ade0*/  LDL.LU R35, [R1+0x2250] ;  /* 0x0022500001237983 */ /* 0x001ea80000300800 */
[----:B------:R-:W2:Y:S01]  /*1adf0*/  LDL R5, [R1+0xef4] ;  /* 0x000ef40001057983 */ /* 0x000ea20000100800 */
[----:B------:R-:W-:-:S03]  /*1ae00*/  @P0 IMAD.MOV.U32 R4, RZ, RZ, R31 ;  /* 0x000000ffff040224 */ /* 0x000fc600078e001f */
[----:B------:R-:W3:Y:S04]  /*1ae10*/  LDL R31, [R1+0xed0] ;  /* 0x000ed000011f7983 */ /* 0x000ee80000100800 */
[----:B--2---:R-:W2:Y:S01]  /*1ae20*/  @P0 LDG.E.U16 R37, [R4.64] ;  /* 0x0000000404250981 */ /* 0x004ea2000c1e1500 */
        /* <DEDUP_REMOVED lines=38> */
[----:B------:R-:W-:Y:S02]  /*1b090*/  ISETP.GT.AND P1, PT, R6, 0x39, PT ;  /* 0x000000390600780c */ /* 0x000fe40003f24270 */
[----:B------:R-:W-:Y:S01]  /*1b0a0*/  PRMT R0, RZ, 0x7610, R0 ;  /* 0x00007610ff007816 */ /* 0x000fe20000000000 */
[----:B--2---:R0:W-:Y:S04]  /*1b0b0*/  STL [R1+0x74], R45 ;  /* 0x0000742d01007387 */ /* 0x0041e80000100800 */
[----:B0-----:R-:W2:Y:S04]  /*1b0c0*/  LDL.LU R45, [R1+0x223c] ;  /* 0x00223c00012d7983 */ /* 0x001ea80000300800 */
[----:B------:R-:W2:Y:S02]  /*1b0d0*/  LDL R5, [R1+0xecc] ;  /* 0x000ecc0001057983 */ /* 0x000ea40000100800 */
[----:B---3--:R-:W-:-:S02]  /*1b0e0*/  @P1 IMAD.MOV.U32 R4, RZ, RZ, R31 ;  /* 0x000000ffff041224 */ /* 0x008fc400078e001f */
[----:B------:R-:W3:Y:S04]  /*1b0f0*/  LDL R31, [R1+0xeb0] ;  /* 0x000eb000011f7983 */ /* 0x000ee80000100800 */
[----:B--2---:R-:W2:Y:S04]  /*1b100*/  @P1 LDG.E.U16 R0, [R4.64] ;  /* 0x0000000404001981 */ /* 0x004ea8000c1e1500 */
[----:B--2---:R-:W-:Y:S04]  /*1b110*/  STL [R1+0x70], R0 ;  /* 0x0000700001007387 */ /* 0x004fe80000100800 */
[----:B------:R-:W2:Y:S04]  /*1b120*/  LDL R4, [R1+0xec4] ;  /* 0x000ec40001047983 */ /* 0x000ea80000100800 */
[----:B------:R-:W2:Y:S01]  /*1b130*/  LDL R5, [R1+0xec8] ;  /* 0x000ec80001057983 */ /* 0x000ea20000100800 */
[----:B----4-:R-:W-:-:S02]  /*1b140*/  PRMT R29, RZ, 0x7610, R29 ;  /* 0x00007610ff1d7816 */ /* 0x010fc4000000001d */
[----:B--2---:R-:W-:-:S04]  /*1b150*/  @P1 LOP3.LUT R5, R5, R4, RZ, 0x3c, !PT ;  /* 0x0000000405051212 */ /* 0x004fc800078e3cff */
[----:B------:R-:W-:-:S04]  /*1b160*/  @P1 LOP3.LUT R4, R5, R4, RZ, 0x3c, !PT ;  /* 0x0000000405041212 */ /* 0x000fc800078e3cff */
[----:B------:R-:W-:-:S05]  /*1b170*/  @P1 LOP3.LUT R5, R5, R4, RZ, 0x3c, !PT ;  /* 0x0000000405051212 */ /* 0x000fca00078e3cff */
[----:B------:R0:W2:Y:S04]  /*1b180*/  @P1 LDG.E.U16 R29, [R4.64] ;  /* 0x00000004041d1981 */ /* 0x0000a8000c1e1500 */
[----:B0-----:R-:W4:Y:S04]  /*1b190*/  LDL R4, [R1+0xebc] ;  /* 0x000ebc0001047983 */ /* 0x001f280000100800 */
[----:B------:R-:W4:Y:S01]  /*1b1a0*/  LDL R5, [R1+0xec0] ;  /* 0x000ec00001057983 */ /* 0x000f220000100800 */
[----:B------:R-:W-:Y:S02]  /*1b1b0*/  ISETP.GT.AND P0, PT, R6, 0x3a, PT ;  /* 0x0000003a0600780c */ /* 0x000fe40003f04270 */
[----:B------:R-:W-:Y:S01]  /*1b1c0*/  PRMT R2, RZ, 0x7610, R2 ;  /* 0x00007610ff027816 */ /* 0x000fe20000000002 */
[----:B--2---:R0:W-:Y:S01]  /*1b1d0*/  STL [R1+0x6c], R29 ;  /* 0x00006c1d01007387 */ /* 0x0041e20000100800 */
[----:B------:R-:W-:-:S03]  /*1b1e0*/  PRMT R22, RZ, 0x7610, R22 ;  /* 0x00007610ff167816 */ /* 0x000fc60000000016 */
[----:B0-----:R-:W2:Y:S06]  /*1b1f0*/  LDL R29, [R1+0xea8] ;  /* 0x000ea800011d7983 */ /* 0x001eac0000100800 */
[----:B----4-:R-:W-:-:S04]  /*1b200*/  @P0 LOP3.LUT R5, R5, R4, RZ, 0x3c, !PT ;  /* 0x0000000405050212 */ /* 0x010fc800078e3cff */
[----:B------:R-:W-:-:S04]  /*1b210*/  @P0 LOP3.LUT R4, R5, R4, RZ, 0x3c, !PT ;  /* 0x0000000405040212 */ /* 0x000fc800078e3cff */
[----:B------:R-:W-:-:S05]  /*1b220*/  @P0 LOP3.LUT R5, R5, R4, RZ, 0x3c, !PT ;  /* 0x0000000405050212 */ /* 0x000fca00078e3cff */
[----:B------:R0:W4:Y:S04]  /*1b230*/  @P0 LDG.E.U16 R2, [R4.64] ;  /* 0x0000000404020981 */ /* 0x000128000c1e1500 */
[----:B0-----:R-:W2:Y:S04]  /*1b240*/  LDL R4, [R1+0xeb4] ;  /* 0x000eb40001047983 */ /* 0x001ea80000100800 */
[----:B------:R-:W2:Y:S01]  /*1b250*/  LDL R5, [R1+0xeb8] ;  /* 0x000eb80001057983 */ /* 0x000ea20000100800 */
[----:B------:R-:W-:-:S03]  /*1b260*/  ISETP.GT.AND P1, PT, R6, 0x3b, PT ;  /* 0x0000003b0600780c */ /* 0x000fc60003f24270 */
[----:B----4-:R-:W-:Y:S01]  /*1b270*/  STL [R1+0x2234], R2 ;  /* 0x0022340201007387 */ /* 0x010fe20000100800 */
[----:B--2---:R-:W-:-:S04]  /*1b280*/  @P0 LOP3.LUT R5, R5, R4, RZ, 0x3c, !PT ;  /* 0x0000000405050212 */ /* 0x004fc800078e3cff */
[----:B------:R-:W-:-:S04]  /*1b290*/  @P0 LOP3.LUT R4, R5, R4, RZ, 0x3c, !PT ;  /* 0x0000000405040212 */ /* 0x000fc800078e3cff */
[----:B------:R-:W-:-:S05]  /*1b2a0*/  @P0 LOP3.LUT R5, R5, R4, RZ, 0x3c, !PT ;  /* 0x0000000405050212 */ /* 0x000fca00078e3cff */
[----:B------:R0:W2:Y:S04]  /*1b2b0*/  @P0 LDG.E.U16 R22, [R4.64] ;  /* 0x0000000404160981 */ /* 0x0000a8000c1e1500 */
[----:B0-----:R-:W4:Y:S01]  /*1b2c0*/  LDL R5, [R1+0xeac] ;  /* 0x000eac0001057983 */ /* 0x001f220000100800 */
[----:B------:R-:W-:Y:S01]  /*1b2d0*/  PRMT R7, RZ, 0x7610, R7 ;  /* 0x00007610ff077816 */ /* 0x000fe20000000007 */
[----:B---3--:R-:W-:Y:S02]  /*1b2e0*/  @P1 IMAD.MOV.U32 R4, RZ, RZ, R31 ;  /* 0x000000ffff041224 */ /* 0x008fe400078e001f */
[----:B--2---:R0:W-:Y:S01]  /*1b2f0*/  STL [R1+0x64], R22 ;  /* 0x0000641601007387 */ /* 0x0041e20000100800 */
[----:B------:R-:W-:-:S03]  /*1b300*/  PRMT R28, RZ, 0x7610, R28 ;  /* 0x00007610ff1c7816 */ /* 0x000fc6000000001c */
[----:B------:R-:W2:Y:S04]  /*1b310*/  LDL R31, [R1+0xe8c] ;  /* 0x000e8c00011f7983 */ /* 0x000ea80000100800 */
[----:B----4-:R1:W3:Y:S04]  /*1b320*/  @P1 LDG.E.U16 R7, [R4.64] ;  /* 0x0000000404071981 */ /* 0x0102e8000c1e1500 */
[----:B0-----:R-:W4:Y:S04]  /*1b330*/  LDL R22, [R1+0xe98] ;  /* 0x000e980001167983 */ /* 0x001f280000100800 */
[----:B-1----:R-:W2:Y:S01]  /*1b340*/  LDL R5, [R1+0xea4] ;  /* 0x000ea40001057983 */ /* 0x002ea20000100800 */
[----:B------:R-:W-:Y:S01]  /*1b350*/  @P1 IMAD.MOV.U32 R4, RZ, RZ, R29 ;  /* 0x000000ffff041224 */ /* 0x000fe200078e001d */
[----:B------:R-:W-:-:S02]  /*1b360*/  ISETP.GT.AND P0, PT, R6, 0x3c, PT ;  /* 0x0000003c0600780c */ /* 0x000fc40003f04270 */
[----:B---3--:R0:W-:Y:S01]  /*1b370*/  STL [R1+0x60], R7 ;  /* 0x0000600701007387 */ /* 0x0081e20000100800 */
[----:B------:R-:W-:-:S03]  /*1b380*/  PRMT R26, RZ, 0x7610, R26 ;  /* 0x00007610ff1a7816 */ /* 0x000fc6000000001a */
[----:B------:R-:W3:Y:S04]  /*1b390*/  LDL R29, [R1+0xe84] ;  /* 0x000e8400011d7983 */ /* 0x000ee80000100800 */
[----:B--2---:R1:W2:Y:S04]  /*1b3a0*/  @P1 LDG.E.U16 R28, [R4.64] ;  /* 0x00000004041c1981 */ /* 0x0042a8000c1e1500 */
[----:B0-----:R-:W3:Y:S04]  /*1b3b0*/  LDL R7, [R1+0xe90] ;  /* 0x000e900001077983 */ /* 0x001ee80000100800 */
[----:B-1----:R-:W3:Y:S04]  /*1b3c0*/  LDL R4, [R1+0xe9c] ;  /* 0x000e9c0001047983 */ /* 0x002ee80000100800 */
[----:B------:R-:W3:Y:S04]  /*1b3d0*/  LDL R5, [R1+0xea0] ;  /* 0x000ea00001057983 */ /* 0x000ee80000100800 */
[----:B--2---:R0:W-:Y:S01]  /*1b3e0*/  STL [R1+0x5c], R28 ;  /* 0x00005c1c01007387 */ /* 0x0041e20000100800 */
[----:B------:R-:W-:-:S03]  /*1b3f0*/  PRMT R10, RZ, 0x7610, R10 ;  /* 0x00007610ff0a7816 */ /* 0x000fc6000000000a */
[----:B0-----:R-:W2:Y:S01]  /*1b400*/  LDL R28, [R1+0xe88] ;  /* 0x000e8800011c7983 */ /* 0x001ea20000100800 */
[----:B---3--:R-:W-:-:S04]  /*1b410*/  @P0 LOP3.LUT R5, R5, R4, RZ, 0x3c, !PT ;  /* 0x0000000405050212 */ /* 0x008fc800078e3cff */
[----:B------:R-:W-:-:S04]  /*1b420*/  @P0 LOP3.LUT R4, R5, R4, RZ, 0x3c, !PT ;  /* 0x0000000405040212 */ /* 0x000fc800078e3cff */
[----:B------:R-:W-:-:S05]  /*1b430*/  @P0 LOP3.LUT R5, R5, R4, RZ, 0x3c, !PT ;  /* 0x0000000405050212 */ /* 0x000fca00078e3cff */
[----:B------:R0:W3:Y:S04]  /*1b440*/  @P0 LDG.E.U16 R26, [R4.64] ;  /* 0x00000004041a0981 */ /* 0x0000e8000c1e1500 */
[----:B0-----:R-:W2:Y:S01]  /*1b450*/  LDL R5, [R1+0xe94] ;  /* 0x000e940001057983 */ /* 0x001ea20000100800 */
[----:B----4-:R-:W-:Y:S01]  /*1b460*/  @P0 IMAD.MOV.U32 R4, RZ, RZ, R22 ;  /* 0x000000ffff040224 */ /* 0x010fe200078e0016 */
[----:B------:R-:W-:-:S04]  /*1b470*/  ISETP.GT.AND P1, PT, R6, 0x3d, PT ;  /* 0x0000003d0600780c */ /* 0x000fc80003f24270 */
[----:B--2---:R0:W2:Y:S04]  /*1b480*/  @P0 LDG.E.U16 R10, [R4.64] ;  /* 0x00000004040a0981 */ /* 0x0040a8000c1e1500 */
[----:B---3--:R1:W-:Y:S01]  /*1b490*/  STL [R1+0x58], R26 ;  /* 0x0000581a01007387 */ /* 0x0083e20000100800 */
[----:B------:R-:W-:-:S03]  /*1b4a0*/  PRMT R30, RZ, 0x7610, R30 ;  /* 0x00007610ff1e7816 */ /* 0x000fc6000000001e */
[----:B------:R-:W3:Y:S01]  /*1b4b0*/  LDL R22, [R1+0xe74] ;  /* 0x000e740001167983 */ /* 0x000ee20000100800 */
[----:B0-----:R-:W-:-:S03]  /*1b4c0*/  @P1 IMAD.MOV.U32 R4, RZ, RZ, R7 ;  /* 0x000000ffff041224 */ /* 0x001fc600078e0007 */
[----:B-1----:R-:W4:Y:S01]  /*1b4d0*/  LDL R26, [R1+0xe80] ;  /* 0x000e8000011a7983 */ /* 0x002f220000100800 */
[----:B------:R-:W-:Y:S01]  /*1b4e0*/  @P1 IMAD.MOV.U32 R5, RZ, RZ, R31 ;  /* 0x000000ffff051224 */ /* 0x000fe200078e001f */
[----:B------:R-:W-:-:S04]  /*1b4f0*/  PRMT R2, RZ, 0x7610, R2 ;  /* 0x00007610ff027816 */ /* 0x000fc80000000002 */
[----:B------:R0:W3:Y:S02]  /*1b500*/  @P1 LDG.E.U16 R30, [R4.64] ;  /* 0x00000004041e1981 */ /* 0x0000e4000c1e1500 */
[----:B0-----:R-:W-:Y:S02]  /*1b510*/  @P1 IMAD.MOV.U32 R4, RZ, RZ, R28 ;  /* 0x000000ffff041224 */ /* 0x001fe400078e001c */
[----:B------:R-:W-:-:S05]  /*1b520*/  @P1 IMAD.MOV.U32 R5, RZ, RZ, R29 ;  /* 0x000000ffff051224 */ /* 0x000fca00078e001d */
[----:B------:R4:W3:Y:S04]  /*1b530*/  @P1 LDG.E.U16 R2, [R4.64] ;  /* 0x0000000404021981 */ /* 0x0008e8000c1e1500 */
[----:B--2---:R0:W-:Y:S01]  /*1b540*/  STL [R1+0x54], R10 ;  /* 0x0000540a01007387 */ /* 0x0041e20000100800 */
[----:B------:R-:W-:Y:S02]  /*1b550*/  ISETP.GT.AND P0, PT, R6, 0x3e, PT ;  /* 0x0000003e0600780c */ /* 0x000fe40003f04270 */
[----:B------:R-:W-:Y:S01]  /*1b560*/  PRMT R24, RZ, 0x7610, R24 ;  /* 0x00007610ff187816 */ /* 0x000fe20000000018 */
[----:B------:R-:W2:Y:S04]  /*1b570*/  LDL R7, [R1+0xe6c] ;  /* 0x000e6c0001077983 */ /* 0x000ea80000100800 */
[----:B0-----:R-:W2:Y:S06]  /*1b580*/  LDL R10, [R1+0xe78] ;  /* 0x000e7800010a7983 */ /* 0x001eac0000100800 */
[----:B----4-:R-:W-:-:S02]  /*1b590*/  @P0 IMAD.MOV.U32 R4, RZ, RZ, R26 ;  /* 0x000000ffff040224 */ /* 0x010fc400078e001a */
[----:B------:R-:W-:Y:S01]  /*1b5a0*/  @P0 IMAD.MOV.U32 R5, RZ, RZ, R3 ;  /* 0x000000ffff050224 */ /* 0x000fe200078e0003 */
[----:B------:R-:W-:-:S04]  /*1b5b0*/  PRMT R8, RZ, 0x7610, R8 ;  /* 0x00007610ff087816 */ /* 0x000fc80000000008 */
[----:B------:R3:W4:Y:S02]  /*1b5c0*/  @P0 LDG.E.U16 R24, [R4.64] ;  /* 0x0000000404180981 */ /* 0x000724000c1e1500 */
[----:B---3--:R-:W-:Y:S02]  /*1b5d0*/  @P0 IMAD.MOV.U32 R5, RZ, RZ, R22 ;  /* 0x000000ffff050224 */ /* 0x008fe400078e0016 */
[----:B------:R-:W-:Y:S04]  /*1b5e0*/  STL [R1+0x2238], R2 ;  /* 0x0022380201007387 */ /* 0x000fe80000100800 */
[----:B------:R0:W-:Y:S04]  /*1b5f0*/  STL [R1+0x15c4], R3 ;  /* 0x0015c40301007387 */ /* 0x0001e80000100800 */
[----:B0-----:R-:W3:Y:S01]  /*1b600*/  LDL.LU R3, [R1+0xe70] ;  /* 0x000e700001037983 */ /* 0x001ee20000300800 */
[----:B------:R-:W-:-:S03]  /*1b610*/  ISETP.GT.AND P1, PT, R6, 0x3f, PT ;  /* 0x0000003f0600780c */ /* 0x000fc60003f24270 */
[----:B------:R-:W4:Y:S01]  /*1b620*/  LDL R22, [R1+0xe64] ;  /* 0x000e640001167983 */ /* 0x000f220000100800 */
[----:B--2---:R-:W-:-:S05]  /*1b630*/  @P0 IMAD.MOV.U32 R4, RZ, RZ, R10 ;  /* 0x000000ffff040224 */ /* 0x004fca00078e000a */
[----:B------:R0:W2:Y:S01]  /*1b640*/  @P0 LDG.E.U16 R8, [R4.64] ;  /* 0x0000000404080981 */ /* 0x0000a2000c1e1500 */
[----:B------:R-:W-:-:S03]  /*1b650*/  PRMT R2, RZ, 0x7610, R2 ;  /* 0x00007610ff027816 */ /* 0x000fc60000000002 */
[----:B0-----:R-:W-:Y:S02]  /*1b660*/  @P1 IMAD.MOV.U32 R5, RZ, RZ, R7 ;  /* 0x000000ffff051224 */ /* 0x001fe400078e0007 */
[----:B---3--:R-:W-:-:S05]  /*1b670*/  @P1 IMAD.MOV.U32 R4, RZ, RZ, R3 ;  /* 0x000000ffff041224 */ /* 0x008fca00078e0003 */
[----:B------:R0:W3:Y:S04]  /*1b680*/  @P1 LDG.E.U16 R2, [R4.64] ;  /* 0x0000000404021981 */ /* 0x0000e8000c1e1500 */
[----:B--2---:R1:W-:Y:S04]  /*1b690*/  STL [R1+0x44], R8 ;  /* 0x0000440801007387 */ /* 0x0043e80000100800 */
[----:B------:R-:W2:Y:S04]  /*1b6a0*/  LDL R29, [R1+0x1344] ;  /* 0x00134400011d7983 */ /* 0x000ea80000100800 */
[----:B------:R-:W2:Y:S04]  /*1b6b0*/  LDL R28, [R1+0x1350] ;  /* 0x00135000011c7983 */ /* 0x000ea80000100800 */
[----:B-1----:R-:W2:Y:S04]  /*1b6c0*/  LDL R8, [R1+0xe68] ;  /* 0x000e680001087983 */ /* 0x002ea80000100800 */
        /* <DEDUP_REMOVED lines=21> */
[----:B----4-:R-:W-:Y:S04]  /*1b820*/  STL [R1+0x48], R24 ;  /* 0x0000481801007387 */ /* 0x010fe80000100800 */
        /* <DEDUP_REMOVED lines=21> */
[----:B------:R-:W-:Y:S01]  /*1b980*/  STL [R1+0x2174], R3 ;  /* 0x0021740301007387 */ /* 0x000fe20000100800 */
[----:B0-----:R-:W-:-:S03]  /*1b990*/  @P1 IMAD.MOV.U32 R5, RZ, RZ, R22 ;  /* 0x000000ffff051224 */ /* 0x001fc600078e0016 */
        /* <DEDUP_REMOVED lines=12> */
[----:B------:R-:W4:Y:S04]  /*1ba60*/  LDL R10, [R1+0xe5c] ;  /* 0x000e5c00010a7983 */ /* 0x000f280000100800 */
[----:B---3--:R0:W-:Y:S04]  /*1ba70*/  STL [R1+0x40], R2 ;  /* 0x0000400201007387 */ /* 0x0081e80000100800 */
[----:B------:R-:W1:Y:S04]  /*1ba80*/  S2R R7, SR_TID.X ;  /* 0x0000000000077919 */ /* 0x000e680000002100 */
[----:B------:R-:W3:Y:S04]  /*1ba90*/  LDL R26, [R1+0xe54] ;  /* 0x000e5400011a7983 */ /* 0x000ee80000100800 */
[----:B0-----:R-:W3:Y:S04]  /*1baa0*/  LDL R2, [R1+0xe60] ;  /* 0x000e600001027983 */ /* 0x001ee80000100800 */
[----:B------:R-:W3:Y:S04]  /*1bab0*/  LDL R24, [R1+0xe1c] ;  /* 0x000e1c0001187983 */ /* 0x000ee80000100800 */
[----:B------:R-:W3:Y:S01]  /*1bac0*/  LDL R22, [R1+0xe20] ;  /* 0x000e200001167983 */ /* 0x000ee20000100800 */
[----:B--2---:R-:W-:-:S05]  /*1bad0*/  @P1 IMAD.MOV.U32 R4, RZ, RZ, R8 ;  /* 0x000000ffff041224 */ /* 0x004fca00078e0008 */
[----:B------:R0:W2:Y:S01]  /*1bae0*/  @P1 LDG.E.U16 R9, [R4.64] ;  /* 0x0000000404091981 */ /* 0x0000a2000c1e1500 */
[----:B-1----:R-:W-:-:S04]  /*1baf0*/  LOP3.LUT R7, R7, 0x1f, RZ, 0xc0, !PT ;  /* 0x0000001f07077812 */ /* 0x002fc800078ec0ff */
[CC--:B------:R-:W-:Y:S02]  /*1bb00*/  ISETP.GE.AND P0, PT, R7.reuse, R6.reuse, PT ;  /* 0x000000060700720c */ /* 0x0c0fe40003f06270 */
[----:B------:R-:W-:Y:S02]  /*1bb10*/  LOP3.LUT R8, R7, 0x20, RZ, 0xfc, !PT ;  /* 0x0000002007087812 */ /* 0x000fe400078efcff */
[----:B------:R-:W2:Y:S01]  /*1bb20*/  LDL R7, [R1+0xe58] ;  /* 0x000e580001077983 */ /* 0x000ea20000100800 */
[----:B------:R-:W-:Y:S02]  /*1bb30*/  PRMT R27, RZ, 0x7610, R27 ;  /* 0x00007610ff1b7816 */ /* 0x000fe4000000001b */
[----:B------:R-:W-:-:S06]  /*1bb40*/  ISETP.GE.AND P1, PT, R8, R6, PT ;  /* 0x000000060800720c */ /* 0x000fcc0003f26270 */
[----:B0-----:R-:W-:Y:S01]  /*1bb50*/  @!P0 IMAD.MOV.U32 R4, RZ, RZ, R28 ;  /* 0x000000ffff048224 */ /* 0x001fe200078e001c */
[----:B------:R-:W-:Y:S01]  /*1bb60*/  @!P0 MOV R5, R29 ;  /* 0x0000001d00058202 */ /* 0x000fe20000000f00 */
[----:B------:R-:W-:Y:S01]  /*1bb70*/  BAR.SYNC.DEFER_BLOCKING 0x0 ;  /* 0x0000000000007b1d */ /* 0x000fe20000010000 */
[----:B------:R-:W-:-:S05]  /*1bb80*/  PRMT R6, RZ, 0x7610, R6 ;  /* 0x00007610ff067816 */ /* 0x000fca0000000006 */
[----:B------:R4:W2:Y:S02]  /*1bb90*/  @!P0 LDG.E.U16 R27, [R4.64] ;  /* 0x00000004041b8981 */ /* 0x0008a4000c1e1500 */
[----:B----4-:R-:W-:Y:S02]  /*1bba0*/  @!P0 IMAD.MOV.U32 R5, RZ, RZ, R10 ;  /* 0x000000ffff058224 */ /* 0x010fe400078e000a */
[----:B---3--:R-:W-:-:S05]  /*1bbb0*/  @!P0 IMAD.MOV.U32 R4, RZ, RZ, R2 ;  /* 0x000000ffff048224 */ /* 0x008fca00078e0002 */
[----:B------:R0:W3:Y:S04]  /*1bbc0*/  @!P0 LDG.E.U16 R6, [R4.64] ;  /* 0x0000000404068981 */ /* 0x0000e8000c1e1500 */
[----:B--2---:R1:W-:Y:S04]  /*1bbd0*/  STL [R1+0x3c], R9 ;  /* 0x00003c0901007387 */ /* 0x0043e80000100800 */
[----:B------:R-:W2:Y:S04]  /*1bbe0*/  LDL R8, [R1+0xe18] ;  /* 0x000e180001087983 */ /* 0x000ea80000100800 */
[----:B------:R-:W4:Y:S04]  /*1bbf0*/  LDL R2, [R1+0xde0] ;  /* 0x000de00001027983 */ /* 0x000f280000100800 */
[----:B-1----:R-:W4:Y:S04]  /*1bc00*/  LDL R9, [R1+0xe14] ;  /* 0x000e140001097983 */ /* 0x002f280000100800 */
[----:B------:R-:W4:Y:S01]  /*1bc10*/  LDL R10, [R1+0xddc] ;  /* 0x000ddc00010a7983 */ /* 0x000f220000100800 */
[----:B------:R-:W-:Y:S01]  /*1bc20*/  PRMT R25, RZ, 0x7610, R25 ;  /* 0x00007610ff197816 */ /* 0x000fe20000000019 */
[----:B0-----:R-:W-:-:S02]  /*1bc30*/  @!P1 IMAD.MOV.U32 R4, RZ, RZ, R7 ;  /* 0x000000ffff049224 */ /* 0x001fc400078e0007 */
[----:B------:R-:W-:Y:S01]  /*1bc40*/  @!P1 IMAD.MOV.U32 R5, RZ, RZ, R26 ;  /* 0x000000ffff059224 */ /* 0x000fe200078e001a */
[----:B------:R-:W-:Y:S01]  /*1bc50*/  PRMT R21, RZ, 0x7610, R21 ;  /* 0x00007610ff157816 */ /* 0x000fe20000000015 */
[----:B------:R-:W4:Y:S04]  /*1bc60*/  LDL R7, [R1+0xdd4] ;  /* 0x000dd40001077983 */ /* 0x000f280000100800 */
[----:B------:R0:W4:Y:S02]  /*1bc70*/  @!P1 LDG.E.U16 R25, [R4.64] ;  /* 0x0000000404199981 */ /* 0x000124000c1e1500 */
[----:B0-----:R-:W-:Y:S02]  /*1bc80*/  @!P0 IMAD.MOV.U32 R4, RZ, RZ, R22 ;  /* 0x000000ffff048224 */ /* 0x001fe400078e0016 */
[----:B------:R-:W-:-:S05]  /*1bc90*/  @!P0 IMAD.MOV.U32 R5, RZ, RZ, R24 ;  /* 0x000000ffff058224 */ /* 0x000fca00078e0018 */
[----:B------:R2:W4:Y:S01]  /*1bca0*/  @!P0 LDG.E.U16 R21, [R4.64] ;  /* 0x0000000404158981 */ /* 0x000522000c1e1500 */
[----:B------:R-:W-:Y:S02]  /*1bcb0*/  PRMT R17, RZ, 0x7610, R17 ;  /* 0x00007610ff117816 */ /* 0x000fe40000000011 */
[----:B------:R-:W-:Y:S01]  /*1bcc0*/  PRMT R14, RZ, 0x7610, R14 ;  /* 0x00007610ff0e7816 */ /* 0x000fe2000000000e */
[----:B---3--:R0:W-:Y:S04]  /*1bcd0*/  STL [R1+0x38], R6 ;  /* 0x0000380601007387 */ /* 0x0081e80000100800 */
[----:B------:R-:W3:Y:S04]  /*1bce0*/  LDL R22, [R1+0xd9c] ;  /* 0x000d9c0001167983 */ /* 0x000ee80000100800 */
[----:B0-----:R-:W3:Y:S01]  /*1bcf0*/  LDL R6, [R1+0xdd8] ;  /* 0x000dd80001067983 */ /* 0x001ee20000100800 */
[----:B--2---:R-:W-:-:S02]  /*1bd00*/  @!P1 IMAD.MOV.U32 R4, RZ, RZ, R8 ;  /* 0x000000ffff049224 */ /* 0x004fc400078e0008 */
[----:B----4-:R-:W-:-:S05]  /*1bd10*/  @!P1 IMAD.MOV.U32 R5, RZ, RZ, R9 ;  /* 0x000000ffff059224 */ /* 0x010fca00078e0009 */
[----:B------:R0:W2:Y:S02]  /*1bd20*/  @!P1 LDG.E.U16 R17, [R4.64] ;  /* 0x0000000404119981 */ /* 0x0000a4000c1e1500 */
[----:B0-----:R-:W-:Y:S02]  /*1bd30*/  @!P0 IMAD.MOV.U32 R4, RZ, RZ, R2 ;  /* 0x000000ffff048224 */ /* 0x001fe400078e0002 */
[----:B------:R-:W-:-:S05]  /*1bd40*/  @!P0 IMAD.MOV.U32 R5, RZ, RZ, R10 ;  /* 0x000000ffff058224 */ /* 0x000fca00078e000a */
[----:B------:R0:W4:Y:S04]  /*1bd50*/  @!P0 LDG.E.U16 R14, [R4.64] ;  /* 0x00000004040e8981 */ /* 0x000128000c1e1500 */
[----:B------:R1:W-:Y:S04]  /*1bd60*/  STL [R1+0x30], R21 ;  /* 0x0000301501007387 */ /* 0x0003e80000100800 */
[----:B------:R-:W4:Y:S04]  /*1bd70*/  LDL R9, [R1+0xd94] ;  /* 0x000d940001097983 */ /* 0x000f280000100800 */
[----:B------:R-:W4:Y:S04]  /*1bd80*/  LDL R8, [R1+0xd98] ;  /* 0x000d980001087983 */ /* 0x000f280000100800 */
[----:B-1----:R-:W4:Y:S04]  /*1bd90*/  LDL R21, [R1+0xda0] ;  /* 0x000da00001157983 */ /* 0x002f280000100800 */
[----:B------:R-:W4:Y:S04]  /*1bda0*/  LDL R10, [R1+0xd5c] ;  /* 0x000d5c00010a7983 */ /* 0x000f280000100800 */
[----:B------:R-:W4:Y:S01]  /*1bdb0*/  LDL R2, [R1+0xd60] ;  /* 0x000d600001027983 */ /* 0x000f220000100800 */
[----:B0-----:R-:W-:-:S02]  /*1bdc0*/  @!P1 IMAD.MOV.U32 R5, RZ, RZ, R7 ;  /* 0x000000ffff059224 */ /* 0x001fc400078e0007 */
[----:B---3--:R-:W-:Y:S01]  /*1bdd0*/  @!P1 IMAD.MOV.U32 R4, RZ, RZ, R6 ;  /* 0x000000ffff049224 */ /* 0x008fe200078e0006 */
[----:B--2---:R0:W-:Y:S04]  /*1bde0*/  STL [R1+0x2c], R17 ;  /* 0x00002c1101007387 */ /* 0x0041e80000100800 */
[----:B0-----:R-:W2:Y:S04]  /*1bdf0*/  LDL R17, [R1+0xd54] ;  /* 0x000d540001117983 */ /* 0x001ea80000100800 */
[----:B------:R-:W-:Y:S04]  /*1be00*/  STL [R1+0x22c], R27 ;  /* 0x00022c1b01007387 */ /* 0x000fe80000100800 */
[----:B----4-:R0:W-:Y:S04]  /*1be10*/  STL [R1+0x28], R14 ;  /* 0x0000280e01007387 */ /* 0x0101e80000100800 */
[----:B------:R-:W3:Y:S04]  /*1be20*/  LDL R7, [R1+0xd1c] ;  /* 0x000d1c0001077983 */ /* 0x000ee80000100800 */
[----:B------:R-:W4:Y:S04]  /*1be30*/  LDL R6, [R1+0xd20] ;  /* 0x000d200001067983 */ /* 0x000f280000100800 */
[----:B0-----:R-:W3:Y:S01]  /*1be40*/  LDL R14, [R1+0xd58] ;  /* 0x000d5800010e7983 */ /* 0x001ee20000100800 */
[----:B------:R-:W-:-:S02]  /*1be50*/  PRMT R23, RZ, 0x7610, R23 ;  /* 0x00007610ff177816 */ /* 0x000fc40000000017 */
[----:B------:R-:W-:-:S04]  /*1be60*/  PRMT R20, RZ, 0x7610, R20 ;  /* 0x00007610ff147816 */ /* 0x000fc80000000014 */
[----:B------:R0:W4:Y:S02]  /*1be70*/  @!P1 LDG.E.U16 R23, [R4.64] ;  /* 0x0000000404179981 */ /* 0x000124000c1e1500 */
[----:B0-----:R-:W-:Y:S02]  /*1be80*/  @!P0 IMAD.MOV.U32 R4, RZ, RZ, R21 ;  /* 0x000000ffff048224 */ /* 0x001fe400078e0015 */
[----:B------:R-:W-:-:S05]  /*1be90*/  @!P0 IMAD.MOV.U32 R5, RZ, RZ, R22 ;  /* 0x000000ffff058224 */ /* 0x000fca00078e0016 */
[----:B------:R0:W4:Y:S02]  /*1bea0*/  @!P0 LDG.E.U16 R20, [R4.64] ;  /* 0x0000000404148981 */ /* 0x000124000c1e1500 */
[----:B0-----:R-:W-:Y:S02]  /*1beb0*/  @!P1 IMAD.MOV.U32 R5, RZ, RZ, R9 ;  /* 0x000000ffff059224 */ /* 0x001fe400078e0009 */
[----:B------:R-:W4:Y:S01]  /*1bec0*/  LDL R9, [R1+0xd14] ;  /* 0x000d140001097983 */ /* 0x000f220000100800 */
[----:B------:R-:W-:-:S03]  /*1bed0*/  @!P1 IMAD.MOV.U32 R4, RZ, RZ, R8 ;  /* 0x000000ffff049224 */ /* 0x000fc600078e0008 */
[----:B------:R-:W-:Y:S04]  /*1bee0*/  STL [R1+0x34], R25 ;  /* 0x0000341901007387 */ /* 0x000fe80000100800 */
[----:B------:R-:W4:Y:S01]  /*1bef0*/  LDL R8, [R1+0xd18] ;  /* 0x000d180001087983 */ /* 0x000f220000100800 */
[----:B------:R-:W-:Y:S02]  /*1bf00*/  PRMT R19, RZ, 0x7610, R19 ;  /* 0x00007610ff137816 */ /* 0x000fe40000000013 */
[----:B------:R-:W-:-:S04]  /*1bf10*/  PRMT R18, RZ, 0x7610, R18 ;  /* 0x00007610ff127816 */ /* 0x000fc80000000012 */
[----:B------:R0:W4:Y:S01]  /*1bf20*/  @!P1 LDG.E.U16 R19, [R4.64] ;  /* 0x0000000404139981 */ /* 0x000122000c1e1500 */
[----:B------:R-:W-:Y:S01]  /*1bf30*/  PRMT R12, RZ, 0x7610, R12 ;  /* 0x00007610ff0c7816 */ /* 0x000fe2000000000c */
[----:B0-----:R-:W-:Y:S02]  /*1bf40*/  @!P0 IMAD.MOV.U32 R4, RZ, RZ, R2 ;  /* 0x000000ffff048224 */ /* 0x001fe400078e0002 */
[----:B------:R-:W-:Y:S01]  /*1bf50*/  @!P0 IMAD.MOV.U32 R5, RZ, RZ, R10 ;  /* 0x000000ffff058224 */ /* 0x000fe200078e000a */
[----:B------:R-:W-:Y:S01]  /*1bf60*/  PRMT R13, RZ, 0x7610, R13 ;  /* 0x00007610ff0d7816 */ /* 0x000fe2000000000d */
[----:B------:R-:W4:Y:S04]  /*1bf70*/  LDL R2, [R1+0xce0] ;  /* 0x000ce00001027983 */ /* 0x000f280000100800 */
[----:B------:R2:W4:Y:S01]  /*1bf80*/  @!P0 LDG.E.U16 R18, [R4.64] ;  /* 0x0000000404128981 */ /* 0x000522000c1e1500 */
[----:B------:R-:W-:-:S03]  /*1bf90*/  PRMT R11, RZ, 0x7610, R11 ;  /* 0x00007610ff0b7816 */ /* 0x000fc6000000000b */
[----:B------:R-:W4:Y:S01]  /*1bfa0*/  LDL R10, [R1+0xcdc] ;  /* 0x000cdc00010a7983 */ /* 0x000f220000100800 */
[----:B--2---:R-:W-:Y:S02]  /*1bfb0*/  @!P1 IMAD.MOV.U32 R5, RZ, RZ, R17 ;  /* 0x000000ffff059224 */ /* 0x004fe400078e0011 */
[----:B---3--:R-:W-:-:S05]  /*1bfc0*/  @!P1 IMAD.MOV.U32 R4, RZ, RZ, R14 ;  /* 0x000000ffff049224 */ /* 0x008fca00078e000e */
[----:B------:R4:W2:Y:S02]  /*1bfd0*/  @!P1 LDG.E.U16 R12, [R4.64] ;  /* 0x00000004040c9981 */ /* 0x0008a4000c1e1500 */
[----:B----4-:R-:W-:Y:S02]  /*1bfe0*/  @!P0 IMAD.MOV.U32 R4, RZ, RZ, R6 ;  /* 0x000000ffff048224 */ /* 0x010fe400078e0006 */
[----:B------:R-:W-:Y:S01]  /*1bff0*/  @!P0 IMAD.MOV.U32 R5, RZ, RZ, R7 ;  /* 0x000000ffff058224 */ /* 0x000fe200078e0007 */
[----:B------:R-:W3:Y:S04]  /*1c000*/  LDL R6, [R1+0xcd8] ;  /* 0x000cd80001067983 */ /* 0x000ee80000100800 */
[----:B------:R0:W4:Y:S04]  /*1c010*/  @!P0 LDG.E.U16 R13, [R4.64] ;  /* 0x00000004040d8981 */ /* 0x000128000c1e1500 */
[----:B------:R-:W3:Y:S01]  /*1c020*/  LDL R7, [R1+0xcd4] ;  /* 0x000cd40001077983 */ /* 0x000ee20000100800 */
[----:B0-----:R-:W-:-:S02]  /*1c030*/  @!P1 IMAD.MOV.U32 R5, RZ, RZ, R9 ;  /* 0x000000ffff059224 */ /* 0x001fc400078e0009 */
[----:B------:R-:W-:-:S05]  /*1c040*/  @!P1 IMAD.MOV.U32 R4, RZ, RZ, R8 ;  /* 0x000000ffff049224 */ /* 0x000fca00078e0008 */
[----:B------:R0:W3:Y:S02]  /*1c050*/  @!P1 LDG.E.U16 R11, [R4.64] ;  /* 0x00000004040b9981 */ /* 0x0000e4000c1e1500 */
[----:B0-----:R-:W-:Y:S02]  /*1c060*/  @!P0 IMAD.MOV.U32 R4, RZ, RZ, R2 ;  /* 0x000000ffff048224 */ /* 0x001fe400078e0002 */
[----:B--2---:R0:W-:Y:S04]  /*1c070*/  STL [R1+0x14], R12 ;  /* 0x0000140c01007387 */ /* 0x0041e80000100800 */
[----:B------:R-:W2:Y:S04]  /*1c080*/  LDL R14, [R1+0xc9c] ;  /* 0x000c9c00010e7983 */ /* 0x000ea80000100800 */
[----:B------:R-:W2:Y:S04]  /*1c090*/  LDL R9, [R1+0xc94] ;  /* 0x000c940001097983 */ /* 0x000ea80000100800 */
[----:B0-----:R-:W2:Y:S04]  /*1c0a0*/  LDL R12, [R1+0xca0] ;  /* 0x000ca000010c7983 */ /* 0x001ea80000100800 */
[----:B------:R-:W2:Y:S04]  /*1c0b0*/  LDL R8, [R1+0xc98] ;  /* 0x000c980001087983 */ /* 0x000ea80000100800 */
[----:B------:R-:W-:Y:S04]  /*1c0c0*/  STL [R1+0x24], R23 ;  /* 0x0000241701007387 */ /* 0x000fe80000100800 */
[----:B----4-:R0:W-:Y:S04]  /*1c0d0*/  STL [R1+0x10], R13 ;  /* 0x0000100d01007387 */ /* 0x0101e80000100800 */
[----:B------:R-:W4:Y:S04]  /*1c0e0*/  LDL R2, [R1+0xc60] ;  /* 0x000c600001027983 */ /* 0x000f280000100800 */
[----:B0-----:R-:W4:Y:S01]  /*1c0f0*/  LDL R13, [R1+0xc5c] ;  /* 0x000c5c00010d7983 */ /* 0x001f220000100800 */
[----:B------:R-:W-:-:S03]  /*1c100*/  @!P0 IMAD.MOV.U32 R5, RZ, RZ, R10 ;  /* 0x000000ffff058224 */ /* 0x000fc600078e000a */
[----:B------:R-:W-:Y:S04]  /*1c110*/  STL [R1+0x20], R20 ;  /* 0x0000201401007387 */ /* 0x000fe80000100800 */
[----:B---3--:R0:W-:Y:S04]  /*1c120*/  STL [R1+0xc], R11 ;  /* 0x00000c0b01007387 */ /* 0x0081e80000100800 */
[----:B------:R-:W3:Y:S04]  /*1c130*/  LDL R10, [R1+0xc58] ;  /* 0x000c5800010a7983 */ /* 0x000ee80000100800 */
[----:B0-----:R-:W3:Y:S01]  /*1c140*/  LDL R11, [R1+0xc54] ;  /* 0x000c5400010b7983 */ /* 0x001ee20000100800 */
[----:B------:R-:W-:-:S02]  /*1c150*/  PRMT R16, RZ, 0x7610, R16 ;  /* 0x00007610ff107816 */ /* 0x000fc40000000010 */
[----:B------:R-:W-:-:S04]  /*1c160*/  PRMT R15, RZ, 0x7610, R15 ;  /* 0x00007610ff0f7816 */ /* 0x000fc8000000000f */
[----:B------:R0:W3:Y:S01]  /*1c170*/  @!P0 LDG.E.U16 R16, [R4.64] ;  /* 0x0000000404108981 */ /* 0x0000e2000c1e1500 */
[----:B------:R-:W-:Y:S01]  /*1c180*/  PRMT R3, RZ, 0x7610, R3 ;  /* 0x00007610ff037816 */ /* 0x000fe20000000003 */
[----:B0-----:R-:W-:Y:S02]  /*1c190*/  @!P1 IMAD.MOV.U32 R4, RZ, RZ, R6 ;  /* 0x000000ffff049224 */ /* 0x001fe400078e0006 */
[----:B------:R-:W-:-:S05]  /*1c1a0*/  @!P1 IMAD.MOV.U32 R5, RZ, RZ, R7 ;  /* 0x000000ffff059224 */ /* 0x000fca00078e0007 */
[----:B------:R2:W3:Y:S01]  /*1c1b0*/  @!P1 LDG.E.U16 R15, [R4.64] ;  /* 0x00000004040f9981 */ /* 0x0004e2000c1e1500 */
[----:B------:R-:W-:Y:S02]  /*1c1c0*/  PRMT R60, RZ, 0x7610, R60 ;  /* 0x00007610ff3c7816 */ /* 0x000fe4000000003c */
[----:B------:R-:W-:Y:S01]  /*1c1d0*/  PRMT R58, RZ, 0x7610, R58 ;  /* 0x00007610ff3a7816 */ /* 0x000fe2000000003a */
[----:B--2---:R-:W-:Y:S02]  /*1c1e0*/  @!P0 IMAD.MOV.U32 R5, RZ, RZ, R14 ;  /* 0x000000ffff058224 */ /* 0x004fe400078e000e */
[----:B------:R-:W-:-:S05]  /*1c1f0*/  @!P0 IMAD.MOV.U32 R4, RZ, RZ, R12 ;  /* 0x000000ffff048224 */ /* 0x000fca00078e000c */
[----:B------:R0:W2:Y:S02]  /*1c200*/  @!P0 LDG.E.U16 R3, [R4.64] ;  /* 0x0000000404038981 */ /* 0x0000a4000c1e1500 */
[----:B0-----:R-:W-:Y:S02]  /*1c210*/  @!P1 IMAD.MOV.U32 R4, RZ, RZ, R8 ;  /* 0x000000ffff049224 */ /* 0x001fe400078e0008 */
[----:B------:R-:W-:-:S05]  /*1c220*/  @!P1 IMAD.MOV.U32 R5, RZ, RZ, R9 ;  /* 0x000000ffff059224 */ /* 0x000fca00078e0009 */
[----:B------:R4:W2:Y:S02]  /*1c230*/  @!P1 LDG.E.U16 R60, [R4.64] ;  /* 0x00000004043c9981 */ /* 0x0008a4000c1e1500 */
[----:B----4-:R-:W-:Y:S02]  /*1c240*/  @!P0 IMAD.MOV.U32 R4, RZ, RZ, R2 ;  /* 0x000000ffff048224 */ /* 0x010fe400078e0002 */
[----:B------:R-:W-:-:S05]  /*1c250*/  @!P0 IMAD.MOV.U32 R5, RZ, RZ, R13 ;  /* 0x000000ffff058224 */ /* 0x000fca00078e000d */
[----:B------:R3:W4:Y:S01]  /*1c260*/  @!P0 LDG.E.U16 R58, [R4.64] ;  /* 0x00000004043a8981 */ /* 0x000722000c1e1500 */
[----:B------:R-:W-:Y:S01]  /*1c270*/  PRMT R56, RZ, 0x7610, R56 ;  /* 0x00007610ff387816 */ /* 0x000fe20000000038 */
[----:B---3--:R-:W-:Y:S02]  /*1c280*/  @!P1 IMAD.MOV.U32 R4, RZ, RZ, R10 ;  /* 0x000000ffff049224 */ /* 0x008fe400078e000a */
[----:B------:R-:W-:-:S05]  /*1c290*/  @!P1 IMAD.MOV.U32 R5, RZ, RZ, R11 ;  /* 0x000000ffff059224 */ /* 0x000fca00078e000b */
[----:B------:R-:W3:Y:S04]  /*1c2a0*/  @!P1 LDG.E.U16 R56, [R4.64] ;  /* 0x0000000404389981 */ /* 0x000ee8000c1e1500 */
[----:B------:R-:W-:Y:S04]  /*1c2b0*/  STL [R1+0x1c], R19 ;  /* 0x00001c1301007387 */ /* 0x000fe80000100800 */
[----:B------:R-:W3:Y:S04]  /*1c2c0*/  LDL R7, [R1+0xc1c] ;  /* 0x000c1c0001077983 */ /* 0x000ee80000100800 */
[----:B------:R-:W3:Y:S04]  /*1c2d0*/  LDL R6, [R1+0xc20] ;  /* 0x000c200001067983 */ /* 0x000ee80000100800 */
[----:B------:R-:W-:Y:S04]  /*1c2e0*/  STL [R1+0x18], R18 ;  /* 0x0000181201007387 */ /* 0x000fe80000100800 */
[----:B------:R-:W3:Y:S04]  /*1c2f0*/  LDL R14, [R1+0xc14] ;  /* 0x000c1400010e7983 */ /* 0x000ee80000100800 */
[----:B------:R-:W3:Y:S04]  /*1c300*/  LDL R12, [R1+0xc18] ;  /* 0x000c1800010c7983 */ /* 0x000ee80000100800 */
[----:B--2---:R0:W-:Y:S04]  /*1c310*/  STL [R1+0x21d8], R3 ;  /* 0x0021d80301007387 */ /* 0x0041e80000100800 */
[----:B------:R-:W2:Y:S04]  /*1c320*/  LDL R9, [R1+0xbdc] ;  /* 0x000bdc0001097983 */ /* 0x000ea80000100800 */
[----:B------:R-:W2:Y:S04]  /*1c330*/  LDL R8, [R1+0xbe0] ;  /* 0x000be00001087983 */ /* 0x000ea80000100800 */
[----:B------:R-:W-:Y:S04]  /*1c340*/  STL [R1+0x21dc], R60 ;  /* 0x0021dc3c01007387 */ /* 0x000fe80000100800 */
[----:B0-----:R-:W2:Y:S04]  /*1c350*/  LDL R3, [R1+0xbd4] ;  /* 0x000bd40001037983 */ /* 0x001ea80000100800 */
[----:B------:R-:W2:Y:S04]  /*1c360*/  LDL R2, [R1+0xbd8] ;  /* 0x000bd80001027983 */ /* 0x000ea80000100800 */
[----:B----4-:R-:W-:Y:S04]  /*1c370*/  STL [R1+0x21e0], R58 ;  /* 0x0021e03a01007387 */ /* 0x010fe80000100800 */
[----:B------:R-:W4:Y:S04]  /*1c380*/  LDL R11, [R1+0xb9c] ;  /* 0x000b9c00010b7983 */ /* 0x000f280000100800 */
[----:B------:R-:W4:Y:S04]  /*1c390*/  LDL R10, [R1+0xba0] ;  /* 0x000ba000010a7983 */ /* 0x000f280000100800 */
[----:B------:R-:W4:Y:S04]  /*1c3a0*/  LDL R13, [R1+0xb98] ;  /* 0x000b9800010d7983 */ /* 0x000f280000100800 */
[----:B---3--:R-:W-:Y:S04]  /*1c3b0*/  STL [R1+0x21e4], R56 ;  /* 0x0021e43801007387 */ /* 0x008fe80000100800 */
[----:B------:R-:W-:Y:S04]  /*1c3c0*/  STL [R1+0x8], R16 ;  /* 0x0000081001007387 */ /* 0x000fe80000100800 */
[----:B------:R0:W-:Y:S01]  /*1c3d0*/  STL [R1+0x4], R15 ;  /* 0x0000040f01007387 */ /* 0x0001e20000100800 */
[----:B------:R-:W-:Y:S01]  /*1c3e0*/  PRMT R54, RZ, 0x7610, R54 ;  /* 0x00007610ff367816 */ /* 0x000fe20000000036 */
[----:B------:R-:W-:-:S02]  /*1c3f0*/  @!P0 IMAD.MOV.U32 R5, RZ, RZ, R7 ;  /* 0x000000ffff058224 */ /* 0x000fc400078e0007 */
[----:B------:R-:W-:Y:S01]  /*1c400*/  @!P0 IMAD.MOV.U32 R4, RZ, RZ, R6 ;  /* 0x000000ffff048224 */ /* 0x000fe200078e0006 */
[----:B------:R-:W-:Y:S01]  /*1c410*/  PRMT R52, RZ, 0x7610, R52 ;  /* 0x00007610ff347816 */ /* 0x000fe20000000034 */
[----:B------:R-:W3:Y:S04]  /*1c420*/  LDL R7, [R1+0xb5c] ;  /* 0x000b5c0001077983 */ /* 0x000ee80000100800 */
[----:B0-----:R-:W3:Y:S04]  /*1c430*/  LDL R15, [R1+0xb94] ;  /* 0x000b9400010f7983 */ /* 0x001ee80000100800 */
[----:B------:R0:W3:Y:S01]  /*1c440*/  @!P0 LDG.E.U16 R54, [R4.64] ;  /* 0x0000000404368981 */ /* 0x0000e2000c1e1500 */
[----:B------:R-:W-:-:S02]  /*1c450*/  PRMT R50, RZ, 0x7610, R50 ;  /* 0x00007610ff327816 */ /* 0x000fc40000000032 */
[----:B------:R-:W-:Y:S01]  /*1c460*/  PRMT R48, RZ, 0x7610, R48 ;  /* 0x00007610ff307816 */ /* 0x000fe20000000030 */
[----:B------:R-:W3:Y:S01]  /*1c470*/  LDL R6, [R1+0xb60] ;  /* 0x000b600001067983 */ /* 0x000ee20000100800 */
[----:B0-----:R-:W-:Y:S02]  /*1c480*/  @!P1 IMAD.MOV.U32 R4, RZ, RZ, R12 ;  /* 0x000000ffff049224 */ /* 0x001fe400078e000c */
[----:B------:R-:W-:-:S05]  /*1c490*/  @!P1 IMAD.MOV.U32 R5, RZ, RZ, R14 ;  /* 0x000000ffff059224 */ /* 0x000fca00078e000e */
[----:B------:R2:W3:Y:S01]  /*1c4a0*/  @!P1 LDG.E.U16 R52, [R4.64] ;  /* 0x0000000404349981 */ /* 0x0004e2000c1e1500 */
        /* <DEDUP_REMOVED lines=11> */
[----:B0-----:R-:W-:Y:S02]  /*1c560*/  @!P1 IMAD.MOV.U32 R4, RZ, RZ, R13 ;  /* 0x000000ffff049224 */ /* 0x001fe400078e000d */
[----:B---3--:R-:W-:-:S05]  /*1c570*/  @!P1 IMAD.MOV.U32 R5, RZ, RZ, R15 ;  /* 0x000000ffff059224 */ /* 0x008fca00078e000f */
[----:B------:R0:W3:Y:S04]  /*1c580*/  @!P1 LDG.E.U16 R44, [R4.64] ;  /* 0x00000004042c9981 */ /* 0x0000e8000c1e1500 */
[----:B------:R-:W-:Y:S04]  /*1c590*/  STL [R1+0x21e8], R54 ;  /* 0x0021e83601007387 */ /* 0x000fe80000100800 */
[----:B------:R-:W3:Y:S04]  /*1c5a0*/  LDL R14, [R1+0xb54] ;  /* 0x000b5400010e7983 */ /* 0x000ee80000100800 */
[----:B------:R-:W3:Y:S04]  /*1c5b0*/  LDL R12, [R1+0xb58] ;  /* 0x000b5800010c7983 */ /* 0x000ee80000100800 */
[----:B------:R-:W-:Y:S04]  /*1c5c0*/  STL [R1+0x21ec], R52 ;  /* 0x0021ec3401007387 */ /* 0x000fe80000100800 */
[----:B------:R-:W3:Y:S04]  /*1c5d0*/  LDL R9, [R1+0xb1c] ;  /* 0x000b1c0001097983 */ /* 0x000ee80000100800 */
[----:B------:R-:W3:Y:S04]  /*1c5e0*/  LDL R8, [R1+0xb20] ;  /* 0x000b200001087983 */ /* 0x000ee80000100800 */
[----:B--2---:R-:W-:Y:S04]  /*1c5f0*/  STL [R1+0x21f0], R50 ;  /* 0x0021f03201007387 */ /* 0x004fe80000100800 */
[----:B------:R-:W2:Y:S04]  /*1c600*/  LDL R3, [R1+0xb14] ;  /* 0x000b140001037983 */ /* 0x000ea80000100800 */
[----:B------:R-:W2:Y:S04]  /*1c610*/  LDL R2, [R1+0xb18] ;  /* 0x000b180001027983 */ /* 0x000ea80000100800 */
[----:B------:R-:W-:Y:S04]  /*1c620*/  STL [R1+0x21f4], R48 ;  /* 0x0021f43001007387 */ /* 0x000fe80000100800 */
[----:B------:R-:W2:Y:S04]  /*1c630*/  LDL R11, [R1+0xadc] ;  /* 0x000adc00010b7983 */ /* 0x000ea80000100800 */
[----:B------:R-:W2:Y:S04]  /*1c640*/  LDL R10, [R1+0xae0] ;  /* 0x000ae000010a7983 */ /* 0x000ea80000100800 */
[----:B----4-:R-:W-:Y:S04]  /*1c650*/  STL [R1+0x21f8], R46 ;  /* 0x0021f82e01007387 */ /* 0x010fe80000100800 */
[----:B------:R-:W4:Y:S04]  /*1c660*/  LDL R15, [R1+0xad4] ;  /* 0x000ad400010f7983 */ /* 0x000f280000100800 */
[----:B------:R-:W4:Y:S01]  /*1c670*/  LDL R13, [R1+0xad8] ;  /* 0x000ad800010d7983 */ /* 0x000f220000100800 */
[----:B------:R-:W-:Y:S01]  /*1c680*/  PRMT R42, RZ, 0x7610, R42 ;  /* 0x00007610ff2a7816 */ /* 0x000fe2000000002a */
[----:B0-----:R-:W-:-:S02]  /*1c690*/  @!P0 IMAD.MOV.U32 R4, RZ, RZ, R6 ;  /* 0x000000ffff048224 */ /* 0x001fc400078e0006 */
[----:B------:R-:W-:-:S05]  /*1c6a0*/  @!P0 IMAD.MOV.U32 R5, RZ, RZ, R7 ;  /* 0x000000ffff058224 */ /* 0x000fca00078e0007 */
[----:B------:R0:W4:Y:S01]  /*1c6b0*/  @!P0 LDG.E.U16 R42, [R4.64] ;  /* 0x00000004042a8981 */ /* 0x000122000c1e1500 */
[----:B------:R-:W-:-:S03]  /*1c6c0*/  PRMT R40, RZ, 0x7610, R40 ;  /* 0x00007610ff287816 */ /* 0x000fc60000000028 */
[----:B---3--:R-:W-:Y:S04]  /*1c6d0*/  STL [R1+0x21fc], R44 ;  /* 0x0021fc2c01007387 */ /* 0x008fe80000100800 */
[----:B------:R-:W3:Y:S04]  /*1c6e0*/  LDL R7, [R1+0xa9c] ;  /* 0x000a9c0001077983 */ /* 0x000ee80000100800 */
[----:B------:R-:W3:Y:S01]  /*1c6f0*/  LDL R6, [R1+0xaa0] ;  /* 0x000aa00001067983 */ /* 0x000ee20000100800 */
[----:B0-----:R-:W-:Y:S02]  /*1c700*/  @!P1 IMAD.MOV.U32 R5, RZ, RZ, R14 ;  /* 0x000000ffff059224 */ /* 0x001fe400078e000e */
[----:B------:R-:W-:-:S05]  /*1c710*/  @!P1 IMAD.MOV.U32 R4, RZ, RZ, R12 ;  /* 0x000000ffff049224 */ /* 0x000fca00078e000c */
[----:B------:R0:W3:Y:S01]  /*1c720*/  @!P1 LDG.E.U16 R40, [R4.64] ;  /* 0x0000000404289981 */ /* 0x0000e2000c1e1500 */
[----:B------:R-:W-:Y:S02]  /*1c730*/  PRMT R38, RZ, 0x7610, R38 ;  /* 0x00007610ff267816 */ /* 0x000fe40000000026 */
        /* <DEDUP_REMOVED lines=14> */
[----:B------:R0:W4:Y:S04]  /*1c820*/  @!P1 LDG.E.U16 R32, [R4.64] ;  /* 0x0000000404209981 */ /* 0x000128000c1e1500 */
[----:B------:R-:W-:Y:S04]  /*1c830*/  STL [R1+0x2200], R42 ;  /* 0x0022002a01007387 */ /* 0x000fe80000100800 */
[----:B------:R-:W4:Y:S01]  /*1c840*/  LDL R14, [R1+0xa94] ;  /* 0x000a9400010e7983 */ /* 0x000f220000100800 */
[----:B0-----:R-:W-:-:S03]  /*1c850*/  PRMT R4, RZ, 0x7610, R4 ;  /* 0x00007610ff047816 */ /* 0x001fc60000000004 */
[----:B------:R-:W4:Y:S04]  /*1c860*/  LDL R12, [R1+0xa98] ;  /* 0x000a9800010c7983 */ /* 0x000f280000100800 */
[----:B---3--:R0:W3:Y:S04]  /*1c870*/  @!P0 LDG.E.U16 R4, [R6.64] ;  /* 0x0000000406048981 */ /* 0x0080e8000c1e1500 */
        /* <DEDUP_REMOVED lines=10> */
[----:B----4-:R-:W-:Y:S04]  /*1c920*/  STL [R1+0x2214], R32 ;  /* 0x0022142001007387 */ /* 0x010fe80000100800 */
[----:B------:R-:W4:Y:S04]  /*1c930*/  LDL R22, [R1+0xa14] ;  /* 0x000a140001167983 */ /* 0x000f280000100800 */
[----:B------:R-:W4:Y:S01]  /*1c940*/  LDL R13, [R1+0xa18] ;  /* 0x000a1800010d7983 */ /* 0x000f220000100800 */
[----:B------:R-:W-:Y:S01]  /*1c950*/  PRMT R5, RZ, 0x7610, R5 ;  /* 0x00007610ff057816 */ /* 0x000fe20000000005 */
[----:B0-----:R-:W-:-:S02]  /*1c960*/  @!P1 IMAD.MOV.U32 R7, RZ, RZ, R14 ;  /* 0x000000ffff079224 */ /* 0x001fc400078e000e */
[----:B------:R-:W-:-:S05]  /*1c970*/  @!P1 IMAD.MOV.U32 R6, RZ, RZ, R12 ;  /* 0x000000ffff069224 */ /* 0x000fca00078e000c */
[----:B------:R0:W4:Y:S04]  /*1c980*/  @!P1 LDG.E.U16 R5, [R6.64] ;  /* 0x0000000406059981 */ /* 0x000128000c1e1500 */
[----:B---3--:R1:W-:Y:S04]  /*1c990*/  STL [R1+0x2218], R4 ;  /* 0x0022180401007387 */ /* 0x0083e80000100800 */
[----:B------:R-:W3:Y:S01]  /*1c9a0*/  LDL R12, [R1+0x9dc] ;  /* 0x0009dc00010c7983 */ /* 0x000ee20000100800 */
[----:B0-----:R-:W-:-:S03]  /*1c9b0*/  PRMT R6, RZ, 0x7610, R6 ;  /* 0x00007610ff067816 */ /* 0x001fc60000000006 */
[----:B-1----:R-:W3:Y:S04]  /*1c9c0*/  LDL R4, [R1+0x9e0] ;  /* 0x0009e00001047983 */ /* 0x002ee80000100800 */
[----:B------:R0:W3:Y:S01]  /*1c9d0*/  @!P0 LDG.E.U16 R6, [R8.64] ;  /* 0x0000000408068981 */ /* 0x0000e2000c1e1500 */
[----:B------:R-:W-:Y:S01]  /*1c9e0*/  PRMT R7, RZ, 0x7610, R7 ;  /* 0x00007610ff077816 */ /* 0x000fe20000000007 */
[----:B0-----:R-:W-:Y:S02]  /*1c9f0*/  @!P1 IMAD.MOV.U32 R9, RZ, RZ, R3 ;  /* 0x000000ffff099224 */ /* 0x001fe400078e0003 */
[----:B------:R-:W-:-:S05]  /*1ca00*/  @!P1 IMAD.MOV.U32 R8, RZ, RZ, R2 ;  /* 0x000000ffff089224 */ /* 0x000fca00078e0002 */
[----:B------:R0:W3:Y:S02]  /*1ca10*/  @!P1 LDG.E.U16 R7, [R8.64] ;  /* 0x0000000408079981 */ /* 0x0000e4000c1e1500 */
[----:B0-----:R-:W-:Y:S02]  /*1ca20*/  PRMT R8, RZ, 0x7610, R8 ;  /* 0x00007610ff087816 */ /* 0x001fe40000000008 */
[----:B------:R-:W-:-:S04]  /*1ca30*/  PRMT R9, RZ, 0x7610, R9 ;  /* 0x00007610ff097816 */ /* 0x000fc80000000009 */
[----:B--2---:R4:W2:Y:S02]  /*1ca40*/  @!P0 LDG.E.U16 R8, [R10.64] ;  /* 0x000000040a088981 */ /* 0x0048a4000c1e1500 */
[----:B----4-:R-:W-:Y:S02]  /*1ca50*/  @!P1 IMAD.MOV.U32 R11, RZ, RZ, R22 ;  /* 0x000000ffff0b9224 */ /* 0x010fe400078e0016 */
[----:B------:R-:W-:-:S05]  /*1ca60*/  @!P1 IMAD.MOV.U32 R10, RZ, RZ, R13 ;  /* 0x000000ffff0a9224 */ /* 0x000fca00078e000d */
[----:B------:R0:W4:Y:S04]  /*1ca70*/  @!P1 LDG.E.U16 R9, [R10.64] ;  /* 0x000000040a099981 */ /* 0x000128000c1e1500 */
[----:B------:R-:W-:Y:S04]  /*1ca80*/  STL [R1+0x221c], R5 ;  /* 0x00221c0501007387 */ /* 0x000fe80000100800 */
[----:B------:R-:W4:Y:S01]  /*1ca90*/  LDL R21, [R1+0x9d4] ;  /* 0x0009d40001157983 */ /* 0x000f220000100800 */
[----:B0-----:R-:W-:-:S03]  /*1caa0*/  PRMT R10, RZ, 0x7610, R10 ;  /* 0x00007610ff0a7816 */ /* 0x001fc6000000000a */
[----:B------:R-:W4:Y:S01]  /*1cab0*/  LDL R20, [R1+0x9d8] ;  /* 0x0009d80001147983 */ /* 0x000f220000100800 */
[----:B---3--:R-:W-:Y:S01]  /*1cac0*/  @!P0 MOV R13, R12 ;  /* 0x0000000c000d8202 */ /* 0x008fe20000000f00 */
[----:B------:R-:W-:-:S05]  /*1cad0*/  @!P0 IMAD.MOV.U32 R12, RZ, RZ, R4 ;  /* 0x000000ffff0c8224 */ /* 0x000fca00078e0004 */
[----:B------:R0:W3:Y:S04]  /*1cae0*/  @!P0 LDG.E.U16 R10, [R12.64] ;  /* 0x000000040c0a8981 */ /* 0x0000e8000c1e1500 */
[----:B------:R-:W-:Y:S04]  /*1caf0*/  STL [R1+0x2220], R6 ;  /* 0x0022200601007387 */ /* 0x000fe80000100800 */
[----:B------:R-:W3:Y:S04]  /*1cb00*/  LDL R15, [R1+0x99c] ;  /* 0x00099c00010f7983 */ /* 0x000ee80000100800 */
[----:B------:R-:W3:Y:S04]  /*1cb10*/  LDL R14, [R1+0x9a0] ;  /* 0x0009a000010e7983 */ /* 0x000ee80000100800 */
[----:B------:R-:W3:Y:S04]  /*1cb20*/  LDL R3, [R1+0x994] ;  /* 0x0009940001037983 */ /* 0x000ee80000100800 */
[----:B------:R-:W3:Y:S04]  /*1cb30*/  LDL R2, [R1+0x998] ;  /* 0x0009980001027983 */ /* 0x000ee80000100800 */
[----:B------:R1:W-:Y:S04]  /*1cb40*/  STL [R1+0x2224], R7 ;  /* 0x0022240701007387 */ /* 0x0003e80000100800 */
[----:B------:R-:W3:Y:S04]  /*1cb50*/  LDL R17, [R1+0x95c] ;  /* 0x00095c0001117983 */ /* 0x000ee80000100800 */
[----:B------:R-:W3:Y:S04]  /*1cb60*/  LDL R16, [R1+0x960] ;  /* 0x0009600001107983 */ /* 0x000ee80000100800 */
[----:B------:R-:W3:Y:S04]  /*1cb70*/  LDL R19, [R1+0x954] ;  /* 0x0009540001137983 */ /* 0x000ee80000100800 */
[----:B------:R-:W3:Y:S04]  /*1cb80*/  LDL R18, [R1+0x958] ;  /* 0x0009580001127983 */ /* 0x000ee80000100800 */
[----:B--2---:R-:W-:Y:S04]  /*1cb90*/  STL [R1+0x2228], R8 ;  /* 0x0022280801007387 */ /* 0x004fe80000100800 */
[----:B-1----:R-:W2:Y:S04]  /*1cba0*/  LDL R7, [R1+0x91c] ;  /* 0x00091c0001077983 */ /* 0x002ea80000100800 */
[----:B------:R-:W2:Y:S04]  /*1cbb0*/  LDL R6, [R1+0x920] ;  /* 0x0009200001067983 */ /* 0x000ea80000100800 */
[----:B----4-:R1:W-:Y:S04]  /*1cbc0*/  STL [R1+0x222c], R9 ;  /* 0x00222c0901007387 */ /* 0x0103e80000100800 */
[----:B------:R-:W4:Y:S04]  /*1cbd0*/  LDL R5, [R1+0x914] ;  /* 0x0009140001057983 */ /* 0x000f280000100800 */
[----:B------:R-:W4:Y:S01]  /*1cbe0*/  LDL R4, [R1+0x918] ;  /* 0x0009180001047983 */ /* 0x000f220000100800 */
[----:B------:R-:W-:Y:S01]  /*1cbf0*/  PRMT R11, RZ, 0x7610, R11 ;  /* 0x00007610ff0b7816 */ /* 0x000fe2000000000b */
[----:B0-----:R-:W-:-:S02]  /*1cc00*/  @!P1 IMAD.MOV.U32 R13, RZ, RZ, R21 ;  /* 0x000000ffff0d9224 */ /* 0x001fc400078e0015 */
[----:B------:R-:W-:-:S05]  /*1cc10*/  @!P1 IMAD.MOV.U32 R12, RZ, RZ, R20 ;  /* 0x000000ffff0c9224 */ /* 0x000fca00078e0014 */
[----:B------:R0:W4:Y:S04]  /*1cc20*/  @!P1 LDG.E.U16 R11, [R12.64] ;  /* 0x000000040c0b9981 */ /* 0x000128000c1e1500 */
[----:B---3--:R3:W-:Y:S01]  /*1cc30*/  STL [R1+0x2230], R10 ;  /* 0x0022300a01007387 */ /* 0x0087e20000100800 */
[----:B0-----:R-:W-:-:S03]  /*1cc40*/  PRMT R12, RZ, 0x7610, R12 ;  /* 0x00007610ff0c7816 */ /* 0x001fc6000000000c */
[----:B------:R-:W4:Y:S01]  /*1cc50*/  LDL R20, [R1+0x8dc] ;  /* 0x0008dc0001147983 */ /* 0x000f220000100800 */
[----:B------:R-:W-:-:S03]  /*1cc60*/  PRMT R13, RZ, 0x7610, R13 ;  /* 0x00007610ff0d7816 */ /* 0x000fc6000000000d */
[----:B-1----:R-:W4:Y:S04]  /*1cc70*/  LDL R9, [R1+0x89c] ;  /* 0x00089c0001097983 */ /* 0x002f280000100800 */
[----:B---3--:R-:W3:Y:S04]  /*1cc80*/  LDL R10, [R1+0x8e0] ;  /* 0x0008e000010a7983 */ /* 0x008ee80000100800 */
[----:B------:R0:W3:Y:S04]  /*1cc90*/  @!P0 LDG.E.U16 R12, [R14.64] ;  /* 0x000000040e0c8981 */ /* 0x0000e8000c1e1500 */
[----:B------:R-:W3:Y:S04]  /*1cca0*/  LDL R8, [R1+0x8a0] ;  /* 0x0008a00001087983 */ /* 0x000ee80000100800 */
[----:B------:R-:W3:Y:S01]  /*1ccb0*/  LDL R25, [R1+0x894] ;  /* 0x0008940001197983 */ /* 0x000ee20000100800 */
[----:B0-----:R-:W-:-:S03]  /*1ccc0*/  @!P1 IMAD.MOV.U32 R15, RZ, RZ, R3 ;  /* 0x000000ffff0f9224 */ /* 0x001fc600078e0003 */
[----:B------:R-:W3:Y:S01]  /*1ccd0*/  LDL R3, [R1+0x8d4] ;  /* 0x0008d40001037983 */ /* 0x000ee20000100800 */
[----:B------:R-:W-:-:S03]  /*1cce0*/  @!P1 IMAD.MOV.U32 R14, RZ, RZ, R2 ;  /* 0x000000ffff0e9224 */ /* 0x000fc600078e0002 */
[----:B------:R-:W3:Y:S04]  /*1ccf0*/  LDL R2, [R1+0x8d8] ;  /* 0x0008d80001027983 */ /* 0x000ee80000100800 */
[----:B------:R0:W3:Y:S04]  /*1cd00*/  @!P1 LDG.E.U16 R13, [R14.64] ;  /* 0x000000040e0d9981 */ /* 0x0000e8000c1e1500 */
[----:B------:R-:W3:Y:S04]  /*1cd10*/  LDL R24, [R1+0x898] ;  /* 0x0008980001187983 */ /* 0x000ee80000100800 */
[----:B------:R-:W3:Y:S01]  /*1cd20*/  LDL R26, [R1+0x81c] ;  /* 0x00081c00011a7983 */ /* 0x000ee20000100800 */
[----:B0-----:R-:W-:-:S02]  /*1cd30*/  PRMT R14, RZ, 0x7610, R14 ;  /* 0x00007610ff0e7816 */ /* 0x001fc4000000000e */
[----:B------:R-:W-:Y:S01]  /*1cd40*/  PRMT R15, RZ, 0x7610, R15 ;  /* 0x00007610ff0f7816 */ /* 0x000fe2000000000f */
[----:B------:R-:W3:Y:S04]  /*1cd50*/  LDL R32, [R1+0x1294] ;  /* 0x0012940001207983 */ /* 0x000ee80000100800 */
[----:B------:R0:W3:Y:S01]  /*1cd60*/  @!P0 LDG.E.U16 R14, [R16.64] ;  /* 0x00000004100e8981 */ /* 0x0000e2000c1e1500 */
[----:B------:R-:W-:Y:S02]  /*1cd70*/  PRMT R33, RZ, 0x7610, R33 ;  /* 0x00007610ff217816 */ /* 0x000fe40000000021 */
[----:B------:R-:W-:Y:S01]  /*1cd80*/  PRMT R35, RZ, 0x7610, R35 ;  /* 0x00007610ff237816 */ /* 0x000fe20000000023 */
[----:B------:R-:W3:Y:S01]  /*1cd90*/  LDL R36, [R1+0xe44] ;  /* 0x000e440001247983 */ /* 0x000ee20000100800 */
[----:B------:R-:W-:-:S02]  /*1cda0*/  PRMT R37, RZ, 0x7610, R37 ;  /* 0x00007610ff257816 */ /* 0x000fc40000000025 */
[----:B------:R-:W-:Y:S01]  /*1cdb0*/  PRMT R39, RZ, 0x7610, R39 ;  /* 0x00007610ff277816 */ /* 0x000fe20000000027 */
[----:B------:R-:W3:Y:S01]  /*1cdc0*/  LDL R34, [R1+0xe48] ;  /* 0x000e480001227983 */ /* 0x000ee20000100800 */
[----:B0-----:R-:W-:Y:S02]  /*1cdd0*/  @!P1 IMAD.MOV.U32 R16, RZ, RZ, R18 ;  /* 0x000000ffff109224 */ /* 0x001fe400078e0012 */
[----:B------:R-:W-:-:S05]  /*1cde0*/  @!P1 IMAD.MOV.U32 R17, RZ, RZ, R19 ;  /* 0x000000ffff119224 */ /* 0x000fca00078e0013 */
[----:B------:R0:W3:Y:S02]  /*1cdf0*/  @!P1 LDG.E.U16 R15, [R16.64] ;  /* 0x00000004100f9981 */ /* 0x0000e4000c1e1500 */
[----:B0-----:R-:W-:Y:S01]  /*1ce00*/  PRMT R16, RZ, 0x7610, R16 ;  /* 0x00007610ff107816 */ /* 0x001fe20000000010 */
[----:B--2---:R-:W-:Y:S02]  /*1ce10*/  @!P0 IMAD.MOV.U32 R19, RZ, RZ, R7 ;  /* 0x000000ffff138224 */ /* 0x004fe400078e0007 */
[----:B------:R-:W2:Y:S01]  /*1ce20*/  LDL R7, [R1+0x85c] ;  /* 0x00085c0001077983 */ /* 0x000ea20000100800 */
[----:B------:R-:W-:-:S03]  /*1ce30*/  @!P0 IMAD.MOV.U32 R18, RZ, RZ, R6 ;  /* 0x000000ffff128224 */ /* 0x000fc600078e0006 */
[----:B------:R-:W2:Y:S04]  /*1ce40*/  LDL R6, [R1+0x860] ;  /* 0x0008600001067983 */ /* 0x000ea80000100800 */
[----:B------:R4:W2:Y:S02]  /*1ce50*/  @!P0 LDG.E.U16 R16, [R18.64] ;  /* 0x0000000412108981 */ /* 0x0008a4000c1e1500 */
[----:B----4-:R-:W-:Y:S02]  /*1ce60*/  @!P1 IMAD.MOV.U32 R19, RZ, RZ, R5 ;  /* 0x000000ffff139224 */ /* 0x010fe400078e0005 */
[----:B------:R-:W4:Y:S01]  /*1ce70*/  LDL R5, [R1+0x854] ;  /* 0x0008540001057983 */ /* 0x000f220000100800 */
[----:B------:R-:W-:-:S03]  /*1ce80*/  @!P1 IMAD.MOV.U32 R18, RZ, RZ, R4 ;  /* 0x000000ffff129224 */ /* 0x000fc600078e0004 */
[----:B------:R-:W4:Y:S01]  /*1ce90*/  LDL R4, [R1+0x858] ;  /* 0x0008580001047983 */ /* 0x000f220000100800 */
[----:B------:R-:W-:-:S06]  /*1cea0*/  PRMT R17, RZ, 0x7610, R17 ;  /* 0x00007610ff117816 */ /* 0x000fcc0000000011 */
[----:B------:R0:W4:Y:S02]  /*1ceb0*/  @!P1 LDG.E.U16 R17, [R18.64] ;  /* 0x0000000412119981 */ /* 0x000124000c1e1500 */
[----:B0-----:R-:W-:Y:S01]  /*1cec0*/  PRMT R18, RZ, 0x7610, R18 ;  /* 0x00007610ff127816 */ /* 0x001fe20000000012 */
[----:B------:R-:W-:Y:S02]  /*1ced0*/  @!P0 IMAD.MOV.U32 R21, RZ, RZ, R20 ;  /* 0x000000ffff158224 */ /* 0x000fe400078e0014 */
[----:B---3--:R-:W-:Y:S02]  /*1cee0*/  @!P0 IMAD.MOV.U32 R20, RZ, RZ, R10 ;  /* 0x000000ffff148224 */ /* 0x008fe400078e000a */
[----:B------:R-:W3:Y:S04]  /*1cef0*/  LDL R10, [R1+0x820] ;  /* 0x00082000010a7983 */ /* 0x000ee80000100800 */
[----:B------:R0:W3:Y:S02]  /*1cf00*/  @!P0 LDG.E.U16 R18, [R20.64] ;  /* 0x0000000414128981 */ /* 0x0000e4000c1e1500 */
[----:B0-----:R-:W-:-:S02]  /*1cf10*/  @!P1 IMAD.MOV.U32 R21, RZ, RZ, R3 ;  /* 0x000000ffff159224 */ /* 0x001fc400078e0003 */
[----:B------:R-:W3:Y:S01]  /*1cf20*/  LDL R3, [R1+0x814] ;  /* 0x0008140001037983 */ /* 0x000ee20000100800 */
[----:B------:R-:W-:-:S03]  /*1cf30*/  @!P1 IMAD.MOV.U32 R20, RZ, RZ, R2 ;  /* 0x000000ffff149224 */ /* 0x000fc600078e0002 */
[----:B------:R-:W3:Y:S01]  /*1cf40*/  LDL R2, [R1+0x818] ;  /* 0x0008180001027983 */ /* 0x000ee20000100800 */
[----:B------:R-:W-:Y:S01]  /*1cf50*/  PRMT R19, RZ, 0x7610, R19 ;  /* 0x00007610ff137816 */ /* 0x000fe20000000013 */
[----:B------:R-:W-:Y:S02]  /*1cf60*/  @!P0 IMAD.MOV.U32 R22, RZ, RZ, R8 ;  /* 0x000000ffff168224 */ /* 0x000fe400078e0008 */
[----:B------:R-:W-:Y:S01]  /*1cf70*/  @!P0 IMAD.MOV.U32 R23, RZ, RZ, R9 ;  /* 0x000000ffff178224 */ /* 0x000fe200078e0009 */
[----:B------:R-:W3:Y:S04]  /*1cf80*/  LDL R8, [R1+0x7e0] ;  /* 0x0007e00001087983 */ /* 0x000ee80000100800 */
[----:B------:R0:W3:Y:S04]  /*1cf90*/  @!P1 LDG.E.U16 R19, [R20.64] ;  /* 0x0000000414139981 */ /* 0x0000e8000c1e1500 */
[----:B------:R-:W3:Y:S01]  /*1cfa0*/  LDL R9, [R1+0x7dc] ;  /* 0x0007dc0001097983 */ /* 0x000ee20000100800 */
[----:B0-----:R-:W-:-:S02]  /*1cfb0*/  PRMT R20, RZ, 0x7610, R20 ;  /* 0x00007610ff147816 */ /* 0x001fc40000000014 */
[----:B------:R-:W-:-:S04]  /*1cfc0*/  PRMT R21, RZ, 0x7610, R21 ;  /* 0x00007610ff157816 */ /* 0x000fc80000000015 */
[----:B------:R0:W3:Y:S02]  /*1cfd0*/  @!P0 LDG.E.U16 R20, [R22.64] ;  /* 0x0000000416148981 */ /* 0x0000e4000c1e1500 */
        /* <DEDUP_REMOVED lines=13> */
[----:B------:R-:W-:Y:S01]  /*1d0b0*/  PRMT R23, RZ, 0x7610, R23 ;  /* 0x00007610ff177816 */ /* 0x000fe20000000017 */
[----:B------:R-:W-:-:S05]  /*1d0c0*/  @!P0 IMAD.MOV.U32 R27, RZ, RZ, R26 ;  /* 0x000000ffff1b8224 */ /* 0x000fca00078e001a */
[----:B------:R0:W4:Y:S02]  /*1d0d0*/  @!P1 LDG.E.U16 R23, [R24.64] ;  /* 0x0000000418179981 */ /* 0x000124000c1e1500 */
[----:B0-----:R-:W-:Y:S01]  /*1d0e0*/  PRMT R24, RZ, 0x7610, R24 ;  /* 0x00007610ff187816 */ /* 0x001fe20000000018 */
[----:B---3--:R-:W-:Y:S01]  /*1d0f0*/  @!P0 IMAD.MOV.U32 R26, RZ, RZ, R10 ;  /* 0x000000ffff1a8224 */ /* 0x008fe200078e000a */
[----:B------:R-:W-:Y:S01]  /*1d100*/  PRMT R25, RZ, 0x7610, R25 ;  /* 0x00007610ff197816 */ /* 0x000fe20000000019 */
[----:B------:R-:W3:Y:S04]  /*1d110*/  LDL R10, [R1+0x12a0] ;  /* 0x0012a000010a7983 */ /* 0x000ee80000100800 */
[----:B------:R0:W3:Y:S02]  /*1d120*/  @!P0 LDG.E.U16 R24, [R26.64] ;  /* 0x000000041a188981 */ /* 0x0000e4000c1e1500 */
[----:B0-----:R-:W-:-:S02]  /*1d130*/  @!P1 IMAD.MOV.U32 R27, RZ, RZ, R3 ;  /* 0x000000ffff1b9224 */ /* 0x001fc400078e0003 */
[----:B------:R-:W3:Y:S01]  /*1d140*/  LDL R3, [R1+0x794] ;  /* 0x0007940001037983 */ /* 0x000ee20000100800 */
[----:B------:R-:W-:-:S03]  /*1d150*/  @!P1 IMAD.MOV.U32 R26, RZ, RZ, R2 ;  /* 0x000000ffff1a9224 */ /* 0x000fc600078e0002 */
[----:B------:R-:W3:Y:S04]  /*1d160*/  LDL R2, [R1+0x798] ;  /* 0x0007980001027983 */ /* 0x000ee80000100800 */
[----:B------:R0:W3:Y:S01]  /*1d170*/  @!P1 LDG.E.U16 R25, [R26.64] ;  /* 0x000000041a199981 */ /* 0x0000e2000c1e1500 */
[----:B------:R-:W-:-:S03]  /*1d180*/  @!P0 IMAD.MOV.U32 R28, RZ, RZ, R8 ;  /* 0x000000ffff1c8224 */ /* 0x000fc600078e0008 */
[----:B------:R-:W3:Y:S01]  /*1d190*/  LDL R8, [R1+0x1260] ;  /* 0x0012600001087983 */ /* 0x000ee20000100800 */
[----:B------:R-:W-:-:S03]  /*1d1a0*/  @!P0 IMAD.MOV.U32 R29, RZ, RZ, R9 ;  /* 0x000000ffff1d8224 */ /* 0x000fc600078e0009 */
[----:B------:R-:W3:Y:S01]  /*1d1b0*/  LDL R9, [R1+0x1254] ;  /* 0x0012540001097983 */ /* 0x000ee20000100800 */
[----:B0-----:R-:W-:-:S06]  /*1d1c0*/  PRMT R26, RZ, 0x7610, R26 ;  /* 0x00007610ff1a7816 */ /* 0x001fcc000000001a */
[----:B------:R2:W3:Y:S02]  /*1d1d0*/  @!P0 LDG.E.U16 R26, [R28.64] ;  /* 0x000000041c1a8981 */ /* 0x0004e4000c1e1500 */
[----:B--2---:R-:W-:Y:S02]  /*1d1e0*/  @!P1 IMAD.MOV.U32 R29, RZ, RZ, R7 ;  /* 0x000000ffff1d9224 */ /* 0x004fe400078e0007 */
[----:B------:R-:W2:Y:S01]  /*1d1f0*/  LDL R7, [R1+0x125c] ;  /* 0x00125c0001077983 */ /* 0x000ea20000100800 */
[----:B------:R-:W-:-:S03]  /*1d200*/  @!P1 IMAD.MOV.U32 R28, RZ, RZ, R6 ;  /* 0x000000ffff1c9224 */ /* 0x000fc600078e0006 */
[----:B------:R-:W2:Y:S01]  /*1d210*/  LDL R6, [R1+0x1268] ;  /* 0x0012680001067983 */ /* 0x000ea20000100800 */
[----:B----4-:R-:W-:-:S03]  /*1d220*/  @!P0 IMAD.MOV.U32 R31, RZ, RZ, R5 ;  /* 0x000000ffff1f8224 */ /* 0x010fc600078e0005 */
[----:B------:R-:W4:Y:S01]  /*1d230*/  LDL R5, [R1+0x129c] ;  /* 0x00129c0001057983 */ /* 0x000f220000100800 */
[----:B------:R-:W-:-:S03]  /*1d240*/  @!P0 IMAD.MOV.U32 R30, RZ, RZ, R4 ;  /* 0x000000ffff1e8224 */ /* 0x000fc600078e0004 */
[----:B------:R-:W4:Y:S01]  /*1d250*/  LDL R4, [R1+0x12a8] ;  /* 0x0012a80001047983 */ /* 0x000f220000100800 */
[----:B------:R-:W-:-:S06]  /*1d260*/  PRMT R27, RZ, 0x7610, R27 ;  /* 0x00007610ff1b7816 */ /* 0x000fcc000000001b */
[----:B------:R0:W4:Y:S02]  /*1d270*/  @!P1 LDG.E.U16 R27, [R28.64] ;  /* 0x000000041c1b9981 */ /* 0x000124000c1e1500 */
[----:B0-----:R-:W-:-:S06]  /*1d280*/  PRMT R28, RZ, 0x7610, R28 ;  /* 0x00007610ff1c7816 */ /* 0x001fcc000000001c */
[----:B------:R3:W4:Y:S01]  /*1d290*/  @!P0 LDG.E.U16 R28, [R30.64] ;  /* 0x000000041e1c8981 */ /* 0x000722000c1e1500 */
[----:B------:R-:W-:Y:S01]  /*1d2a0*/  PRMT R29, RZ, 0x7610, R29 ;  /* 0x00007610ff1d7816 */ /* 0x000fe2000000001d */
[----:B---3--:R-:W-:Y:S02]  /*1d2b0*/  @!P1 IMAD.MOV.U32 R31, RZ, RZ, R3 ;  /* 0x000000ffff1f9224 */ /* 0x008fe400078e0003 */
[----:B------:R-:W3:Y:S01]  /*1d2c0*/  LDL R3, [R1+0x12d4] ;  /* 0x0012d40001037983 */ /* 0x000ee20000100800 */
[----:B------:R-:W-:-:S03]  /*1d2d0*/  @!P1 IMAD.MOV.U32 R30, RZ, RZ, R2 ;  /* 0x000000ffff1e9224 */ /* 0x000fc600078e0002 */
[----:B------:R-:W3:Y:S04]  /*1d2e0*/  LDL R2, [R1+0x12e0] ;  /* 0x0012e00001027983 */ /* 0x000ee80000100800 */
[----:B------:R0:W3:Y:S02]  /*1d2f0*/  @!P1 LDG.E.U16 R29, [R30.64] ;  /* 0x000000041e1d9981 */ /* 0x0000e4000c1e1500 */
[----:B0-----:R-:W-:Y:S02]  /*1d300*/  @!P0 IMAD.MOV.U32 R30, RZ, RZ, R8 ;  /* 0x000000ffff1e8224 */ /* 0x001fe400078e0008 */
[----:B------:R-:W-:Y:S01]  /*1d310*/  @!P0 IMAD.MOV.U32 R31, RZ, RZ, R9 ;  /* 0x000000ffff1f8224 */ /* 0x000fe200078e0009 */
[----:B------:R-:W3:Y:S04]  /*1d320*/  LDL R8, [R1+0x12e8] ;  /* 0x0012e80001087983 */ /* 0x000ee80000100800 */
[----:B------:R2:W3:Y:S04]  /*1d330*/  @!P0 LDG.E.U16 R33, [R30.64] ;  /* 0x000000041e218981 */ /* 0x0004e8000c1e1500 */
[----:B------:R-:W3:Y:S01]  /*1d340*/  LDL R9, [R1+0x12dc] ;  /* 0x0012dc0001097983 */ /* 0x000ee20000100800 */
[----:B--2---:R-:W-:-:S03]  /*1d350*/  @!P1 IMAD.MOV.U32 R31, RZ, RZ, R7 ;  /* 0x000000ffff1f9224 */ /* 0x004fc600078e0007 */
[----:B------:R-:W2:Y:S01]  /*1d360*/  LDL R7, [R1+0x1314] ;  /* 0x0013140001077983 */ /* 0x000ea20000100800 */
[----:B------:R-:W-:-:S03]  /*1d370*/  @!P1 IMAD.MOV.U32 R30, RZ, RZ, R6 ;  /* 0x000000ffff1e9224 */ /* 0x000fc600078e0006 */
[----:B------:R-:W2:Y:S04]  /*1d380*/  LDL R6, [R1+0x1320] ;  /* 0x0013200001067983 */ /* 0x000ea80000100800 */
[----:B------:R0:W2:Y:S02]  /*1d390*/  @!P1 LDG.E.U16 R35, [R30.64] ;  /* 0x000000041e239981 */ /* 0x0000a4000c1e1500 */
[----:B0-----:R-:W-:Y:S02]  /*1d3a0*/  @!P0 IMAD.MOV.U32 R30, RZ, RZ, R10 ;  /* 0x000000ffff1e8224 */ /* 0x001fe400078e000a */
[----:B------:R-:W-:Y:S01]  /*1d3b0*/  @!P0 IMAD.MOV.U32 R31, RZ, RZ, R32 ;  /* 0x000000ffff1f8224 */ /* 0x000fe200078e0020 */
[----:B------:R-:W-:Y:S01]  /*1d3c0*/  PRMT R41, RZ, 0x7610, R41 ;  /* 0x00007610ff297816 */ /* 0x000fe20000000029 */
[----:B------:R-:W2:Y:S04]  /*1d3d0*/  LDL R32, [R1+0xe0c] ;  /* 0x000e0c0001207983 */ /* 0x000ea80000100800 */
[----:B------:R4:W2:Y:S04]  /*1d3e0*/  @!P0 LDG.E.U16 R37, [R30.64] ;  /* 0x000000041e258981 */ /* 0x0008a8000c1e1500 */
[----:B------:R-:W2:Y:S01]  /*1d3f0*/  LDL R10, [R1+0xe10] ;  /* 0x000e1000010a7983 */ /* 0x000ea20000100800 */
[----:B----4-:R-:W-:-:S03]  /*1d400*/  @!P1 IMAD.MOV.U32 R31, RZ, RZ, R5 ;  /* 0x000000ffff1f9224 */ /* 0x010fc600078e0005 */
[----:B------:R-:W4:Y:S01]  /*1d410*/  LDL R5, [R1+0x131c] ;  /* 0x00131c0001057983 */ /* 0x000f220000100800 */
[----:B------:R-:W-:-:S03]  /*1d420*/  @!P1 IMAD.MOV.U32 R30, RZ, RZ, R4 ;  /* 0x000000ffff1e9224 */ /* 0x000fc600078e0004 */
[----:B------:R-:W4:Y:S04]  /*1d430*/  LDL R4, [R1+0x1328] ;  /* 0x0013280001047983 */ /* 0x000f280000100800 */
[----:B------:R3:W4:Y:S01]  /*1d440*/  @!P1 LDG.E.U16 R39, [R30.64] ;  /* 0x000000041e279981 */ /* 0x000722000c1e1500 */
[----:B------:R-:W-:Y:S02]  /*1d450*/  PRMT R43, RZ, 0x7610, R43 ;  /* 0x00007610ff2b7816 */ /* 0x000fe4000000002b */
[----:B------:R-:W-:Y:S01]  /*1d460*/  PRMT R45, RZ, 0x7610, R45 ;  /* 0x00007610ff2d7816 */ /* 0x000fe2000000002d */
[----:B---3--:R-:W-:Y:S02]  /*1d470*/  @!P0 IMAD.MOV.U32 R31, RZ, RZ, R3 ;  /* 0x000000ffff1f8224 */ /* 0x008fe400078e0003 */
[----:B------:R-:W3:Y:S01]  /*1d480*/  LDL R3, [R1+0xe4c] ;  /* 0x000e4c0001037983 */ /* 0x000ee20000100800 */
[----:B------:R-:W-:-:S03]  /*1d490*/  @!P0 IMAD.MOV.U32 R30, RZ, RZ, R2 ;  /* 0x000000ffff1e8224 */ /* 0x000fc600078e0002 */
[----:B------:R-:W3:Y:S04]  /*1d4a0*/  LDL R2, [R1+0xe50] ;  /* 0x000e500001027983 */ /* 0x000ee80000100800 */
[----:B------:R0:W3:Y:S02]  /*1d4b0*/  @!P0 LDG.E.U16 R41, [R30.64] ;  /* 0x000000041e298981 */ /* 0x0000e4000c1e1500 */
[----:B0-----:R-:W-:Y:S02]  /*1d4c0*/  @!P1 IMAD.MOV.U32 R30, RZ, RZ, R8 ;  /* 0x000000ffff1e9224 */ /* 0x001fe400078e0008 */
[----:B------:R-:W3:Y:S01]  /*1d4d0*/  LDL R8, [R1+0xe08] ;  /* 0x000e080001087983 */ /* 0x000ee20000100800 */
[----:B------:R-:W-:-:S03]  /*1d4e0*/  @!P1 IMAD.MOV.U32 R31, RZ, RZ, R9 ;  /* 0x000000ffff1f9224 */ /* 0x000fc600078e0009 */
[----:B------:R-:W3:Y:S04]  /*1d4f0*/  LDL R9, [R1+0xe04] ;  /* 0x000e040001097983 */ /* 0x000ee80000100800 */
[----:B------:R2:W3:Y:S02]  /*1d500*/  @!P1 LDG.E.U16 R43, [R30.64] ;  /* 0x000000041e2b9981 */ /* 0x0004e4000c1e1500 */
        /* <DEDUP_REMOVED lines=8> */
[----:B------:R-:W4:Y:S04]  /*1d590*/  LDL R4, [R1+0xdc8] ;  /* 0x000dc80001047983 */ /* 0x000f280000100800 */
[----:B------:R-:W0:Y:S02]  /*1d5a0*/  S2R R0, SR_TID.X ;  /* 0x0000000000007919 */ /* 0x000e240000002100 */
[----:B0-----:R-:W-:-:S05]  /*1d5b0*/  LOP3.LUT R0, R0, 0x1f, RZ, 0xc0, !PT ;  /* 0x0000001f00007812 */ /* 0x001fca00078ec0ff */
[----:B------:R-:W-:-:S05]  /*1d5c0*/  IMAD.SHL.U32 R0, R0, 0x2, RZ ;  /* 0x0000000200007824 */ /* 0x000fca00078e00ff */
[----:B------:R0:W-:Y:S02]  /*1d5d0*/  STS.U16 [R0+0x4000], R47 ;  /* 0x0040002f00007388 */ /* 0x0001e40000000400 */
[----:B0-----:R-:W-:-:S06]  /*1d5e0*/  PRMT R47, RZ, 0x7610, R47 ;  /* 0x00007610ff2f7816 */ /* 0x001fcc000000002f */
[----:B------:R3:W4:Y:S02]  /*1d5f0*/  @!P1 LDG.E.U16 R47, [R30.64] ;  /* 0x000000041e2f9981 */ /* 0x000724000c1e1500 */
[----:B---3--:R-:W-:Y:S02]  /*1d600*/  @!P0 IMAD.MOV.U32 R31, RZ, RZ, R3 ;  /* 0x000000ffff1f8224 */ /* 0x008fe400078e0003 */
[----:B------:R-:W3:Y:S01]  /*1d610*/  LDL R3, [R1+0xd8c] ;  /* 0x000d8c0001037983 */ /* 0x000ee20000100800 */
[----:B------:R-:W-:-:S03]  /*1d620*/  @!P0 IMAD.MOV.U32 R30, RZ, RZ, R2 ;  /* 0x000000ffff1e8224 */ /* 0x000fc600078e0002 */
[----:B------:R-:W3:Y:S04]  /*1d630*/  LDL R2, [R1+0xd90] ;  /* 0x000d900001027983 */ /* 0x000ee80000100800 */
[----:B------:R0:W-:Y:S04]  /*1d640*/  STS.U16 [R0+0x4040], R49 ;  /* 0x0040403100007388 */ /* 0x0001e80000000400 */
[----:B------:R1:W-:Y:S01]  /*1d650*/  STS.U16 [R0+0x4240], R51 ;  /* 0x0042403300007388 */ /* 0x0003e20000000400 */
[----:B0-----:R-:W-:Y:S02]  /*1d660*/  PRMT R49, RZ, 0x7610, R49 ;  /* 0x00007610ff317816 */ /* 0x001fe40000000031 */
[----:B-1----:R-:W-:-:S04]  /*1d670*/  PRMT R51, RZ, 0x7610, R51 ;  /* 0x00007610ff337816 */ /* 0x002fc80000000033 */
[----:B------:R0:W3:Y:S04]  /*1d680*/  @!P0 LDG.E.U16 R49, [R30.64] ;  /* 0x000000041e318981 */ /* 0x0000e8000c1e1500 */
[----:B------:R1:W-:Y:S01]  /*1d690*/  STS.U16 [R0+0x4200], R53 ;  /* 0x0042003500007388 */ /* 0x0003e20000000400 */
[----:B0-----:R-:W-:Y:S02]  /*1d6a0*/  @!P1 IMAD.MOV.U32 R30, RZ, RZ, R34 ;  /* 0x000000ffff1e9224 */ /* 0x001fe400078e0022 */
[----:B------:R-:W-:Y:S01]  /*1d6b0*/  @!P1 IMAD.MOV.U32 R31, RZ, RZ, R36 ;  /* 0x000000ffff1f9224 */ /* 0x000fe200078e0024 */
        /* <DEDUP_REMOVED lines=11> */
[----:B------:R2:W3:Y:S02]  /*1d770*/  @!P1 LDG.E.U16 R55, [R30.64] ;  /* 0x000000041e379981 */ /* 0x0004e4000c1e1500 */
[----:B--2---:R-:W-:Y:S02]  /*1d780*/  @!P0 IMAD.MOV.U32 R31, RZ, RZ, R7 ;  /* 0x000000ffff1f8224 */ /* 0x004fe400078e0007 */
[----:B------:R-:W-:Y:S02]  /*1d790*/  @!P0 IMAD.MOV.U32 R30, RZ, RZ, R6 ;  /* 0x000000ffff1e8224 */ /* 0x000fe400078e0006 */
[----:B------:R-:W2:Y:S04]  /*1d7a0*/  LDL.LU R6, [R1+0x1c8] ;  /* 0x0001c80001067983 */ /* 0x000ea80000300800 */
[----:B------:R4:W2:Y:S02]  /*1d7b0*/  @!P0 LDG.E.U16 R57, [R30.64] ;  /* 0x000000041e398981 */ /* 0x0008a4000c1e1500 */
[----:B----4-:R-:W-:-:S02]  /*1d7c0*/  @!P1 IMAD.MOV.U32 R31, RZ, RZ, R5 ;  /* 0x000000ffff1f9224 */ /* 0x010fc400078e0005 */
[----:B------:R-:W4:Y:S01]  /*1d7d0*/  LDL.LU R5, [R1+0x1c4] ;  /* 0x0001c40001057983 */ /* 0x000f220000300800 */
[----:B------:R-:W-:-:S03]  /*1d7e0*/  @!P1 IMAD.MOV.U32 R30, RZ, RZ, R4 ;  /* 0x000000ffff1e9224 */ /* 0x000fc600078e0004 */
[----:B------:R-:W2:Y:S04]  /*1d7f0*/  LDL.LU R4, [R1+0x1a8] ;  /* 0x0001a80001047983 */ /* 0x000ea80000300800 */
[----:B------:R-:W2:Y:S04]  /*1d800*/  LDL.LU R32, [R1+0x1a4] ;  /* 0x0001a40001207983 */ /* 0x000ea80000300800 */
[----:B------:R-:W2:Y:S04]  /*1d810*/  LDL.LU R34, [R1+0x188] ;  /* 0x0001880001227983 */ /* 0x000ea80000300800 */
[----:B------:R-:W2:Y:S04]  /*1d820*/  LDL.LU R50, [R1+0x184] ;  /* 0x0001840001327983 */ /* 0x000ea80000300800 */
[----:B------:R-:W4:Y:S04]  /*1d830*/  LDL.LU R52, [R1+0x158] ;  /* 0x0001580001347983 */ /* 0x000f280000300800 */
[----:B------:R-:W4:Y:S04]  /*1d840*/  LDL.LU R36, [R1+0x154] ;  /* 0x0001540001247983 */ /* 0x000f280000300800 */
[----:B------:R-:W4:Y:S04]  /*1d850*/  LDL.LU R38, [R1+0x138] ;  /* 0x0001380001267983 */ /* 0x000f280000300800 */
[----:B------:R-:W4:Y:S04]  /*1d860*/  LDL.LU R54, [R1+0x134] ;  /* 0x0001340001367983 */ /* 0x000f280000300800 */
[----:B------:R-:W4:Y:S04]  /*1d870*/  LDL.LU R56, [R1+0x118] ;  /* 0x0001180001387983 */ /* 0x000f280000300800 */
[----:B------:R0:W-:Y:S04]  /*1d880*/  STS.U16 [R0+0x4640], R59 ;  /* 0x0046403b00007388 */ /* 0x0001e80000000400 */
[----:B------:R-:W4:Y:S04]  /*1d890*/  LDL.LU R40, [R1+0x114] ;  /* 0x0001140001287983 */ /* 0x000f280000300800 */
[----:B------:R-:W4:Y:S01]  /*1d8a0*/  LDL.LU R58, [R1+0xf8] ;  /* 0x0000f800013a7983 */ /* 0x000f220000300800 */
[----:B0-----:R-:W-:-:S03]  /*1d8b0*/  PRMT R59, RZ, 0x7610, R59 ;  /* 0x00007610ff3b7816 */ /* 0x001fc6000000003b */
[----:B------:R-:W4:Y:S04]  /*1d8c0*/  LDL.LU R42, [R1+0xf4] ;  /* 0x0000f400012a7983 */ /* 0x000f280000300800 */
[----:B------:R3:W4:Y:S04]  /*1d8d0*/  @!P1 LDG.E.U16 R59, [R30.64] ;  /* 0x000000041e3b9981 */ /* 0x000728000c1e1500 */
[----:B------:R-:W4:Y:S04]  /*1d8e0*/  LDL.LU R44, [R1+0xd8] ;  /* 0x0000d800012c7983 */ /* 0x000f280000300800 */
[----:B------:R-:W4:Y:S01]  /*1d8f0*/  LDL.LU R46, [R1+0xd4] ;  /* 0x0000d400012e7983 */ /* 0x000f220000300800 */
[----:B---3--:R-:W-:-:S03]  /*1d900*/  @!P0 IMAD.MOV.U32 R31, RZ, RZ, R3 ;  /* 0x000000ffff1f8224 */ /* 0x008fc600078e0003 */
[----:B------:R-:W3:Y:S01]  /*1d910*/  LDL.LU R48, [R1+0xb8] ;  /* 0x0000b80001307983 */ /* 0x000ee20000300800 */
[----:B------:R-:W-:-:S03]  /*1d920*/  @!P0 IMAD.MOV.U32 R30, RZ, RZ, R2 ;  /* 0x000000ffff1e8224 */ /* 0x000fc600078e0002 */
[----:B------:R-:W3:Y:S04]  /*1d930*/  LDL.LU R60, [R1+0xb4] ;  /* 0x0000b400013c7983 */ /* 0x000ee80000300800 */
[----:B------:R-:W3:Y:S04]  /*1d940*/  LDL.LU R3, [R1+0x98] ;  /* 0x0000980001037983 */ /* 0x000ee80000300800 */
[----:B------:R-:W3:Y:S04]  /*1d950*/  LDL.LU R2, [R1+0x94] ;  /* 0x0000940001027983 */ /* 0x000ee80000300800 */
        /* <DEDUP_REMOVED lines=43> */
[----:B--2---:R0:W-:Y:S04]  /*1dc10*/  STS.U16 [R0+0x4c40], R50 ;  /* 0x004c403200007388 */ /* 0x0041e80000000400 */
[----:B----4-:R1:W-:Y:S04]  /*1dc20*/  STS.U16 [R0+0x4e40], R52 ;  /* 0x004e403400007388 */ /* 0x0103e80000000400 */
[----:B0-----:R-:W2:Y:S04]  /*1dc30*/  LDL.LU R50, [R1+0x78] ;  /* 0x0000780001327983 */ /* 0x001ea80000300800 */
[----:B-1----:R-:W4:Y:S04]  /*1dc40*/  LDL.LU R52, [R1+0x74] ;  /* 0x0000740001347983 */ /* 0x002f280000300800 */
[----:B------:R0:W-:Y:S04]  /*1dc50*/  STS.U16 [R0+0x5040], R54 ;  /* 0x0050403600007388 */ /* 0x0001e80000000400 */
[----:B------:R1:W-:Y:S04]  /*1dc60*/  STS.U16 [R0+0x5240], R56 ;  /* 0x0052403800007388 */ /* 0x0003e80000000400 */
[----:B0-----:R-:W4:Y:S04]  /*1dc70*/  LDL.LU R54, [R1+0x58] ;  /* 0x0000580001367983 */ /* 0x001f280000300800 */
[----:B-1----:R-:W4:Y:S04]  /*1dc80*/  LDL.LU R56, [R1+0x54] ;  /* 0x0000540001387983 */ /* 0x002f280000300800 */
[----:B------:R0:W-:Y:S04]  /*1dc90*/  STS.U16 [R0+0x5400], R58 ;  /* 0x0054003a00007388 */ /* 0x0001e80000000400 */
[----:B------:R-:W-:Y:S04]  /*1dca0*/  STS.U16 [R0+0x4800], R6 ;  /* 0x0048000600007388 */ /* 0x000fe80000000400 */
[----:B0-----:R-:W4:Y:S04]  /*1dcb0*/  LDL.LU R58, [R1+0x228] ;  /* 0x00022800013a7983 */ /* 0x001f280000300800 */
[----:B------:R-:W-:Y:S04]  /*1dcc0*/  STS.U16 [R0+0x4840], R5 ;  /* 0x0048400500007388 */ /* 0x000fe80000000400 */
[----:B------:R-:W-:Y:S04]  /*1dcd0*/  STS.U16 [R0+0x4a40], R4 ;  /* 0x004a400400007388 */ /* 0x000fe80000000400 */
[----:B---3--:R0:W-:Y:S04]  /*1dce0*/  STS.U16 [R0+0x5a00], R2 ;  /* 0x005a000200007388 */ /* 0x0081e80000000400 */
[----:B0-----:R-:W3:Y:S04]  /*1dcf0*/  LDL.LU R2, [R1+0x224] ;  /* 0x0002240001027983 */ /* 0x001ee80000300800 */
[----:B------:R-:W3:Y:S04]  /*1dd00*/  LDL.LU R10, [R1+0x20c] ;  /* 0x00020c00010a7983 */ /* 0x000ee80000300800 */
[----:B------:R-:W3:Y:S04]  /*1dd10*/  LDL.LU R9, [R1+0x1f8] ;  /* 0x0001f80001097983 */ /* 0x000ee80000300800 */
[----:B------:R-:W3:Y:S04]  /*1dd20*/  LDL.LU R8, [R1+0x1f4] ;  /* 0x0001f40001087983 */ /* 0x000ee80000300800 */
[----:B------:R-:W3:Y:S04]  /*1dd30*/  LDL.LU R7, [R1+0x1e0] ;  /* 0x0001e00001077983 */ /* 0x000ee80000300800 */
[----:B------:R-:W3:Y:S04]  /*1dd40*/  LDL.LU R6, [R1+0x1dc] ;  /* 0x0001dc0001067983 */ /* 0x000ee80000300800 */
[----:B------:R-:W3:Y:S04]  /*1dd50*/  LDL.LU R5, [R1+0x1c0] ;  /* 0x0001c00001057983 */ /* 0x000ee80000300800 */
[----:B------:R0:W-:Y:S04]  /*1dd60*/  STS.U16 [R0+0x4600], R61 ;  /* 0x0046003d00007388 */ /* 0x0001e80000000400 */
[----:B------:R1:W-:Y:S04]  /*1dd70*/  STS.U16 [R0+0x4a00], R32 ;  /* 0x004a002000007388 */ /* 0x0003e80000000400 */
[----:B------:R-:W3:Y:S01]  /*1dd80*/  LDL.LU R4, [R1+0x1bc] ;  /* 0x0001bc0001047983 */ /* 0x000ee20000300800 */
[----:B0-----:R-:W-:-:S03]  /*1dd90*/  PRMT R61, RZ, 0x7610, R61 ;  /* 0x00007610ff3d7816 */ /* 0x001fc6000000003d */
[----:B------:R0:W-:Y:S04]  /*1dda0*/  STS.U16 [R0+0x5440], R42 ;  /* 0x0054402a00007388 */ /* 0x0001e80000000400 */
[----:B-1----:R-:W3:Y:S04]  /*1ddb0*/  LDL.LU R32, [R1+0x1a0] ;  /* 0x0001a00001207983 */ /* 0x002ee80000300800 */
[----:B------:R1:W-:Y:S04]  /*1ddc0*/  STS.U16 [R0+0x5840], R60 ;  /* 0x0058403c00007388 */ /* 0x0003e80000000400 */
[----:B0-----:R-:W3:Y:S04]  /*1ddd0*/  LDL.LU R42, [R1+0x19c] ;  /* 0x00019c00012a7983 */ /* 0x001ee80000300800 */
        /* <DEDUP_REMOVED lines=8> */
[----:B------:R0:W3:Y:S04]  /*1de60*/  @!P0 LDG.E.U16 R61, [R30.64] ;  /* 0x000000041e3d8981 */ /* 0x0000e8000c1e1500 */
[----:B------:R0:W-:Y:S04]  /*1de70*/  STS.U16 [R0+0x5600], R46 ;  /* 0x0056002e00007388 */ /* 0x0001e80000000400 */
[----:B-1----:R-:W3:Y:S01]  /*1de80*/  LDL.LU R44, [R1+0x130] ;  /* 0x00013000012c7983 */ /* 0x002ee20000300800 */
[----:B0-----:R-:W-:-:S03]  /*1de90*/  LOP3.LUT R31, R0, 0x10, RZ, 0x3c, !PT ;  /* 0x00000010001f7812 */ /* 0x001fc600078e3cff */
[----:B------:R-:W-:Y:S04]  /*1dea0*/  STS.U16 [R0+0x5000], R38 ;  /* 0x0050002600007388 */ /* 0x000fe80000000400 */
[----:B------:R-:W-:Y:S04]  /*1deb0*/  STS.U16 [R0+0x5200], R40 ;  /* 0x0052002800007388 */ /* 0x000fe80000000400 */
[----:B------:R-:W-:Y:S04]  /*1dec0*/  STS.U16 [R0+0x5800], R48 ;  /* 0x0058003000007388 */ /* 0x000fe80000000400 */
[----:B------:R-:W3:Y:S04]  /*1ded0*/  LDL.LU R46, [R1+0x12c] ;  /* 0x00012c00012e7983 */ /* 0x000ee80000300800 */
[----:B--2---:R-:W-:Y:S04]  /*1dee0*/  STS.U16 [R0+0x5c00], R50 ;  /* 0x005c003200007388 */ /* 0x004fe80000000400 */
[----:B----4-:R-:W-:Y:S04]  /*1def0*/  STS.U16 [R0+0x5c40], R52 ;  /* 0x005c403400007388 */ /* 0x010fe80000000400 */
[----:B------:R-:W-:Y:S04]  /*1df00*/  STS.U16 [R0+0x5e40], R54 ;  /* 0x005e403600007388 */ /* 0x000fe80000000400 */
[----:B------:R0:W-:Y:S04]  /*1df10*/  STS.U16 [R0+0x5e00], R56 ;  /* 0x005e003800007388 */ /* 0x0001e80000000400 */
[----:B0-----:R-:W2:Y:S04]  /*1df20*/  LDL.LU R0, [R1+0x210] ;  /* 0x0002100001007983 */ /* 0x001ea80000300800 */
[----:B------:R-:W4:Y:S04]  /*1df30*/  LDL.LU R48, [R1+0x110] ;  /* 0x0001100001307983 */ /* 0x000f280000300800 */
[----:B------:R0:W-:Y:S04]  /*1df40*/  STS.U16 [R31+0x4080], R58 ;  /* 0x0040803a1f007388 */ /* 0x0001e80000000400 */
[----:B------:R-:W4:Y:S04]  /*1df50*/  LDL.LU R38, [R1+0x10c] ;  /* 0x00010c0001267983 */ /* 0x000f280000300800 */
[----:B------:R-:W4:Y:S04]  /*1df60*/  LDL.LU R40, [R1+0xf0] ;  /* 0x0000f00001287983 */ /* 0x000f280000300800 */
[----:B------:R-:W4:Y:S04]  /*1df70*/  LDL.LU R50, [R1+0xec] ;  /* 0x0000ec0001327983 */ /* 0x000f280000300800 */
[----:B------:R-:W4:Y:S04]  /*1df80*/  LDL.LU R52, [R1+0xd0] ;  /* 0x0000d00001347983 */ /* 0x000f280000300800 */
[----:B------:R-:W4:Y:S04]  /*1df90*/  LDL.LU R54, [R1+0xcc] ;  /* 0x0000cc0001367983 */ /* 0x000f280000300800 */
[----:B------:R-:W4:Y:S04]  /*1dfa0*/  LDL.LU R56, [R1+0xb0] ;  /* 0x0000b00001387983 */ /* 0x000f280000300800 */
[----:B---3--:R1:W-:Y:S04]  /*1dfb0*/  STS.U16 [R31+0x40c0], R2 ;  /* 0x0040c0021f007388 */ /* 0x0083e80000000400 */
[----:B0-----:R-:W2:Y:S04]  /*1dfc0*/  LDL.LU R58, [R1+0xac] ;  /* 0x0000ac00013a7983 */ /* 0x001ea80000300800 */
[----:B-1----:R-:W2:Y:S04]  /*1dfd0*/  LDL.LU R2, [R1+0x2238] ;  /* 0x0022380001027983 */ /* 0x002ea80000300800 */
[----:B--2---:R-:W-:Y:S04]  /*1dfe0*/  STS.U16 [R31+0x42c0], R0 ;  /* 0x0042c0001f007388 */ /* 0x004fe80000000400 */
[----:B------:R-:W-:Y:S04]  /*1dff0*/  STS.U16 [R31+0x4280], R10 ;  /* 0x0042800a1f007388 */ /* 0x000fe80000000400 */
[----:B------:R-:W-:Y:S04]  /*1e000*/  STS.U16 [R31+0x4480], R9 ;  /* 0x004480091f007388 */ /* 0x000fe80000000400 */
[----:B------:R-:W-:Y:S04]  /*1e010*/  STS.U16 [R31+0x44c0], R8 ;  /* 0x0044c0081f007388 */ /* 0x000fe80000000400 */
[----:B------:R-:W-:Y:S04]  /*1e020*/  STS.U16 [R31+0x46c0], R7 ;  /* 0x0046c0071f007388 */ /* 0x000fe80000000400 */
[----:B------:R-:W-:Y:S04]  /*1e030*/  STS.U16 [R31+0x4680], R6 ;  /* 0x004680061f007388 */ /* 0x000fe80000000400 */
[----:B------:R-:W-:Y:S04]  /*1e040*/  STS.U16 [R31+0x4880], R5 ;  /* 0x004880051f007388 */ /* 0x000fe80000000400 */
[----:B------:R-:W-:Y:S04]  /*1e050*/  STS.U16 [R31+0x48c0], R4 ;  /* 0x0048c0041f007388 */ /* 0x000fe80000000400 */
[----:B------:R-:W-:Y:S04]  /*1e060*/  STS.U16 [R31+0x4ac0], R32 ;  /* 0x004ac0201f007388 */ /* 0x000fe80000000400 */
[----:B------:R0:W-:Y:S04]  /*1e070*/  STS.U16 [R31+0x4a80], R42 ;  /* 0x004a802a1f007388 */ /* 0x0001e80000000400 */
[----:B------:R1:W-:Y:S04]  /*1e080*/  STS.U16 [R31+0x4c80], R60 ;  /* 0x004c803c1f007388 */ /* 0x0003e80000000400 */
[----:B------:R2:W-:Y:S04]  /*1e090*/  STS.U16 [R31+0x4cc0], R3 ;  /* 0x004cc0031f007388 */ /* 0x0005e80000000400 */
[----:B0-----:R-:W3:Y:S04]  /*1e0a0*/  LDL.LU R42, [R1+0x90] ;  /* 0x00009000012a7983 */ /* 0x001ee80000300800 */
[----:B-1----:R-:W3:Y:S04]  /*1e0b0*/  LDL.LU R60, [R1+0x8c] ;  /* 0x00008c00013c7983 */ /* 0x002ee80000300800 */
[----:B--2---:R-:W2:Y:S04]  /*1e0c0*/  LDL.LU R3, [R1+0x70] ;  /* 0x0000700001037983 */ /* 0x004ea80000300800 */
[----:B------:R-:W0:Y:S04]  /*1e0d0*/  S2R R0, SR_TID.X ;  /* 0x0000000000007919 */ /* 0x000e280000002100 */
[----:B------:R-:W-:Y:S04]  /*1e0e0*/  STS.U16 [R31+0x4ec0], R34 ;  /* 0x004ec0221f007388 */ /* 0x000fe80000000400 */
[----:B------:R-:W-:Y:S04]  /*1e0f0*/  STS.U16 [R31+0x4e80], R36 ;  /* 0x004e80241f007388 */ /* 0x000fe80000000400 */
[----:B------:R1:W-:Y:S04]  /*1e100*/  STS.U16 [R31+0x5080], R44 ;  /* 0x0050802c1f007388 */ /* 0x0003e80000000400 */
[----:B------:R0:W-:Y:S04]  /*1e110*/  STS.U16 [R31+0x50c0], R46 ;  /* 0x0050c02e1f007388 */ /* 0x0001e80000000400 */
[----:B----4-:R4:W-:Y:S04]  /*1e120*/  STS.U16 [R31+0x52c0], R48 ;  /* 0x0052c0301f007388 */ /* 0x0109e80000000400 */
[----:B-1----:R-:W2:Y:S04]  /*1e130*/  LDL.LU R44, [R1+0x6c] ;  /* 0x00006c00012c7983 */ /* 0x002ea80000300800 */
[----:B0-----:R-:W2:Y:S04]  /*1e140*/  LDL.LU R46, [R1+0x50] ;  /* 0x00005000012e7983 */ /* 0x001ea80000300800 */
[----:B----4-:R-:W4:Y:S04]  /*1e150*/  LDL.LU R48, [R1+0x220] ;  /* 0x0002200001307983 */ /* 0x010f280000300800 */
[----:B------:R-:W4:Y:S01]  /*1e160*/  LDL.LU R10, [R1+0x208] ;  /* 0x00020800010a7983 */ /* 0x000f220000300800 */
[----:B------:R-:W-:-:S03]  /*1e170*/  LOP3.LUT R0, R0, 0x1f, RZ, 0xc0, !PT ;  /* 0x0000001f00007812 */ /* 0x000fc600078ec0ff */
[----:B------:R-:W4:Y:S04]  /*1e180*/  LDL.LU R8, [R1+0x204] ;  /* 0x0002040001087983 */ /* 0x000f280000300800 */
[----:B------:R-:W4:Y:S04]  /*1e190*/  LDL.LU R7, [R1+0x1f0] ;  /* 0x0001f00001077983 */ /* 0x000f280000300800 */
[----:B------:R-:W4:Y:S04]  /*1e1a0*/  LDL.LU R6, [R1+0x1ec] ;  /* 0x0001ec0001067983 */ /* 0x000f280000300800 */
[----:B------:R-:W-:Y:S04]  /*1e1b0*/  STS.U16 [R31+0x5280], R38 ;  /* 0x005280261f007388 */ /* 0x000fe80000000400 */
[----:B------:R-:W4:Y:S04]  /*1e1c0*/  LDL.LU R5, [R1+0x1d8] ;  /* 0x0001d80001057983 */ /* 0x000f280000300800 */
[----:B------:R-:W-:Y:S04]  /*1e1d0*/  STS.U16 [R31+0x5480], R40 ;  /* 0x005480281f007388 */ /* 0x000fe80000000400 */
[----:B------:R-:W4:Y:S01]  /*1e1e0*/  LDL.LU R4, [R1+0x1d4] ;  /* 0x0001d40001047983 */ /* 0x000f220000300800 */
[----:B------:R-:W-:-:S03]  /*1e1f0*/  IMAD.SHL.U32 R0, R0, 0x2, RZ ;  /* 0x0000000200007824 */ /* 0x000fc600078e00ff */
[----:B------:R0:W-:Y:S04]  /*1e200*/  STS.U16 [R31+0x54c0], R50 ;  /* 0x0054c0321f007388 */ /* 0x0001e80000000400 */
[----:B------:R-:W4:Y:S04]  /*1e210*/  LDL.LU R32, [R1+0x1b8] ;  /* 0x0001b80001207983 */ /* 0x000f280000300800 */
[----:B------:R1:W-:Y:S04]  /*1e220*/  STS.U16 [R31+0x56c0], R52 ;  /* 0x0056c0341f007388 */ /* 0x0003e80000000400 */
[----:B------:R-:W4:Y:S04]  /*1e230*/  LDL.LU R34, [R1+0x1b4] ;  /* 0x0001b40001227983 */ /* 0x000f280000300800 */
[----:B------:R1:W-:Y:S04]  /*1e240*/  STS.U16 [R31+0x5680], R54 ;  /* 0x005680361f007388 */ /* 0x0003e80000000400 */
[----:B0-----:R-:W4:Y:S04]  /*1e250*/  LDL.LU R50, [R1+0x198] ;  /* 0x0001980001327983 */ /* 0x001f280000300800 */
[----:B------:R0:W-:Y:S04]  /*1e260*/  STS.U16 [R31+0x5880], R56 ;  /* 0x005880381f007388 */ /* 0x0001e80000000400 */
[----:B-1----:R-:W4:Y:S04]  /*1e270*/  LDL.LU R52, [R1+0x194] ;  /* 0x0001940001347983 */ /* 0x002f280000300800 */
[----:B------:R1:W-:Y:S04]  /*1e280*/  STS.U16 [R31+0x58c0], R58 ;  /* 0x0058c03a1f007388 */ /* 0x0003e80000000400 */
[----:B------:R-:W4:Y:S01]  /*1e290*/  LDL.LU R54, [R1+0x178] ;  /* 0x0001780001367983 */ /* 0x000f220000300800 */
[----:B------:R-:W-:-:S03]  /*1e2a0*/  LOP3.LUT R9, R0, 0x20, RZ, 0x3c, !PT ;  /* 0x0000002000097812 */ /* 0x000fc600078e3cff */
[----:B0-----:R-:W4:Y:S04]  /*1e2b0*/  LDL.LU R56, [R1+0x174] ;  /* 0x0001740001387983 */ /* 0x001f280000300800 */
[----:B-1----:R-:W4:Y:S04]  /*1e2c0*/  LDL.LU R58, [R1+0x148] ;  /* 0x00014800013a7983 */ /* 0x002f280000300800 */
[----:B---3--:R-:W-:Y:S04]  /*1e2d0*/  STS.U16 [R31+0x5ac0], R42 ;  /* 0x005ac02a1f007388 */ /* 0x008fe80000000400 */
[----:B------:R0:W-:Y:S04]  /*1e2e0*/  STS.U16 [R31+0x5a80], R60 ;  /* 0x005a803c1f007388 */ /* 0x0001e80000000400 */
[----:B--2---:R1:W-:Y:S04]  /*1e2f0*/  STS.U16 [R31+0x5c80], R3 ;  /* 0x005c80031f007388 */ /* 0x0043e80000000400 */
[----:B0-----:R-:W2:Y:S04]  /*1e300*/  LDL.LU R60, [R1+0x144] ;  /* 0x00014400013c7983 */ /* 0x001ea80000300800 */
[----:B-1----:R-:W3:Y:S04]  /*1e310*/  LDL.LU R3, [R1+0x128] ;  /* 0x0001280001037983 */ /* 0x002ee80000300800 */
[----:B------:R-:W2:Y:S04]  /*1e320*/  LDL.LU R0, [R1+0x21c] ;  /* 0x00021c0001007983 */ /* 0x000ea80000300800 */
[----:B------:R-:W-:Y:S04]  /*1e330*/  STS.U16 [R31+0x5cc0], R44 ;  /* 0x005cc02c1f007388 */ /* 0x000fe80000000400 */
[----:B------:R-:W-:Y:S04]  /*1e340*/  STS.U16 [R31+0x5ec0], R46 ;  /* 0x005ec02e1f007388 */ /* 0x000fe80000000400 */
[----:B------:R0:W-:Y:S04]  /*1e350*/  STS.U16 [R31+0x5e80], R2 ;  /* 0x005e80021f007388 */ /* 0x0001e80000000400 */
[----:B----4-:R1:W-:Y:S04]  /*1e360*/  STS.U16 [R9+0x4100], R48 ;  /* 0x0041003009007388 */ /* 0x0103e80000000400 */
[----:B0-----:R-:W4:Y:S04]  /*1e370*/  LDL.LU R2, [R1+0x2234] ;  /* 0x0022340001027983 */ /* 0x001f280000300800 */
[----:B------:R-:W3:Y:S04]  /*1e380*/  LDL.LU R36, [R1+0x124] ;  /* 0x0001240001247983 */ /* 0x000ee80000300800 */
[----:B------:R-:W3:Y:S04]  /*1e390*/  LDL.LU R38, [R1+0x108] ;  /* 0x0001080001267983 */ /* 0x000ee80000300800 */
[----:B------:R-:W3:Y:S04]  /*1e3a0*/  LDL.LU R40, [R1+0x104] ;  /* 0x0001040001287983 */ /* 0x000ee80000300800 */
[----:B------:R-:W3:Y:S04]  /*1e3b0*/  LDL.LU R42, [R1+0xe8] ;  /* 0x0000e800012a7983 */ /* 0x000ee80000300800 */
[----:B------:R-:W3:Y:S04]  /*1e3c0*/  LDL.LU R44, [R1+0xe4] ;  /* 0x0000e400012c7983 */ /* 0x000ee80000300800 */
[----:B------:R-:W3:Y:S04]  /*1e3d0*/  LDL.LU R46, [R1+0xc8] ;  /* 0x0000c800012e7983 */ /* 0x000ee80000300800 */
[----:B-1----:R-:W3:Y:S04]  /*1e3e0*/  LDL.LU R48, [R1+0xc4] ;  /* 0x0000c40001307983 */ /* 0x002ee80000300800 */
[----:B--2---:R-:W-:Y:S04]  /*1e3f0*/  STS.U16 [R9+0x4140], R0 ;  /* 0x0041400009007388 */ /* 0x004fe80000000400 */
[----:B------:R0:W-:Y:S04]  /*1e400*/  STS.U16 [R9+0x4340], R10 ;  /* 0x0043400a09007388 */ /* 0x0001e80000000400 */
        /* <DEDUP_REMOVED lines=8> */
[----:B0-----:R-:W2:Y:S04]  /*1e490*/  LDL.LU R10, [R1+0xa8] ;  /* 0x0000a800010a7983 */ /* 0x001ea80000300800 */
[----:B------:R0:W-:Y:S04]  /*1e4a0*/  STS.U16 [R9+0x4b00], R52 ;  /* 0x004b003409007388 */ /* 0x0001e80000000400 */
[----:B-1----:R-:W4:Y:S04]  /*1e4b0*/  LDL.LU R50, [R1+0xa4] ;  /* 0x0000a40001327983 */ /* 0x002f280000300800 */
[----:B------:R1:W-:Y:S04]  /*1e4c0*/  STS.U16 [R9+0x4d00], R54 ;  /* 0x004d003609007388 */ /* 0x0003e80000000400 */
[----:B0-----:R-:W4:Y:S04]  /*1e4d0*/  LDL.LU R52, [R1+0x88] ;  /* 0x0000880001347983 */ /* 0x001f280000300800 */
[----:B-1----:R-:W4:Y:S04]  /*1e4e0*/  LDL.LU R54, [R1+0x84] ;  /* 0x0000840001367983 */ /* 0x002f280000300800 */
[----:B------:R0:W-:Y:S04]  /*1e4f0*/  STS.U16 [R9+0x4d40], R56 ;  /* 0x004d403809007388 */ /* 0x0001e80000000400 */
[----:B------:R1:W-:Y:S04]  /*1e500*/  STS.U16 [R9+0x4f40], R58 ;  /* 0x004f403a09007388 */ /* 0x0003e80000000400 */
[----:B------:R3:W-:Y:S04]  /*1e510*/  STS.U16 [R9+0x4f00], R60 ;  /* 0x004f003c09007388 */ /* 0x0007e80000000400 */
[----:B0-----:R-:W4:Y:S04]  /*1e520*/  LDL.LU R56, [R1+0x64] ;  /* 0x0000640001387983 */ /* 0x001f280000300800 */
[----:B-1----:R-:W4:Y:S04]  /*1e530*/  LDL.LU R58, [R1+0x48] ;  /* 0x00004800013a7983 */ /* 0x002f280000300800 */
[----:B---3--:R0:W-:Y:S04]  /*1e540*/  STS.U16 [R9+0x5100], R3 ;  /* 0x0051000309007388 */ /* 0x0081e80000000400 */
[----:B------:R-:W3:Y:S04]  /*1e550*/  LDL.LU R60, [R1+0x44] ;  /* 0x00004400013c7983 */ /* 0x000ee80000300800 */
[----:B0-----:R-:W3:Y:S04]  /*1e560*/  LDL.LU R3, [R1+0x218] ;  /* 0x0002180001037983 */ /* 0x001ee80000300800 */
[----:B------:R-:W3:Y:S04]  /*1e570*/  LDL.LU R8, [R1+0x214] ;  /* 0x0002140001087983 */ /* 0x000ee80000300800 */
[----:B------:R-:W3:Y:S04]  /*1e580*/  LDL.LU R7, [R1+0x200] ;  /* 0x0002000001077983 */ /* 0x000ee80000300800 */
[----:B------:R-:W3:Y:S04]  /*1e590*/  LDL.LU R6, [R1+0x1fc] ;  /* 0x0001fc0001067983 */ /* 0x000ee80000300800 */
[----:B------:R-:W3:Y:S04]  /*1e5a0*/  LDL.LU R5, [R1+0x1e8] ;  /* 0x0001e80001057983 */ /* 0x000ee80000300800 */
[----:B------:R-:W3:Y:S04]  /*1e5b0*/  LDL.LU R4, [R1+0x1e4] ;  /* 0x0001e40001047983 */ /* 0x000ee80000300800 */
[----:B------:R-:W3:Y:S04]  /*1e5c0*/  LDL.LU R32, [R1+0x1d0] ;  /* 0x0001d00001207983 */ /* 0x000ee80000300800 */
[----:B------:R-:W3:Y:S04]  /*1e5d0*/  LDL.LU R34, [R1+0x1cc] ;  /* 0x0001cc0001227983 */ /* 0x000ee80000300800 */
[----:B------:R-:W0:Y:S04]  /*1e5e0*/  S2R R0, SR_TID.X ;  /* 0x0000000000007919 */ /* 0x000e280000002100 */
[----:B------:R1:W-:Y:S04]  /*1e5f0*/  STS.U16 [R9+0x5140], R36 ;  /* 0x0051402409007388 */ /* 0x0003e80000000400 */
[----:B------:R0:W-:Y:S04]  /*1e600*/  STS.U16 [R9+0x5340], R38 ;  /* 0x0053402609007388 */ /* 0x0001e80000000400 */
[----:B------:R0:W-:Y:S04]  /*1e610*/  STS.U16 [R9+0x5300], R40 ;  /* 0x0053002809007388 */ /* 0x0001e80000000400 */
[----:B------:R1:W-:Y:S04]  /*1e620*/  STS.U16 [R9+0x5500], R42 ;  /* 0x0055002a09007388 */ /* 0x0003e80000000400 */
[----:B------:R1:W-:Y:S01]  /*1e630*/  STS.U16 [R9+0x5540], R44 ;  /* 0x0055402c09007388 */ /* 0x0003e20000000400 */
[----:B0-----:R-:W-:-:S03]  /*1e640*/  LOP3.LUT R0, R0, 0x1f, RZ, 0xc0, !PT ;  /* 0x0000001f00007812 */ /* 0x001fc600078ec0ff */
[----:B------:R0:W-:Y:S04]  /*1e650*/  STS.U16 [R9+0x5740], R46 ;  /* 0x0057402e09007388 */ /* 0x0001e80000000400 */
[----:B-1----:R-:W3:Y:S01]  /*1e660*/  LDL.LU R36, [R1+0x1b0] ;  /* 0x0001b00001247983 */ /* 0x002ee20000300800 */
[----:B------:R-:W-:-:S03]  /*1e670*/  SHF.L.U32 R0, R0, 0x1, RZ ;  /* 0x0000000100007819 */ /* 0x000fc600000006ff */
[----:B------:R1:W-:Y:S04]  /*1e680*/  STS.U16 [R9+0x5700], R48 ;  /* 0x0057003009007388 */ /* 0x0003e80000000400 */
[----:B------:R-:W3:Y:S04]  /*1e690*/  LDL.LU R38, [R1+0x1ac] ;  /* 0x0001ac0001267983 */ /* 0x000ee80000300800 */
[----:B------:R-:W3:Y:S04]  /*1e6a0*/  LDL.LU R40, [R1+0x190] ;  /* 0x0001900001287983 */ /* 0x000ee80000300800 */
[----:B------:R-:W3:Y:S04]  /*1e6b0*/  LDL.LU R42, [R1+0x18c] ;  /* 0x00018c00012a7983 */ /* 0x000ee80000300800 */
[----:B------:R-:W3:Y:S04]  /*1e6c0*/  LDL.LU R44, [R1+0x170] ;  /* 0x00017000012c7983 */ /* 0x000ee80000300800 */
[----:B0-----:R-:W3:Y:S04]  /*1e6d0*/  LDL.LU R46, [R1+0x15c] ;  /* 0x00015c00012e7983 */ /* 0x001ee80000300800 */
[----:B-1----:R-:W3:Y:S04]  /*1e6e0*/  LDL.LU R48, [R1+0x140] ;  /* 0x0001400001307983 */ /* 0x002ee80000300800 */
[----:B--2---:R-:W-:Y:S04]  /*1e6f0*/  STS.U16 [R9+0x5900], R10 ;  /* 0x0059000a09007388 */ /* 0x004fe80000000400 */
[----:B----4-:R0:W-:Y:S04]  /*1e700*/  STS.U16 [R9+0x5940], R50 ;  /* 0x0059403209007388 */ /* 0x0101e80000000400 */
[----:B------:R1:W-:Y:S04]  /*1e710*/  STS.U16 [R9+0x5b40], R52 ;  /* 0x005b403409007388 */ /* 0x0003e80000000400 */
[----:B0-----:R-:W2:Y:S04]  /*1e720*/  LDL.LU R50, [R1+0x13c] ;  /* 0x00013c0001327983 */ /* 0x001ea80000300800 */
[----:B------:R0:W-:Y:S04]  /*1e730*/  STS.U16 [R9+0x5b00], R54 ;  /* 0x005b003609007388 */ /* 0x0001e80000000400 */
[----:B------:R4:W-:Y:S04]  /*1e740*/  STS.U16 [R9+0x5d00], R2 ;  /* 0x005d000209007388 */ /* 0x0009e80000000400 */
[----:B-1----:R-:W2:Y:S04]  /*1e750*/  LDL.LU R52, [R1+0x120] ;  /* 0x0001200001347983 */ /* 0x002ea80000300800 */
[----:B0-----:R-:W2:Y:S01]  /*1e760*/  LDL.LU R54, [R1+0x11c] ;  /* 0x00011c0001367983 */ /* 0x001ea20000300800 */
[----:B----4-:R-:W-:-:S03]  /*1e770*/  LOP3.LUT R2, R0, 0x30, RZ, 0x3c, !PT ;  /* 0x0000003000027812 */ /* 0x010fc600078e3cff */
[----:B------:R0:W-:Y:S04]  /*1e780*/  STS.U16 [R9+0x5d40], R56 ;  /* 0x005d403809007388 */ /* 0x0001e80000000400 */
[----:B------:R1:W-:Y:S04]  /*1e790*/  STS.U16 [R9+0x5f40], R58 ;  /* 0x005f403a09007388 */ /* 0x0003e80000000400 */
[----:B0-----:R-:W4:Y:S04]  /*1e7a0*/  LDL.LU R56, [R1+0x100] ;  /* 0x0001000001387983 */ /* 0x001f280000300800 */
[----:B---3--:R0:W-:Y:S04]  /*1e7b0*/  STS.U16 [R9+0x5f00], R60 ;  /* 0x005f003c09007388 */ /* 0x0081e80000000400 */
[----:B-1----:R-:W3:Y:S04]  /*1e7c0*/  LDL.LU R58, [R1+0xfc] ;  /* 0x0000fc00013a7983 */ /* 0x002ee80000300800 */
[----:B------:R1:W-:Y:S04]  /*1e7d0*/  STS.U16 [R2+0x4180], R3 ;  /* 0x0041800302007388 */ /* 0x0003e80000000400 */
[----:B0-----:R-:W3:Y:S04]  /*1e7e0*/  LDL.LU R60, [R1+0xe0] ;  /* 0x0000e000013c7983 */ /* 0x001ee80000300800 */
[----:B-1----:R-:W3:Y:S04]  /*1e7f0*/  LDL.LU R3, [R1+0xdc] ;  /* 0x0000dc0001037983 */ /* 0x002ee80000300800 */
[----:B------:R-:W3:Y:S04]  /*1e800*/  LDL.LU R10, [R1+0xc0] ;  /* 0x0000c000010a7983 */ /* 0x000ee80000300800 */
[----:B------:R0:W-:Y:S04]  /*1e810*/  STS.U16 [R2+0x41c0], R8 ;  /* 0x0041c00802007388 */ /* 0x0001e80000000400 */
[----:B------:R-:W3:Y:S04]  /*1e820*/  LDL.LU R9, [R1+0xbc] ;  /* 0x0000bc0001097983 */ /* 0x000ee80000300800 */
        /* <DEDUP_REMOVED lines=12> */
[----:B0-----:R-:W3:Y:S04]  /*1e8f0*/  LDL.LU R34, [R1+0x40] ;  /* 0x0000400001227983 */ /* 0x001ee80000300800 */
[----:B------:R-:W3:Y:S04]  /*1e900*/  LDL.LU R0, [R1+0x3c] ;  /* 0x00003c0001007983 */ /* 0x000ee80000300800 */
[----:B------:R0:W-:Y:S04]  /*1e910*/  STS.U16 [R2+0x4980], R36 ;  /* 0x0049802402007388 */ /* 0x0001e80000000400 */
[----:B------:R1:W-:Y:S04]  /*1e920*/  STS.U16 [R2+0x49c0], R38 ;  /* 0x0049c02602007388 */ /* 0x0003e80000000400 */
[----:B------:R1:W-:Y:S04]  /*1e930*/  STS.U16 [R2+0x4bc0], R40 ;  /* 0x004bc02802007388 */ /* 0x0003e80000000400 */
[----:B0-----:R-:W3:Y:S04]  /*1e940*/  LDL.LU R36, [R1+0x38] ;  /* 0x0000380001247983 */ /* 0x001ee80000300800 */
[----:B-1----:R-:W3:Y:S04]  /*1e950*/  LDL.LU R38, [R1+0x34] ;  /* 0x0000340001267983 */ /* 0x002ee80000300800 */
        /* <DEDUP_REMOVED lines=8> */
[----:B-1----:R-:W3:Y:S04]  /*1e9e0*/  LDL.LU R48, [R1+0x20] ;  /* 0x0000200001307983 */ /* 0x002ee80000300800 */
[----:B--2---:R0:W-:Y:S04]  /*1e9f0*/  STS.U16 [R2+0x4f80], R50 ;  /* 0x004f803202007388 */ /* 0x0041e80000000400 */
[----:B0-----:R-:W2:Y:S04]  /*1ea00*/  LDL.LU R50, [R1+0x1c] ;  /* 0x00001c0001327983 */ /* 0x001ea80000300800 */
[----:B------:R0:W-:Y:S04]  /*1ea10*/  STS.U16 [R2+0x5180], R52 ;  /* 0x0051803402007388 */ /* 0x0001e80000000400 */
[----:B------:R1:W-:Y:S04]  /*1ea20*/  STS.U16 [R2+0x51c0], R54 ;  /* 0x0051c03602007388 */ /* 0x0003e80000000400 */
[----:B0-----:R-:W2:Y:S04]  /*1ea30*/  LDL.LU R52, [R1+0x18] ;  /* 0x0000180001347983 */ /* 0x001ea80000300800 */
[----:B-1----:R-:W2:Y:S04]  /*1ea40*/  LDL.LU R54, [R1+0x14] ;  /* 0x0000140001367983 */ /* 0x002ea80000300800 */
[----:B----4-:R0:W-:Y:S04]  /*1ea50*/  STS.U16 [R2+0x53c0], R56 ;  /* 0x0053c03802007388 */ /* 0x0101e80000000400 */
[----:B---3--:R1:W-:Y:S04]  /*1ea60*/  STS.U16 [R2+0x5380], R58 ;  /* 0x0053803a02007388 */ /* 0x0083e80000000400 */
[----:B0-----:R-:W3:Y:S04]  /*1ea70*/  LDL.LU R56, [R1+0x10] ;  /* 0x0000100001387983 */ /* 0x001ee80000300800 */
        /* <DEDUP_REMOVED lines=8> */
[----:B------:R1:W-:Y:S04]  /*1eb00*/  STS.U16 [R2+0x59c0], R7 ;  /* 0x0059c00702007388 */ /* 0x0003e80000000400 */
[----:B0-----:R-:W4:Y:S04]  /*1eb10*/  LDL.LU R10, [R1+0x2230] ;  /* 0x00223000010a7983 */ /* 0x001f280000300800 */
[----:B------:R0:W-:Y:S04]  /*1eb20*/  STS.U16 [R2+0x5bc0], R6 ;  /* 0x005bc00602007388 */ /* 0x0001e80000000400 */
[----:B-1----:R-:W4:Y:S04]  /*1eb30*/  LDL.LU R9, [R1+0x222c] ;  /* 0x00222c0001097983 */ /* 0x002f280000300800 */
[----:B------:R1:W-:Y:S04]  /*1eb40*/  STS.U16 [R2+0x5b80], R5 ;  /* 0x005b800502007388 */ /* 0x0003e80000000400 */
[----:B------:R-:W4:Y:S04]  /*1eb50*/  LDL.LU R8, [R1+0x2228] ;  /* 0x0022280001087983 */ /* 0x000f280000300800 */
[----:B------:R0:W-:Y:S04]  /*1eb60*/  STS.U16 [R2+0x5d80], R4 ;  /* 0x005d800402007388 */ /* 0x0001e80000000400 */
[----:B------:R-:W4:Y:S04]  /*1eb70*/  LDL.LU R7, [R1+0x2224] ;  /* 0x0022240001077983 */ /* 0x000f280000300800 */
[----:B------:R-:W-:Y:S04]  /*1eb80*/  STS.U16 [R2+0x5dc0], R32 ;  /* 0x005dc02002007388 */ /* 0x000fe80000000400 */
[----:B0-----:R-:W4:Y:S04]  /*1eb90*/  LDL.LU R6, [R1+0x2220] ;  /* 0x0022200001067983 */ /* 0x001f280000300800 */
[----:B------:R-:W-:Y:S04]  /*1eba0*/  STS.U16 [R2+0x5fc0], R34 ;  /* 0x005fc02202007388 */ /* 0x000fe80000000400 */
[----:B------:R0:W-:Y:S04]  /*1ebb0*/  STS.U16 [R2+0x5f80], R0 ;  /* 0x005f800002007388 */ /* 0x0001e80000000400 */
[----:B-1----:R-:W4:Y:S04]  /*1ebc0*/  LDL.LU R5, [R1+0x221c] ;  /* 0x00221c0001057983 */ /* 0x002f280000300800 */
[----:B------:R-:W4:Y:S04]  /*1ebd0*/  LDL.LU R4, [R1+0x2218] ;  /* 0x0022180001047983 */ /* 0x000f280000300800 */
[----:B0-----:R-:W0:Y:S04]  /*1ebe0*/  S2R R0, SR_TID.X ;  /* 0x0000000000007919 */ /* 0x001e280000002100 */
[----:B------:R-:W4:Y:S04]  /*1ebf0*/  LDL.LU R32, [R1+0x2214] ;  /* 0x0022140001207983 */ /* 0x000f280000300800 */
[----:B------:R-:W4:Y:S04]  /*1ec00*/  LDL.LU R34, [R1+0x2210] ;  /* 0x0022100001227983 */ /* 0x000f280000300800 */
[----:B------:R-:W-:Y:S04]  /*1ec10*/  STL [R1+0x1fc8], R2 ;  /* 0x001fc80201007387 */ /* 0x000fe80000100800 */
[----:B------:R-:W-:Y:S01]  /*1ec20*/  STL [R1+0x2048], R2 ;  /* 0x0020480201007387 */ /* 0x000fe20000100800 */
[----:B0-----:R-:W-:-:S03]  /*1ec30*/  LOP3.LUT R0, R0, 0x1f, RZ, 0xc0, !PT ;  /* 0x0000001f00007812 */ /* 0x001fc600078ec0ff */
[----:B------:R-:W-:Y:S02]  /*1ec40*/  STL [R1+0x2050], R2 ;  /* 0x0020500201007387 */ /* 0x000fe40000100800 */
[----:B------:R-:W-:Y:S02]  /*1ec50*/  IMAD.SHL.U32 R0, R0, 0x2, RZ ;  /* 0x0000000200007824 */ /* 0x000fe400078e00ff */
[----:B------:R-:W-:Y:S04]  /*1ec60*/  STL [R1+0x2058], R2 ;  /* 0x0020580201007387 */ /* 0x000fe80000100800 */
[----:B------:R-:W-:Y:S04]  /*1ec70*/  STL [R1+0x2064], R2 ;  /* 0x0020640201007387 */ /* 0x000fe80000100800 */
[----:B------:R-:W-:Y:S04]  /*1ec80*/  STL [R1+0x206c], R2 ;  /* 0x00206c0201007387 */ /* 0x000fe80000100800 */
[----:B------:R-:W-:Y:S04]  /*1ec90*/  STL [R1+0x2078], R2 ;  /* 0x0020780201007387 */ /* 0x000fe80000100800 */
[----:B------:R0:W-:Y:S04]  /*1eca0*/  STS.U16 [R0], R36 ;  /* 0x0000002400007388 */ /* 0x0001e80000000400 */
[----:B------:R1:W-:Y:S04]  /*1ecb0*/  STS.U16 [R0+0x40], R38 ;  /* 0x0000402600007388 */ /* 0x0003e80000000400 */
[----:B------:R1:W-:Y:S04]  /*1ecc0*/  STS.U16 [R0+0x240], R40 ;  /* 0x0002402800007388 */ /* 0x0003e80000000400 */
[----:B0-----:R-:W4:Y:S04]  /*1ecd0*/  LDL.LU R36, [R1+0x220c] ;  /* 0x00220c0001247983 */ /* 0x001f280000300800 */
[----:B-1----:R-:W4:Y:S04]  /*1ece0*/  LDL.LU R38, [R1+0x2208] ;  /* 0x0022080001267983 */ /* 0x002f280000300800 */
[----:B------:R-:W4:Y:S04]  /*1ecf0*/  LDL.LU R40, [R1+0x2204] ;  /* 0x0022040001287983 */ /* 0x000f280000300800 */
[----:B------:R0:W-:Y:S04]  /*1ed00*/  STS.U16 [R0+0x200], R42 ;  /* 0x0002002a00007388 */ /* 0x0001e80000000400 */
[----:B------:R1:W-:Y:S04]  /*1ed10*/  STS.U16 [R0+0x400], R44 ;  /* 0x0004002c00007388 */ /* 0x0003e80000000400 */
[----:B------:R1:W-:Y:S04]  /*1ed20*/  STS.U16 [R0+0x440], R46 ;  /* 0x0004402e00007388 */ /* 0x0003e80000000400 */
[----:B0-----:R-:W4:Y:S04]  /*1ed30*/  LDL.LU R42, [R1+0x2200] ;  /* 0x00220000012a7983 */ /* 0x001f280000300800 */
[----:B-1----:R-:W4:Y:S04]  /*1ed40*/  LDL.LU R44, [R1+0x21fc] ;  /* 0x0021fc00012c7983 */ /* 0x002f280000300800 */
[----:B------:R-:W4:Y:S04]  /*1ed50*/  LDL.LU R46, [R1+0x21f8] ;  /* 0x0021f800012e7983 */ /* 0x000f280000300800 */
[----:B------:R0:W-:Y:S04]  /*1ed60*/  STS.U16 [R0+0x640], R48 ;  /* 0x0006403000007388 */ /* 0x0001e80000000400 */
[----:B0-----:R-:W4:Y:S04]  /*1ed70*/  LDL.LU R48, [R1+0x21f4] ;  /* 0x0021f40001307983 */ /* 0x001f280000300800 */
[----:B--2---:R0:W-:Y:S04]  /*1ed80*/  STS.U16 [R0+0x600], R50 ;  /* 0x0006003200007388 */ /* 0x0041e80000000400 */
[----:B0-----:R-:W2:Y:S04]  /*1ed90*/  LDL.LU R50, [R1+0x21f0] ;  /* 0x0021f00001327983 */ /* 0x001ea80000300800 */
[----:B------:R0:W-:Y:S04]  /*1eda0*/  STS.U16 [R0+0x800], R52 ;  /* 0x0008003400007388 */ /* 0x0001e80000000400 */
[----:B------:R1:W-:Y:S04]  /*1edb0*/  STS.U16 [R0+0x840], R54 ;  /* 0x0008403600007388 */ /* 0x0003e80000000400 */
[----:B0-----:R-:W2:Y:S04]  /*1edc0*/  LDL.LU R52, [R1+0x21ec] ;  /* 0x0021ec0001347983 */ /* 0x001ea80000300800 */
[----:B-1----:R-:W2:Y:S04]  /*1edd0*/  LDL.LU R54, [R1+0x21e8] ;  /* 0x0021e80001367983 */ /* 0x002ea80000300800 */
[----:B---3--:R0:W-:Y:S04]  /*1ede0*/  STS.U16 [R0+0xa40], R56 ;  /* 0x000a403800007388 */ /* 0x0081e80000000400 */
[----:B----4-:R1:W-:Y:S04]  /*1edf0*/  STS.U16 [R0+0xa00], R58 ;  /* 0x000a003a00007388 */ /* 0x0103e80000000400 */
[----:B0-----:R-:W3:Y:S04]  /*1ee00*/  LDL.LU R56, [R1+0x21e4] ;  /* 0x0021e40001387983 */ /* 0x001ee80000300800 */
[----:B------:R0:W-:Y:S04]  /*1ee10*/  STS.U16 [R0+0xc00], R60 ;  /* 0x000c003c00007388 */ /* 0x0001e80000000400 */
[----:B-1----:R-:W4:Y:S04]  /*1ee20*/  LDL.LU R58, [R1+0x21e0] ;  /* 0x0021e000013a7983 */ /* 0x002f280000300800 */
[----:B------:R1:W-:Y:S04]  /*1ee30*/  STS.U16 [R0+0xc40], R3 ;  /* 0x000c400300007388 */ /* 0x0003e80000000400 */
[----:B0-----:R-:W2:Y:S04]  /*1ee40*/  LDL.LU R60, [R1+0x21dc] ;  /* 0x0021dc00013c7983 */ /* 0x001ea80000300800 */
[----:B-1----:R-:W2:Y:S04]  /*1ee50*/  LDL.LU R3, [R1+0x21d8] ;  /* 0x0021d80001037983 */ /* 0x002ea80000300800 */
[----:B------:R-:W-:Y:S04]  /*1ee60*/  STS.U16 [R0+0x1e00], R5 ;  /* 0x001e000500007388 */ /* 0x000fe80000000400 */
[----:B------:R-:W-:Y:S04]  /*1ee70*/  STS.U16 [R0+0x1e40], R4 ;  /* 0x001e400400007388 */ /* 0x000fe80000000400 */
[----:B--2---:R0:W-:Y:S04]  /*1ee80*/  STS.U16 [R0+0xe40], R3 ;  /* 0x000e400300007388 */ /* 0x0041e80000000400 */
[----:B0-----:R-:W2:Y:S04]  /*1ee90*/  LDL.LU R3, [R1+0x21d4] ;  /* 0x0021d40001037983 */ /* 0x001ea80000300800 */
[----:B------:R-:W3:Y:S04]  /*1eea0*/  LDL R4, [R1+0xe40] ;  /* 0x000e400001047983 */ /* 0x000ee80000100800 */
[----:B------:R-:W3:Y:S01]  /*1eeb0*/  LDL R5, [R1+0xe3c] ;  /* 0x000e3c0001057983 */ /* 0x000ee20000100800 */
[----:B--2---:R-:W-:-:S06]  /*1eec0*/  PRMT R3, RZ, 0x7610, R3 ;  /* 0x00007610ff037816 */ /* 0x004fcc0000000003 */
[----:B---3--:R-:W2:Y:S04]  /*1eed0*/  @!P0 LDG.E.U16 R3, [R4.64] ;  /* 0x0000000404038981 */ /* 0x008ea8000c1e1500 */
[----:B------:R-:W-:Y:S04]  /*1eee0*/  STS.U16 [R0+0xe00], R60 ;  /* 0x000e003c00007388 */ /* 0x000fe80000000400 */
[----:B----4-:R-:W-:Y:S04]  /*1eef0*/  STS.U16 [R0+0x1000], R58 ;  /* 0x0010003a00007388 */ /* 0x010fe80000000400 */
        /* <DEDUP_REMOVED lines=45> */
[----:B------:R-:W-:Y:S04]  /*1f1d0*/  STS.U16 [R31+0x80], R49 ;  /* 0x000080311f007388 */ /* 0x000fe80000000400 */
[----:B------:R-:W-:Y:S04]  /*1f1e0*/  STS.U16 [R31+0xc0], R51 ;  /* 0x0000c0331f007388 */ /* 0x000fe80000000400 */
[----:B------:R-:W-:Y:S04]  /*1f1f0*/  STS.U16 [R31+0x2c0], R53 ;  /* 0x0002c0351f007388 */ /* 0x000fe80000000400 */
[----:B------:R-:W-:Y:S04]  /*1f200*/  STS.U16 [R31+0x280], R55 ;  /* 0x000280371f007388 */ /* 0x000fe80000000400 */
[----:B------:R-:W-:Y:S04]  /*1f210*/  STS.U16 [R31+0x480], R57 ;  /* 0x000480391f007388 */ /* 0x000fe80000000400 */
[----:B------:R-:W-:Y:S04]  /*1f220*/  STS.U16 [R31+0x4c0], R59 ;  /* 0x0004c03b1f007388 */ /* 0x000fe80000000400 */
[----:B0-----:R-:W3:Y:S04]  /*1f230*/  LDL.LU R0, [R1+0x134c] ;  /* 0x00134c0001007983 */ /* 0x001ee80000300800 */
[----:B------:R0:W-:Y:S04]  /*1f240*/  STS.U16 [R31+0x6c0], R61 ;  /* 0x0006c03d1f007388 */ /* 0x0001e80000000400 */
[----:B0-----:R-:W4:Y:S04]  /*1f250*/  LDL.LU R31, [R1+0x21d0] ;  /* 0x0021d000011f7983 */ /* 0x001f280000300800 */
[----:B--2---:R0:W-:Y:S04]  /*1f260*/  STL [R1+0x20c], R3 ;  /* 0x00020c0301007387 */ /* 0x0041e80000100800 */
[----:B0-----:R-:W2:Y:S04]  /*1f270*/  LDL.LU R3, [R1+0x21cc] ;  /* 0x0021cc0001037983 */ /* 0x001ea80000300800 */
[----:B------:R-:W2:Y:S04]  /*1f280*/  LDL R4, [R1+0xe34] ;  /* 0x000e340001047983 */ /* 0x000ea80000100800 */
[----:B------:R-:W2:Y:S01]  /*1f290*/  LDL R5, [R1+0xe38] ;  /* 0x000e380001057983 */ /* 0x000ea20000100800 */
[----:B----4-:R-:W-:-:S02]  /*1f2a0*/  PRMT R31, RZ, 0x7610, R31 ;  /* 0x00007610ff1f7816 */ /* 0x010fc4000000001f */
[----:B--2---:R-:W-:-:S04]  /*1f2b0*/  @!P1 LOP3.LUT R5, R5, R4, RZ, 0x3c, !PT ;  /* 0x0000000405059212 */ /* 0x004fc800078e3cff */
[----:B------:R-:W-:-:S04]  /*1f2c0*/  @!P1 LOP3.LUT R4, R5, R4, RZ, 0x3c, !PT ;  /* 0x0000000405049212 */ /* 0x000fc800078e3cff */
[----:B------:R-:W-:-:S05]  /*1f2d0*/  @!P1 LOP3.LUT R5, R5, R4, RZ, 0x3c, !PT ;  /* 0x0000000405059212 */ /* 0x000fca00078e3cff */
[----:B------:R-:W2:Y:S04]  /*1f2e0*/  @!P1 LDG.E.U16 R31, [R4.64] ;  /* 0x00000004041f9981 */ /* 0x000ea8000c1e1500 */
[----:B--2---:R0:W-:Y:S04]  /*1f2f0*/  STL [R1+0x208], R31 ;  /* 0x0002081f01007387 */ /* 0x0041e80000100800 */
[----:B0-----:R-:W2:Y:S04]  /*1f300*/  LDL.LU R31, [R1+0x21c8] ;  /* 0x0021c800011f7983 */ /* 0x001ea80000300800 */
[----:B------:R-:W4:Y:S04]  /*1f310*/  LDL R4, [R1+0xe2c] ;  /* 0x000e2c0001047983 */ /* 0x000f280000100800 */
[----:B------:R-:W4:Y:S01]  /*1f320*/  LDL R5, [R1+0xe30] ;  /* 0x000e300001057983 */ /* 0x000f220000100800 */
[----:B------:R-:W-:-:S02]  /*1f330*/  PRMT R3, RZ, 0x7610, R3 ;  /* 0x00007610ff037816 */ /* 0x000fc40000000003 */
[----:B----4-:R-:W-:-:S04]  /*1f340*/  @!P0 LOP3.LUT R5, R5, R4, RZ, 0x3c, !PT ;  /* 0x0000000405058212 */ /* 0x010fc800078e3cff */
[----:B------:R-:W-:-:S04]  /*1f350*/  @!P0 LOP3.LUT R4, R5, R4, RZ, 0x3c, !PT ;  /* 0x0000000405048212 */ /* 0x000fc800078e3cff */
[----:B------:R-:W-:-:S05]  /*1f360*/  @!P0 LOP3.LUT R5, R5, R4, RZ, 0x3c, !PT ;  /* 0x0000000405058212 */ /* 0x000fca00078e3cff */
[----:B------:R-:W4:Y:S04]  /*1f370*/  @!P0 LDG.E.U16 R3, [R4.64] ;  /* 0x0000000404038981 */ /* 0x000f28000c1e1500 */
[----:B----4-:R0:W-:Y:S04]  /*1f380*/  STL [R1+0x204], R3 ;  /* 0x0002040301007387 */ /* 0x0101e80000100800 */
[----:B0-----:R-:W4:Y:S04]  /*1f390*/  LDL.LU R3, [R1+0x21c4] ;  /* 0x0021c40001037983 */ /* 0x001f280000300800 */
[----:B------:R-:W3:Y:S04]  /*1f3a0*/  LDL R4, [R1+0xe24] ;  /* 0x000e240001047983 */ /* 0x000ee80000100800 */
[----:B------:R-:W3:Y:S01]  /*1f3b0*/  LDL R5, [R1+0xe28] ;  /* 0x000e280001057983 */ /* 0x000ee20000100800 */
[----:B--2---:R-:W-:-:S02]  /*1f3c0*/  PRMT R31, RZ, 0x7610, R31 ;  /* 0x00007610ff1f7816 */ /* 0x004fc4000000001f */
[----:B---3--:R-:W-:-:S04]  /*1f3d0*/  @!P1 LOP3.LUT R5, R5, R4, RZ, 0x3c, !PT ;  /* 0x0000000405059212 */ /* 0x008fc800078e3cff */
[----:B------:R-:W-:-:S04]  /*1f3e0*/  @!P1 LOP3.LUT R4, R5, R4, RZ, 0x3c, !PT ;  /* 0x0000000405049212 */ /* 0x000fc800078e3cff */
[----:B------:R-:W-:-:S05]  /*1f3f0*/  @!P1 LOP3.LUT R5, R5, R4, RZ, 0x3c, !PT ;  /* 0x0000000405059212 */ /* 0x000fca00078e3cff */
[----:B------:R-:W2:Y:S04]  /*1f400*/  @!P1 LDG.E.U16 R31, [R4.64] ;  /* 0x00000004041f9981 */ /* 0x000ea8000c1e1500 */
[----:B--2---:R0:W-:Y:S04]  /*1f410*/  STL [R1+0x200], R31 ;  /* 0x0002001f01007387 */ /* 0x0041e80000100800 */
[----:B0-----:R-:W2:Y:S04]  /*1f420*/  LDL.LU R31, [R1+0x21c0] ;  /* 0x0021c000011f7983 */ /* 0x001ea80000300800 */
[----:B------:R-:W3:Y:S04]  /*1f430*/  LDL R4, [R1+0xdfc] ;  /* 0x000dfc0001047983 */ /* 0x000ee80000100800 */
[----:B------:R-:W3:Y:S01]  /*1f440*/  LDL R5, [R1+0xe00] ;  /* 0x000e000001057983 */ /* 0x000ee20000100800 */
[----:B----4-:R-:W-:-:S02]  /*1f450*/  PRMT R3, RZ, 0x7610, R3 ;  /* 0x00007610ff037816 */ /* 0x010fc40000000003 */
[----:B---3--:R-:W-:-:S04]  /*1f460*/  @!P0 LOP3.LUT R5, R5, R4, RZ, 0x3c, !PT ;  /* 0x0000000405058212 */ /* 0x008fc800078e3cff */
[----:B------:R-:W-:-:S04]  /*1f470*/  @!P0 LOP3.LUT R4, R5, R4, RZ, 0x3c, !PT ;  /* 0x0000000405048212 */ /* 0x000fc800078e3cff */
[----:B------:R-:W-:-:S05]  /*1f480*/  @!P0 LOP3.LUT R5, R5, R4, RZ, 0x3c, !PT ;  /* 0x0000000405058212 */ /* 0x000fca00078e3cff */
[----:B------:R-:W3:Y:S04]  /*1f490*/  @!P0 LDG.E.U16 R3, [R4.64] ;  /* 0x0000000404038981 */ /* 0x000ee8000c1e1500 */
[----:B---3--:R0:W-:Y:S04]  /*1f4a0*/  STL [R1+0x1fc], R3 ;  /* 0x0001fc0301007387 */ /* 0x0081e80000100800 */
[----:B0-----:R-:W3:Y:S04]  /*1f4b0*/  LDL.LU R3, [R1+0x21bc] ;  /* 0x0021bc0001037983 */ /* 0x001ee80000300800 */
[----:B------:R-:W4:Y:S04]  /*1f4c0*/  LDL R4, [R1+0xdf4] ;  /* 0x000df40001047983 */ /* 0x000f280000100800 */
[----:B------:R-:W4:Y:S01]  /*1f4d0*/  LDL R5, [R1+0xdf8] ;  /* 0x000df80001057983 */ /* 0x000f220000100800 */
[----:B--2---:R-:W-:-:S02]  /*1f4e0*/  PRMT R31, RZ, 0x7610, R31 ;  /* 0x00007610ff1f7816 */ /* 0x004fc4000000001f */
[----:B----4-:R-:W-:-:S04]  /*1f4f0*/  @!P1 LOP3.LUT R5, R5, R4, RZ, 0x3c, !PT ;  /* 0x0000000405059212 */ /* 0x010fc800078e3cff */
[----:B------:R-:W-:-:S04]  /*1f500*/  @!P1 LOP3.LUT R4, R5, R4, RZ, 0x3c, !PT ;  /* 0x0000000405049212 */ /* 0x000fc800078e3cff */
[----:B------:R-:W-:-:S05]  /*1f510*/  @!P1 LOP3.LUT R5, R5, R4, RZ, 0x3c, !PT ;  /* 0x0000000405059212 */ /* 0x000fca00078e3cff */
[----:B------:R-:W2:Y:S04]  /*1f520*/  @!P1 LDG.E.U16 R31, [R4.64] ;  /* 0x00000004041f9981 */ /* 0x000ea8000c1e1500 */
[----:B--2---:R0:W-:Y:S04]  /*1f530*/  STL [R1+0x1f8], R31 ;  /* 0x0001f81f01007387 */ /* 0x0041e80000100800 */
[----:B0-----:R-:W2:Y:S04]  /*1f540*/  LDL.LU R31, [R1+0x21b8] ;  /* 0x0021b800011f7983 */ /* 0x001ea80000300800 */
[----:B------:R-:W4:Y:S04]  /*1f550*/  LDL R4, [R1+0xdec] ;  /* 0x000dec0001047983 */ /* 0x000f280000100800 */
[----:B------:R-:W4:Y:S01]  /*1f560*/  LDL R5, [R1+0xdf0] ;  /* 0x000df00001057983 */ /* 0x000f220000100800 */
[----:B---3--:R-:W-:-:S02]  /*1f570*/  PRMT R3, RZ, 0x7610, R3 ;  /* 0x00007610ff037816 */ /* 0x008fc40000000003 */
[----:B----4-:R-:W-:-:S04]  /*1f580*/  @!P0 LOP3.LUT R5, R5, R4, RZ, 0x3c, !PT ;  /* 0x0000000405058212 */ /* 0x010fc800078e3cff */
        /* <DEDUP_REMOVED lines=202> */
[----:B0-----:R-:W3:Y:S01]  /*20230*/  LDL.LU R3, [R1+0x215c] ;  /* 0x00215c0001037983 */ /* 0x001ee20000300800 */
[----:B------:R-:W4:Y:S02]  /*20240*/  LDL R4, [R1+0xccc] ;  /* 0x000ccc0001047983 */ /* 0x000f240000100800 */
[----:B------:R-:W4:Y:S01]  /*20250*/  LDL R5, [R1+0xcd0] ;  /* 0x000cd00001057983 */ /* 0x000f220000100800 */
[----:B--2---:R-:W-:-:S02]  /*20260*/  PRMT R31, RZ, 0x7610, R31 ;  /* 0x00007610ff1f7816 */ /* 0x004fc4000000001f */
[----:B----4-:R-:W-:-:S04]  /*20270*/  @!P0 LOP3.LUT R5, R5, R4, RZ, 0x3c, !PT ;  /* 0x0000000405058212 */ /* 0x010fc800078e3cff */
[----:B------:R-:W-:-:S04]  /*20280*/  @!P0 LOP3.LUT R4, R5, R4, RZ, 0x3c, !PT ;  /* 0x0000000405048212 */ /* 0x000fc800078e3cff */
[----:B------:R-:W-:-:S05]  /*20290*/  @!P0 LOP3.LUT R5, R5, R4, RZ, 0x3c, !PT ;  /* 0x0000000405058212 */ /* 0x000fca00078e3cff */
[----:B------:R-:W2:Y:S04]  /*202a0*/  @!P0 LDG.E.U16 R31, [R4.64] ;  /* 0x00000004041f8981 */ /* 0x000ea8000c1e1500 */
[----:B--2---:R0:W-:Y:S04]  /*202b0*/  STL [R1+0x198], R31 ;  /* 0x0001981f01007387 */ /* 0x0041e80000100800 */
[----:B0-----:R-:W2:Y:S01]  /*202c0*/  LDL.LU R31, [R1+0x2158] ;  /* 0x00215800011f7983 */ /* 0x001ea20000300800 */
[----:B------:R-:W4:Y:S02]  /*202d0*/  LDL R4, [R1+0xcc4] ;  /* 0x000cc40001047983 */ /* 0x000f240000100800 */
        /* <DEDUP_REMOVED lines=446> */
[----:B------:R0:W2:Y:S04]  /*21ec0*/  @!P0 LDG.E.U16 R31, [R4.64] ;  /* 0x00000004041f8981 */ /* 0x0000a8000c1e1500 */
[----:B0-----:R-:W4:Y:S04]  /*21ed0*/  LDL R4, [R1+0xab4] ;  /* 0x000ab40001047983 */ /* 0x001f280000100800 */
[----:B------:R-:W4:Y:S01]  /*21ee0*/  LDL R5, [R1+0xab8] ;  /* 0x000ab80001057983 */ /* 0x000f220000100800 */
[----:B------:R-:W-:Y:S02]  /*21ef0*/  PRMT R30, RZ, 0x7610, R30 ;  /* 0x00007610ff1e7816 */ /* 0x000fe4000000001e */
[----:B----4-:R-:W-:-:S04]  /*21f00*/  @!P1 LOP3.LUT R5, R5, R4, RZ, 0x3c, !PT ;  /* 0x0000000405059212 */ /* 0x010fc800078e3cff */
[----:B------:R-:W-:-:S04]  /*21f10*/  @!P1 LOP3.LUT R4, R5, R4, RZ, 0x3c, !PT ;  /* 0x0000000405049212 */ /* 0x000fc800078e3cff */
[----:B------:R-:W-:-:S05]  /*21f20*/  @!P1 LOP3.LUT R5, R5, R4, RZ, 0x3c, !PT ;  /* 0x0000000405059212 */ /* 0x000fca00078e3cff */
[----:B------:R-:W4:Y:S04]  /*21f30*/  @!P1 LDG.E.U16 R30, [R4.64] ;  /* 0x00000004041e9981 */ /* 0x000f28000c1e1500 */
[----:B--2---:R0:W-:Y:S04]  /*21f40*/  STL [R1+0xc0], R31 ;  /* 0x0000c01f01007387 */ /* 0x0041e80000100800 */
[----:B0-----:R-:W2:Y:S04]  /*21f50*/  LDL R31, [R1+0xa80] ;  /* 0x000a8000011f7983 */ /* 0x001ea80000100800 */
[----:B----4-:R0:W-:Y:S04]  /*21f60*/  STL [R1+0xbc], R30 ;  /* 0x0000bc1e01007387 */ /* 0x0101e80000100800 */
[----:B0-----:R-:W4:Y:S01]  /*21f70*/  LDL.LU R30, [R1+0x2090] ;  /* 0x00209000011e7983 */ /* 0x001f220000300800 */
[----:B------:R-:W2:Y:S02]  /*21f80*/  LDL R4, [R1+0xaac] ;  /* 0x000aac0001047983 */ /* 0x000ea40000100800 */
[----:B------:R-:W2:Y:S01]  /*21f90*/  LDL R5, [R1+0xab0] ;  /* 0x000ab00001057983 */ /* 0x000ea20000100800 */
[----:B---3--:R-:W-:-:S02]  /*21fa0*/  PRMT R3, RZ, 0x7610, R3 ;  /* 0x00007610ff037816 */ /* 0x008fc40000000003 */
[----:B--2---:R-:W-:-:S04]  /*21fb0*/  @!P0 LOP3.LUT R5, R5, R4, RZ, 0x3c, !PT ;  /* 0x0000000405058212 */ /* 0x004fc800078e3cff */
[----:B------:R-:W-:-:S04]  /*21fc0*/  @!P0 LOP3.LUT R4, R5, R4, RZ, 0x3c, !PT ;  /* 0x0000000405048212 */ /* 0x000fc800078e3cff */
[----:B------:R-:W-:-:S05]  /*21fd0*/  @!P0 LOP3.LUT R5, R5, R4, RZ, 0x3c, !PT ;  /* 0x0000000405058212 */ /* 0x000fca00078e3cff */
[----:B------:R-:W2:Y:S04]  /*21fe0*/  @!P0 LDG.E.U16 R3, [R4.64] ;  /* 0x0000000404038981 */ /* 0x000ea8000c1e1500 */
[----:B--2---:R0:W-:Y:S04]  /*21ff0*/  STL [R1+0xb8], R3 ;  /* 0x0000b80301007387 */ /* 0x0041e80000100800 */
[----:B0-----:R-:W2:Y:S01]  /*22000*/  LDL.LU R3, [R1+0x208c] ;  /* 0x00208c0001037983 */ /* 0x001ea20000300800 */
[----:B------:R-:W3:Y:S02]  /*22010*/  LDL R4, [R1+0xaa4] ;  /* 0x000aa40001047983 */ /* 0x000ee40000100800 */
[----:B------:R-:W3:Y:S01]  /*22020*/  LDL R5, [R1+0xaa8] ;  /* 0x000aa80001057983 */ /* 0x000ee20000100800 */
[----:B----4-:R-:W-:-:S02]  /*22030*/  PRMT R30, RZ, 0x7610, R30 ;  /* 0x00007610ff1e7816 */ /* 0x010fc4000000001e */
[----:B---3--:R-:W-:-:S04]  /*22040*/  @!P1 LOP3.LUT R5, R5, R4, RZ, 0x3c, !PT ;  /* 0x0000000405059212 */ /* 0x008fc800078e3cff */
        /* <DEDUP_REMOVED lines=20> */
[----:B------:R-:W3:Y:S01]  /*22190*/  @!P1 LDG.E.U16 R30, [R4.64] ;  /* 0x00000004041e9981 */ /* 0x000ee2000c1e1500 */
[----:B--2---:R-:W-:-:S03]  /*221a0*/  PRMT R3, RZ, 0x7610, R3 ;  /* 0x00007610ff037816 */ /* 0x004fc60000000003 */
[----:B---3--:R0:W-:Y:S04]  /*221b0*/  STL [R1+0xac], R30 ;  /* 0x0000ac1e01007387 */ /* 0x0081e80000100800 */
[----:B0-----:R-:W2:Y:S01]  /*221c0*/  LDL.LU R30, [R1+0x2080] ;  /* 0x00208000011e7983 */ /* 0x001ea20000300800 */
[----:B------:R-:W3:Y:S02]  /*221d0*/  LDL R5, [R1+0xa7c] ;  /* 0x000a7c0001057983 */ /* 0x000ee40000100800 */
[----:B------:R-:W-:Y:S02]  /*221e0*/  @!P0 IMAD.MOV.U32 R4, RZ, RZ, R31 ;  /* 0x000000ffff048224 */ /* 0x000fe400078e001f */
[----:B------:R-:W4:Y:S04]  /*221f0*/  LDL R31, [R1+0xa48] ;  /* 0x000a4800011f7983 */ /* 0x000f280000100800 */
[----:B---3--:R-:W3:Y:S04]  /*22200*/  @!P0 LDG.E.U16 R3, [R4.64] ;  /* 0x0000000404038981 */ /* 0x008ee8000c1e1500 */
[----:B---3--:R0:W-:Y:S04]  /*22210*/  STL [R1+0xa8], R3 ;  /* 0x0000a80301007387 */ /* 0x0081e80000100800 */
[----:B0-----:R-:W3:Y:S01]  /*22220*/  LDL.LU R3, [R1+0x207c] ;  /* 0x00207c0001037983 */ /* 0x001ee20000300800 */
[----:B------:R-:W3:Y:S02]  /*22230*/  LDL R4, [R1+0xa74] ;  /* 0x000a740001047983 */ /* 0x000ee40000100800 */
[----:B------:R-:W3:Y:S01]  /*22240*/  LDL R5, [R1+0xa78] ;  /* 0x000a780001057983 */ /* 0x000ee20000100800 */
[----:B--2---:R-:W-:-:S02]  /*22250*/  PRMT R30, RZ, 0x7610, R30 ;  /* 0x00007610ff1e7816 */ /* 0x004fc4000000001e */
[----:B---3--:R-:W-:-:S04]  /*22260*/  @!P1 LOP3.LUT R5, R5, R4, RZ, 0x3c, !PT ;  /* 0x0000000405059212 */ /* 0x008fc800078e3cff */
[----:B------:R-:W-:-:S04]  /*22270*/  @!P1 LOP3.LUT R4, R5, R4, RZ, 0x3c, !PT ;  /* 0x0000000405049212 */ /* 0x000fc800078e3cff */
[----:B------:R-:W-:-:S05]  /*22280*/  @!P1 LOP3.LUT R5, R5, R4, RZ, 0x3c, !PT ;  /* 0x0000000405059212 */ /* 0x000fca00078e3cff */
[----:B------:R0:W2:Y:S04]  /*22290*/  @!P1 LDG.E.U16 R30, [R4.64] ;  /* 0x00000004041e9981 */ /* 0x0000a8000c1e1500 */
[----:B0-----:R-:W3:Y:S04]  /*222a0*/  LDL R4, [R1+0xa6c] ;  /* 0x000a6c0001047983 */ /* 0x001ee80000100800 */
[----:B------:R-:W3:Y:S01]  /*222b0*/  LDL R5, [R1+0xa70] ;  /* 0x000a700001057983 */ /* 0x000ee20000100800 */
[----:B------:R-:W-:Y:S02]  /*222c0*/  PRMT R29, RZ, 0x7610, R29 ;  /* 0x00007610ff1d7816 */ /* 0x000fe4000000001d */
[----:B---3--:R-:W-:-:S04]  /*222d0*/  @!P0 LOP3.LUT R5, R5, R4, RZ, 0x3c, !PT ;  /* 0x0000000405058212 */ /* 0x008fc800078e3cff */
[----:B------:R-:W-:-:S04]  /*222e0*/  @!P0 LOP3.LUT R4, R5, R4, RZ, 0x3c, !PT ;  /* 0x0000000405048212 */ /* 0x000fc800078e3cff */
[----:B------:R-:W-:Y:S01]  /*222f0*/  @!P0 LOP3.LUT R5, R5, R4, RZ, 0x3c, !PT ;  /* 0x0000000405058212 */ /* 0x000fe200078e3cff */
[----:B--2---:R0:W-:Y:S04]  /*22300*/  STL [R1+0xa4], R30 ;  /* 0x0000a41e01007387 */ /* 0x0041e80000100800 */
[----:B------:R1:W2:Y:S01]  /*22310*/  @!P0 LDG.E.U16 R29, [R4.64] ;  /* 0x00000004041d8981 */ /* 0x0002a2000c1e1500 */
[----:B------:R-:W-:-:S03]  /*22320*/  PRMT R2, RZ, 0x7610, R2 ;  /* 0x00007610ff027816 */ /* 0x000fc60000000002 */
[----:B0-----:R-:W3:Y:S04]  /*22330*/  LDL R30, [R1+0xa40] ;  /* 0x000a4000011e7983 */ /* 0x001ee80000100800 */
[----:B-1----:R-:W2:Y:S04]  /*22340*/  LDL R4, [R1+0xa64] ;  /* 0x000a640001047983 */ /* 0x002ea80000100800 */
[----:B------:R-:W2:Y:S02]  /*22350*/  LDL R5, [R1+0xa68] ;  /* 0x000a680001057983 */ /* 0x000ea40000100800 */
[----:B--2---:R-:W-:-:S04]  /*22360*/  @!P1 LOP3.LUT R5, R5, R4, RZ, 0x3c, !PT ;  /* 0x0000000405059212 */ /* 0x004fc800078e3cff */
[----:B------:R-:W-:-:S04]  /*22370*/  @!P1 LOP3.LUT R4, R5, R4, RZ, 0x3c, !PT ;  /* 0x0000000405049212 */ /* 0x000fc800078e3cff */
[----:B------:R-:W-:-:S05]  /*22380*/  @!P1 LOP3.LUT R5, R5, R4, RZ, 0x3c, !PT ;  /* 0x0000000405059212 */ /* 0x000fca00078e3cff */
[----:B------:R-:W2:Y:S04]  /*22390*/  @!P1 LDG.E.U16 R2, [R4.64] ;  /* 0x0000000404029981 */ /* 0x000ea8000c1e1500 */
[----:B------:R0:W-:Y:S04]  /*223a0*/  STL [R1+0xa0], R29 ;  /* 0x0000a01d01007387 */ /* 0x0001e80000100800 */
[----:B0-----:R-:W3:Y:S04]  /*223b0*/  LDL R29, [R1+0xa38] ;  /* 0x000a3800011d7983 */ /* 0x001ee80000100800 */
[----:B--2---:R0:W-:Y:S04]  /*223c0*/  STL [R1+0x9c], R2 ;  /* 0x00009c0201007387 */ /* 0x0041e80000100800 */
[----:B0-----:R-:W2:Y:S01]  /*223d0*/  LDL.LU R2, [R1+0x2078] ;  /* 0x0020780001027983 */ /* 0x001ea20000300800 */
[----:B------:R-:W2:Y:S02]  /*223e0*/  LDL R4, [R1+0xa4c] ;  /* 0x000a4c0001047983 */ /* 0x000ea40000100800 */
[----:B------:R-:W2:Y:S01]  /*223f0*/  LDL R5, [R1+0xa50] ;  /* 0x000a500001057983 */ /* 0x000ea20000100800 */
[----:B------:R-:W-:-:S02]  /*22400*/  PRMT R3, RZ, 0x7610, R3 ;  /* 0x00007610ff037816 */ /* 0x000fc40000000003 */
[----:B--2---:R-:W-:-:S04]  /*22410*/  @!P0 LOP3.LUT R5, R5, R4, RZ, 0x3c, !PT ;  /* 0x0000000405058212 */ /* 0x004fc800078e3cff */
[----:B------:R-:W-:-:S04]  /*22420*/  @!P0 LOP3.LUT R4, R5, R4, RZ, 0x3c, !PT ;  /* 0x0000000405048212 */ /* 0x000fc800078e3cff */
[----:B------:R-:W-:-:S05]  /*22430*/  @!P0 LOP3.LUT R5, R5, R4, RZ, 0x3c, !PT ;  /* 0x0000000405058212 */ /* 0x000fca00078e3cff */
[----:B------:R-:W2:Y:S01]  /*22440*/  @!P0 LDG.E.U16 R3, [R4.64] ;  /* 0x0000000404038981 */ /* 0x000ea2000c1e1500 */
[----:B------:R-:W-:-:S03]  /*22450*/  PRMT R27, RZ, 0x7610, R27 ;  /* 0x00007610ff1b7816 */ /* 0x000fc6000000001b */
[----:B--2---:R0:W-:Y:S04]  /*22460*/  STL [R1+0x98], R3 ;  /* 0x0000980301007387 */ /* 0x0041e80000100800 */
[----:B0-----:R-:W2:Y:S01]  /*22470*/  LDL.LU R3, [R1+0x2074] ;  /* 0x0020740001037983 */ /* 0x001ea20000300800 */
[----:B------:R-:W2:Y:S02]  /*22480*/  LDL R5, [R1+0xa44] ;  /* 0x000a440001057983 */ /* 0x000ea40000100800 */
[----:B----4-:R-:W-:Y:S01]  /*22490*/  @!P1 IMAD.MOV.U32 R4, RZ, RZ, R31 ;  /* 0x000000ffff049224 */ /* 0x010fe200078e001f */
[----:B------:R-:W-:Y:S01]  /*224a0*/  PRMT R26, RZ, 0x7610, R26 ;  /* 0x00007610ff1a7816 */ /* 0x000fe2000000001a */
[----:B------:R-:W4:Y:S04]  /*224b0*/  LDL R31, [R1+0xa0c] ;  /* 0x000a0c00011f7983 */ /* 0x000f280000100800 */
[----:B--2---:R0:W2:Y:S04]  /*224c0*/  @!P1 LDG.E.U16 R27, [R4.64] ;  /* 0x00000004041b9981 */ /* 0x0040a8000c1e1500 */
[----:B0-----:R-:W4:Y:S01]  /*224d0*/  LDL R5, [R1+0xa3c] ;  /* 0x000a3c0001057983 */ /* 0x001f220000100800 */
[----:B---3--:R-:W-:-:S03]  /*224e0*/  @!P0 IMAD.MOV.U32 R4, RZ, RZ, R30 ;  /* 0x000000ffff048224 */ /* 0x008fc600078e001e */
[----:B--2---:R0:W-:Y:S01]  /*224f0*/  STL [R1+0x94], R27 ;  /* 0x0000941b01007387 */ /* 0x0041e20000100800 */
[----:B------:R-:W-:Y:S01]  /*22500*/  PRMT R11, RZ, 0x7610, R11 ;  /* 0x00007610ff0b7816 */ /* 0x000fe2000000000b */
[----:B------:R-:W2:Y:S02]  /*22510*/  LDL R30, [R1+0xa04] ;  /* 0x000a0400011e7983 */ /* 0x000ea40000100800 */
[----:B----4-:R1:W3:Y:S04]  /*22520*/  @!P0 LDG.E.U16 R26, [R4.64] ;  /* 0x00000004041a8981 */ /* 0x0102e8000c1e1500 */
[----:B0-----:R-:W4:Y:S04]  /*22530*/  LDL R27, [R1+0xa10] ;  /* 0x000a1000011b7983 */ /* 0x001f280000100800 */
[----:B-1----:R-:W2:Y:S01]  /*22540*/  LDL R5, [R1+0xa34] ;  /* 0x000a340001057983 */ /* 0x002ea20000100800 */
[----:B------:R-:W-:-:S03]  /*22550*/  @!P1 IMAD.MOV.U32 R4, RZ, RZ, R29 ;  /* 0x000000ffff049224 */ /* 0x000fc600078e001d */
[----:B---3--:R0:W-:Y:S01]  /*22560*/  STL [R1+0x90], R26 ;  /* 0x0000901a01007387 */ /* 0x0081e20000100800 */
[----:B------:R-:W-:Y:S01]  /*22570*/  PRMT R3, RZ, 0x7610, R3 ;  /* 0x00007610ff037816 */ /* 0x000fe20000000003 */
[----:B------:R-:W3:Y:S02]  /*22580*/  LDL R29, [R1+0x9fc] ;  /* 0x0009fc00011d7983 */ /* 0x000ee40000100800 */
[----:B--2---:R1:W2:Y:S04]  /*22590*/  @!P1 LDG.E.U16 R11, [R4.64] ;  /* 0x00000004040b9981 */ /* 0x0042a8000c1e1500 */
[----:B0-----:R-:W2:Y:S04]  /*225a0*/  LDL R26, [R1+0xa08] ;  /* 0x000a0800011a7983 */ /* 0x001ea80000100800 */
        /* <DEDUP_REMOVED lines=15> */
[----:B------:R-:W-:Y:S02]  /*226a0*/  @!P1 LOP3.LUT R5, R5, R4, RZ, 0x3c, !PT ;  /* 0x0000000405059212 */ /* 0x000fe400078e3cff */
[----:B------:R-:W-:-:S03]  /*226b0*/  PRMT R3, RZ, 0x7610, R3 ;  /* 0x00007610ff037816 */ /* 0x000fc60000000003 */
[----:B------:R4:W2:Y:S02]  /*226c0*/  @!P1 LDG.E.U16 R2, [R4.64] ;  /* 0x0000000404029981 */ /* 0x0008a4000c1e1500 */
[----:B----4-:R-:W-:Y:S02]  /*226d0*/  @!P0 IMAD.MOV.U32 R4, RZ, RZ, R27 ;  /* 0x000000ffff048224 */ /* 0x010fe400078e001b */
[----:B------:R-:W-:-:S05]  /*226e0*/  @!P0 IMAD.MOV.U32 R5, RZ, RZ, R31 ;  /* 0x000000ffff058224 */ /* 0x000fca00078e001f */
[----:B------:R-:W4:Y:S04]  /*226f0*/  @!P0 LDG.E.U16 R3, [R4.64] ;  /* 0x0000000404038981 */ /* 0x000f28000c1e1500 */
[----:B--2---:R0:W-:Y:S04]  /*22700*/  STL [R1+0x84], R2 ;  /* 0x0000840201007387 */ /* 0x0041e80000100800 */
[----:B0-----:R-:W2:Y:S01]  /*22710*/  LDL.LU R2, [R1+0x206c] ;  /* 0x00206c0001027983 */ /* 0x001ea20000300800 */
[----:B------:R-:W3:Y:S02]  /*22720*/  LDL R31, [R1+0x9ec] ;  /* 0x0009ec00011f7983 */ /* 0x000ee40000100800 */
[----:B------:R-:W3:Y:S01]  /*22730*/  LDL R27, [R1+0x9f0] ;  /* 0x0009f000011b7983 */ /* 0x000ee20000100800 */
[----:B----4-:R0:W-:Y:S04]  /*22740*/  STL [R1+0x80], R3 ;  /* 0x0000800301007387 */ /* 0x0101e80000100800 */
[----:B0-----:R-:W4:Y:S01]  /*22750*/  LDL.LU R3, [R1+0x2068] ;  /* 0x0020680001037983 */ /* 0x001f220000300800 */
[----:B------:R-:W-:-:S02]  /*22760*/  @!P1 IMAD.MOV.U32 R4, RZ, RZ, R26 ;  /* 0x000000ffff049224 */ /* 0x000fc400078e001a */
[----:B------:R-:W-:Y:S02]  /*22770*/  @!P1 IMAD.MOV.U32 R5, RZ, RZ, R30 ;  /* 0x000000ffff059224 */ /* 0x000fe400078e001e */
[----:B------:R-:W3:Y:S01]  /*22780*/  LDL R26, [R1+0x9e8] ;  /* 0x0009e800011a7983 */ /* 0x000ee20000100800 */
[----:B------:R-:W3:Y:S01]  /*22790*/  LDL R30, [R1+0x9e4] ;  /* 0x0009e400011e7983 */ /* 0x000ee20000100800 */
[----:B--2---:R-:W-:-:S06]  /*227a0*/  PRMT R2, RZ, 0x7610, R2 ;  /* 0x00007610ff027816 */ /* 0x004fcc0000000002 */
[----:B------:R3:W2:Y:S01]  /*227b0*/  @!P1 LDG.E.U16 R2, [R4.64] ;  /* 0x0000000404029981 */ /* 0x0006a2000c1e1500 */
[----:B----4-:R-:W-:Y:S01]  /*227c0*/  PRMT R3, RZ, 0x7610, R3 ;  /* 0x00007610ff037816 */ /* 0x010fe20000000003 */
[----:B---3--:R-:W-:Y:S02]  /*227d0*/  @!P0 IMAD.MOV.U32 R4, RZ, RZ, R11 ;  /* 0x000000ffff048224 */ /* 0x008fe400078e000b */
[----:B------:R-:W-:-:S05]  /*227e0*/  @!P0 IMAD.MOV.U32 R5, RZ, RZ, R29 ;  /* 0x000000ffff058224 */ /* 0x000fca00078e001d */
[----:B------:R-:W3:Y:S04]  /*227f0*/  @!P0 LDG.E.U16 R3, [R4.64] ;  /* 0x0000000404038981 */ /* 0x000ee8000c1e1500 */
[----:B--2---:R0:W-:Y:S04]  /*22800*/  STL [R1+0x7c], R2 ;  /* 0x00007c0201007387 */ /* 0x0041e80000100800 */
[----:B0-----:R-:W2:Y:S01]  /*22810*/  LDL.LU R2, [R1+0x2064] ;  /* 0x0020640001027983 */ /* 0x001ea20000300800 */
[----:B------:R-:W4:Y:S02]  /*22820*/  LDL R29, [R1+0x9cc] ;  /* 0x0009cc00011d7983 */ /* 0x000f240000100800 */
[----:B------:R-:W2:Y:S01]  /*22830*/  LDL R11, [R1+0x9d0] ;  /* 0x0009d000010b7983 */ /* 0x000ea20000100800 */
[----:B---3--:R0:W-:Y:S04]  /*22840*/  STL [R1+0x78], R3 ;  /* 0x0000780301007387 */ /* 0x0081e80000100800 */
[----:B0-----:R-:W3:Y:S01]  /*22850*/  LDL.LU R3, [R1+0x2060] ;  /* 0x0020600001037983 */ /* 0x001ee20000300800 */
[----:B------:R-:W2:Y:S02]  /*22860*/  LDL R4, [R1+0x9f4] ;  /* 0x0009f40001047983 */ /* 0x000ea40000100800 */
[----:B------:R-:W2:Y:S01]  /*22870*/  LDL R5, [R1+0x9f8] ;  /* 0x0009f80001057983 */ /* 0x000ea20000100800 */
[----:B------:R-:W-:-:S02]  /*22880*/  PRMT R28, RZ, 0x7610, R28 ;  /* 0x00007610ff1c7816 */ /* 0x000fc4000000001c */
[----:B--2---:R-:W-:-:S04]  /*22890*/  @!P1 LOP3.LUT R5, R5, R4, RZ, 0x3c, !PT ;  /* 0x0000000405059212 */ /* 0x004fc800078e3cff */
[----:B------:R-:W-:-:S04]  /*228a0*/  @!P1 LOP3.LUT R4, R5, R4, RZ, 0x3c, !PT ;  /* 0x0000000405049212 */ /* 0x000fc800078e3cff */
[----:B------:R-:W-:Y:S02]  /*228b0*/  @!P1 LOP3.LUT R5, R5, R4, RZ, 0x3c, !PT ;  /* 0x0000000405059212 */ /* 0x000fe400078e3cff */
[----:B---3--:R-:W-:-:S03]  /*228c0*/  PRMT R3, RZ, 0x7610, R3 ;  /* 0x00007610ff037816 */ /* 0x008fc60000000003 */
[----:B------:R0:W2:Y:S02]  /*228d0*/  @!P1 LDG.E.U16 R28, [R4.64] ;  /* 0x00000004041c9981 */ /* 0x0000a4000c1e1500 */
[----:B0-----:R-:W-:Y:S02]  /*228e0*/  @!P0 IMAD.MOV.U32 R4, RZ, RZ, R27 ;  /* 0x000000ffff048224 */ /* 0x001fe400078e001b */
[----:B------:R-:W-:-:S05]  /*228f0*/  @!P0 IMAD.MOV.U32 R5, RZ, RZ, R31 ;  /* 0x000000ffff058224 */ /* 0x000fca00078e001f */
[----:B------:R-:W3:Y:S04]  /*22900*/  @!P0 LDG.E.U16 R3, [R4.64] ;  /* 0x0000000404038981 */ /* 0x000ee8000c1e1500 */
[----:B--2---:R0:W-:Y:S01]  /*22910*/  STL [R1+0x74], R28 ;  /* 0x0000741c01007387 */ /* 0x0041e20000100800 */
[----:B------:R-:W2:Y:S02]  /*22920*/  LDL R31, [R1+0x9bc] ;  /* 0x0009bc00011f7983 */ /* 0x000ea40000100800 */
[----:B------:R-:W2:Y:S01]  /*22930*/  LDL R27, [R1+0x9c0] ;  /* 0x0009c000011b7983 */ /* 0x000ea20000100800 */
[----:B0-----:R-:W2:Y:S04]  /*22940*/  LDL R28, [R1+0x9c8] ;  /* 0x0009c800011c7983 */ /* 0x001ea80000100800 */
[----:B---3--:R0:W-:Y:S04]  /*22950*/  STL [R1+0x70], R3 ;  /* 0x0000700301007387 */ /* 0x0081e80000100800 */
[----:B0-----:R-:W3:Y:S01]  /*22960*/  LDL.LU R3, [R1+0x205c] ;  /* 0x00205c0001037983 */ /* 0x001ee20000300800 */
[----:B------:R-:W-:Y:S01]  /*22970*/  PRMT R2, RZ, 0x7610, R2 ;  /* 0x00007610ff027816 */ /* 0x000fe20000000002 */
[----:B------:R-:W-:-:S02]  /*22980*/  @!P1 IMAD.MOV.U32 R4, RZ, RZ, R26 ;  /* 0x000000ffff049224 */ /* 0x000fc400078e001a */
[----:B------:R-:W-:Y:S01]  /*22990*/  @!P1 IMAD.MOV.U32 R5, RZ, RZ, R30 ;  /* 0x000000ffff059224 */ /* 0x000fe200078e001e */
[----:B------:R-:W2:Y:S04]  /*229a0*/  LDL R26, [R1+0x9b8] ;  /* 0x0009b800011a7983 */ /* 0x000ea80000100800 */
[----:B------:R-:W2:Y:S04]  /*229b0*/  LDL R30, [R1+0x9b4] ;  /* 0x0009b400011e7983 */ /* 0x000ea80000100800 */
[----:B------:R0:W2:Y:S02]  /*229c0*/  @!P1 LDG.E.U16 R2, [R4.64] ;  /* 0x0000000404029981 */ /* 0x0000a4000c1e1500 */
[----:B0-----:R-:W-:-:S02]  /*229d0*/  @!P0 IMAD.MOV.U32 R4, RZ, RZ, R11 ;  /* 0x000000ffff048224 */ /* 0x001fc400078e000b */
[----:B----4-:R-:W-:Y:S01]  /*229e0*/  @!P0 IMAD.MOV.U32 R5, RZ, RZ, R29 ;  /* 0x000000ffff058224 */ /* 0x010fe200078e001d */
[----:B---3--:R-:W-:-:S06]  /*229f0*/  PRMT R3, RZ, 0x7610, R3 ;  /* 0x00007610ff037816 */ /* 0x008fcc0000000003 */
[----:B------:R-:W3:Y:S04]  /*22a00*/  @!P0 LDG.E.U16 R3, [R4.64] ;  /* 0x0000000404038981 */ /* 0x000ee8000c1e1500 */
[----:B--2---:R0:W-:Y:S04]  /*22a10*/  STL [R1+0x6c], R2 ;  /* 0x00006c0201007387 */ /* 0x0041e80000100800 */
[----:B0-----:R-:W2:Y:S01]  /*22a20*/  LDL.LU R2, [R1+0x2058] ;  /* 0x0020580001027983 */ /* 0x001ea20000300800 */
[----:B------:R-:W4:Y:S02]  /*22a30*/  LDL R29, [R1+0x9ac] ;  /* 0x0009ac00011d7983 */ /* 0x000f240000100800 */
[----:B------:R-:W4:Y:S01]  /*22a40*/  LDL R11, [R1+0x9b0] ;  /* 0x0009b000010b7983 */ /* 0x000f220000100800 */
[----:B---3--:R0:W-:Y:S04]  /*22a50*/  STL [R1+0x68], R3 ;  /* 0x0000680301007387 */ /* 0x0081e80000100800 */
[----:B0-----:R-:W3:Y:S01]  /*22a60*/  LDL.LU R3, [R1+0x2054] ;  /* 0x0020540001037983 */ /* 0x001ee20000300800 */
[----:B------:R-:W4:Y:S01]  /*22a70*/  LDL R5, [R1+0x9c4] ;  /* 0x0009c40001057983 */ /* 0x000f220000100800 */
[----:B--2---:R-:W-:Y:S01]  /*22a80*/  PRMT R2, RZ, 0x7610, R2 ;  /* 0x00007610ff027816 */ /* 0x004fe20000000002 */
[----:B------:R-:W-:-:S02]  /*22a90*/  @!P1 IMAD.MOV.U32 R4, RZ, RZ, R28 ;  /* 0x000000ffff049224 */ /* 0x000fc400078e001c */
[----:B------:R-:W2:Y:S01]  /*22aa0*/  LDL R28, [R1+0x9a8] ;  /* 0x0009a800011c7983 */ /* 0x000ea20000100800 */
[----:B---3--:R-:W-:-:S03]  /*22ab0*/  PRMT R3, RZ, 0x7610, R3 ;  /* 0x00007610ff037816 */ /* 0x008fc60000000003 */
[----:B----4-:R0:W3:Y:S02]  /*22ac0*/  @!P1 LDG.E.U16 R2, [R4.64] ;  /* 0x0000000404029981 */ /* 0x0100e4000c1e1500 */
[----:B0-----:R-:W-:Y:S02]  /*22ad0*/  @!P0 IMAD.MOV.U32 R4, RZ, RZ, R27 ;  /* 0x000000ffff048224 */ /* 0x001fe400078e001b */
[----:B------:R-:W-:-:S05]  /*22ae0*/  @!P0 IMAD.MOV.U32 R5, RZ, RZ, R31 ;  /* 0x000000ffff058224 */ /* 0x000fca00078e001f */
[----:B------:R-:W4:Y:S04]  /*22af0*/  @!P0 LDG.E.U16 R3, [R4.64] ;  /* 0x0000000404038981 */ /* 0x000f28000c1e1500 */
[----:B---3--:R0:W-:Y:S04]  /*22b00*/  STL [R1+0x64], R2 ;  /* 0x0000640201007387 */ /* 0x0081e80000100800 */
[----:B0-----:R-:W3:Y:S01]  /*22b10*/  LDL.LU R2, [R1+0x2050] ;  /* 0x0020500001027983 */ /* 0x001ee20000300800 */
[----:B------:R-:W2:Y:S02]  /*22b20*/  LDL R31, [R1+0x98c] ;  /* 0x00098c00011f7983 */ /* 0x000ea40000100800 */
[----:B------:R-:W2:Y:S01]  /*22b30*/  LDL R27, [R1+0x990] ;  /* 0x00099000011b7983 */ /* 0x000ea20000100800 */
[----:B----4-:R0:W-:Y:S04]  /*22b40*/  STL [R1+0x60], R3 ;  /* 0x0000600301007387 */ /* 0x0101e80000100800 */
[----:B0-----:R-:W4:Y:S01]  /*22b50*/  LDL.LU R3, [R1+0x204c] ;  /* 0x00204c0001037983 */ /* 0x001f220000300800 */
[----:B------:R-:W-:-:S02]  /*22b60*/  @!P1 IMAD.MOV.U32 R4, RZ, RZ, R26 ;  /* 0x000000ffff049224 */ /* 0x000fc400078e001a */
[----:B------:R-:W-:Y:S02]  /*22b70*/  @!P1 IMAD.MOV.U32 R5, RZ, RZ, R30 ;  /* 0x000000ffff059224 */ /* 0x000fe400078e001e */
[----:B------:R-:W2:Y:S01]  /*22b80*/  LDL R26, [R1+0x988] ;  /* 0x00098800011a7983 */ /* 0x000ea20000100800 */
[----:B------:R-:W2:Y:S01]  /*22b90*/  LDL R30, [R1+0x984] ;  /* 0x00098400011e7983 */ /* 0x000ea20000100800 */
[----:B---3--:R-:W-:-:S06]  /*22ba0*/  PRMT R2, RZ, 0x7610, R2 ;  /* 0x00007610ff027816 */ /* 0x008fcc0000000002 */
[----:B------:R0:W3:Y:S01]  /*22bb0*/  @!P1 LDG.E.U16 R2, [R4.64] ;  /* 0x0000000404029981 */ /* 0x0000e2000c1e1500 */
[----:B----4-:R-:W-:Y:S01]  /*22bc0*/  PRMT R3, RZ, 0x7610, R3 ;  /* 0x00007610ff037816 */ /* 0x010fe20000000003 */
[----:B0-----:R-:W-:Y:S02]  /*22bd0*/  @!P0 IMAD.MOV.U32 R4, RZ, RZ, R11 ;  /* 0x000000ffff048224 */ /* 0x001fe400078e000b */
[----:B------:R-:W-:-:S05]  /*22be0*/  @!P0 IMAD.MOV.U32 R5, RZ, RZ, R29 ;  /* 0x000000ffff058224 */ /* 0x000fca00078e001d */
[----:B------:R-:W4:Y:S04]  /*22bf0*/  @!P0 LDG.E.U16 R3, [R4.64] ;  /* 0x0000000404038981 */ /* 0x000f28000c1e1500 */
[----:B---3--:R0:W-:Y:S04]  /*22c00*/  STL [R1+0x5c], R2 ;  /* 0x00005c0201007387 */ /* 0x0081e80000100800 */
[----:B0-----:R-:W3:Y:S01]  /*22c10*/  LDL.LU R2, [R1+0x2048] ;  /* 0x0020480001027983 */ /* 0x001ee20000300800 */
[----:B------:R-:W3:Y:S02]  /*22c20*/  LDL R29, [R1+0x97c] ;  /* 0x00097c00011d7983 */ /* 0x000ee40000100800 */
[----:B------:R-:W3:Y:S01]  /*22c30*/  LDL R11, [R1+0x980] ;  /* 0x00098000010b7983 */ /* 0x000ee20000100800 */
[----:B----4-:R0:W-:Y:S04]  /*22c40*/  STL [R1+0x58], R3 ;  /* 0x0000580301007387 */ /* 0x0101e80000100800 */
[----:B0-----:R-:W4:Y:S01]  /*22c50*/  LDL.LU R3, [R1+0x2044] ;  /* 0x0020440001037983 */ /* 0x001f220000300800 */
[----:B------:R-:W3:Y:S01]  /*22c60*/  LDL R5, [R1+0x9a4] ;  /* 0x0009a40001057983 */ /* 0x000ee20000100800 */
[----:B------:R-:W-:Y:S01]  /*22c70*/  PRMT R7, RZ, 0x7610, R7 ;  /* 0x00007610ff077816 */ /* 0x000fe20000000007 */
[----:B--2---:R-:W-:Y:S01]  /*22c80*/  @!P1 IMAD.MOV.U32 R4, RZ, RZ, R28 ;  /* 0x000000ffff049224 */ /* 0x004fe200078e001c */
[----:B------:R-:W-:-:S02]  /*22c90*/  PRMT R14, RZ, 0x7610, R14 ;  /* 0x00007610ff0e7816 */ /* 0x000fc4000000000e */
[----:B------:R-:W-:Y:S01]  /*22ca0*/  PRMT R8, RZ, 0x7610, R8 ;  /* 0x00007610ff087816 */ /* 0x000fe20000000008 */
[----:B------:R-:W2:Y:S04]  /*22cb0*/  LDL R28, [R1+0x974] ;  /* 0x00097400011c7983 */ /* 0x000ea80000100800 */
[----:B---3--:R0:W3:Y:S02]  /*22cc0*/  @!P1 LDG.E.U16 R7, [R4.64] ;  /* 0x0000000404079981 */ /* 0x0080e4000c1e1500 */
[----:B0-----:R-:W-:Y:S02]  /*22cd0*/  @!P0 IMAD.MOV.U32 R4, RZ, RZ, R27 ;  /* 0x000000ffff048224 */ /* 0x001fe400078e001b */
[----:B------:R-:W-:-:S05]  /*22ce0*/  @!P0 IMAD.MOV.U32 R5, RZ, RZ, R31 ;  /* 0x000000ffff058224 */ /* 0x000fca00078e001f */
[----:B------:R0:W2:Y:S02]  /*22cf0*/  @!P0 LDG.E.U16 R14, [R4.64] ;  /* 0x00000004040e8981 */ /* 0x0000a4000c1e1500 */
[----:B0-----:R-:W-:Y:S02]  /*22d00*/  @!P1 IMAD.MOV.U32 R4, RZ, RZ, R26 ;  /* 0x000000ffff049224 */ /* 0x001fe400078e001a */
[----:B------:R-:W-:-:S05]  /*22d10*/  @!P1 IMAD.MOV.U32 R5, RZ, RZ, R30 ;  /* 0x000000ffff059224 */ /* 0x000fca00078e001e */
[----:B------:R-:W4:Y:S04]  /*22d20*/  @!P1 LDG.E.U16 R8, [R4.64] ;  /* 0x0000000404089981 */ /* 0x000f28000c1e1500 */
[----:B---3--:R0:W-:Y:S01]  /*22d30*/  STL [R1+0x54], R7 ;  /* 0x0000540701007387 */ /* 0x0081e20000100800 */
[----:B------:R-:W3:Y:S03]  /*22d40*/  LDL R27, [R1+0x96c] ;  /* 0x00096c00011b7983 */ /* 0x000ee60000100800 */
[----:B0-----:R-:W3:Y:S04]  /*22d50*/  LDL R7, [R1+0x978] ;  /* 0x0009780001077983 */ /* 0x001ee80000100800 */
[----:B--2---:R0:W-:Y:S01]  /*22d60*/  STL [R1+0x50], R14 ;  /* 0x0000500e01007387 */ /* 0x0041e20000100800 */
[----:B------:R-:W2:Y:S03]  /*22d70*/  LDL R26, [R1+0x964] ;  /* 0x00096400011a7983 */ /* 0x000ea60000100800 */
[----:B0-----:R-:W2:Y:S04]  /*22d80*/  LDL R14, [R1+0x970] ;  /* 0x00097000010e7983 */ /* 0x001ea80000100800 */
[----:B----4-:R0:W-:Y:S04]  /*22d90*/  STL [R1+0x4c], R8 ;  /* 0x00004c0801007387 */ /* 0x0101e80000100800 */
[----:B0-----:R-:W4:Y:S01]  /*22da0*/  LDL R8, [R1+0x968] ;  /* 0x0009680001087983 */ /* 0x001f220000100800 */
[----:B------:R-:W-:Y:S01]  /*22db0*/  PRMT R10, RZ, 0x7610, R10 ;  /* 0x00007610ff0a7816 */ /* 0x000fe2000000000a */
[----:B------:R-:W-:-:S02]  /*22dc0*/  @!P0 IMAD.MOV.U32 R4, RZ, RZ, R11 ;  /* 0x000000ffff048224 */ /* 0x000fc400078e000b */
[----:B------:R-:W-:Y:S01]  /*22dd0*/  @!P0 IMAD.MOV.U32 R5, RZ, RZ, R29 ;  /* 0x000000ffff058224 */ /* 0x000fe200078e001d */
[----:B------:R-:W-:Y:S02]  /*22de0*/  PRMT R6, RZ, 0x7610, R6 ;  /* 0x00007610ff067816 */ /* 0x000fe40000000006 */
[----:B------:R-:W-:Y:S02]  /*22df0*/  PRMT R13, RZ, 0x7610, R13 ;  /* 0x00007610ff0d7816 */ /* 0x000fe4000000000d */
[----:B------:R-:W-:Y:S01]  /*22e00*/  PRMT R9, RZ, 0x7610, R9 ;  /* 0x00007610ff097816 */ /* 0x000fe20000000009 */
[----:B------:R-:W4:Y:S04]  /*22e10*/  LDL R11, [R1+0x94c] ;  /* 0x00094c00010b7983 */ /* 0x000f280000100800 */
[----:B------:R0:W4:Y:S02]  /*22e20*/  @!P0 LDG.E.U16 R10, [R4.64] ;  /* 0x00000004040a8981 */ /* 0x000124000c1e1500 */
[----:B0-----:R-:W-:-:S02]  /*22e30*/  @!P1 IMAD.MOV.U32 R5, RZ, RZ, R28 ;  /* 0x000000ffff059224 */ /* 0x001fc400078e001c */
[----:B---3--:R-:W-:-:S05]  /*22e40*/  @!P1 IMAD.MOV.U32 R4, RZ, RZ, R7 ;  /* 0x000000ffff049224 */ /* 0x008fca00078e0007 */
[----:B------:R0:W3:Y:S02]  /*22e50*/  @!P1 LDG.E.U16 R6, [R4.64] ;  /* 0x0000000404069981 */ /* 0x0000e4000c1e1500 */
[----:B0-----:R-:W-:Y:S02]  /*22e60*/  @!P0 IMAD.MOV.U32 R5, RZ, RZ, R27 ;  /* 0x000000ffff058224 */ /* 0x001fe400078e001b */
[----:B--2---:R-:W-:-:S05]  /*22e70*/  @!P0 IMAD.MOV.U32 R4, RZ, RZ, R14 ;  /* 0x000000ffff048224 */ /* 0x004fca00078e000e */
[----:B------:R0:W2:Y:S02]  /*22e80*/  @!P0 LDG.E.U16 R13, [R4.64] ;  /* 0x00000004040d8981 */ /* 0x0000a4000c1e1500 */
[----:B0-----:R-:W-:Y:S02]  /*22e90*/  @!P1 IMAD.MOV.U32 R5, RZ, RZ, R26 ;  /* 0x000000ffff059224 */ /* 0x001fe400078e001a */
[----:B----4-:R-:W-:-:S05]  /*22ea0*/  @!P1 IMAD.MOV.U32 R4, RZ, RZ, R8 ;  /* 0x000000ffff049224 */ /* 0x010fca00078e0008 */
[----:B------:R-:W4:Y:S04]  /*22eb0*/  @!P1 LDG.E.U16 R9, [R4.64] ;  /* 0x0000000404099981 */ /* 0x000f28000c1e1500 */
[----:B------:R0:W-:Y:S01]  /*22ec0*/  STL [R1+0x48], R10 ;  /* 0x0000480a01007387 */ /* 0x0001e20000100800 */
[----:B------:R-:W4:Y:S03]  /*22ed0*/  LDL R7, [R1+0x944] ;  /* 0x0009440001077983 */ /* 0x000f260000100800 */
[----:B0-----:R-:W4:Y:S04]  /*22ee0*/  LDL R10, [R1+0x950] ;  /* 0x00095000010a7983 */ /* 0x001f280000100800 */
        /* <DEDUP_REMOVED lines=11> */
[----:B------:R-:W4:Y:S04]  /*22fa0*/  LDL R10, [R1+0x930] ;  /* 0x00093000010a7983 */ /* 0x000f280000100800 */
[----:B------:R-:W4:Y:S04]  /*22fb0*/  LDL R11, [R1+0x92c] ;  /* 0x00092c00010b7983 */ /* 0x000f280000100800 */
[----:B------:R0:W4:Y:S02]  /*22fc0*/  @!P0 LDG.E.U16 R25, [R4.64] ;  /* 0x0000000404198981 */ /* 0x000124000c1e1500 */
[----:B0-----:R-:W-:-:S02]  /*22fd0*/  @!P1 IMAD.MOV.U32 R5, RZ, RZ, R7 ;  /* 0x000000ffff059224 */ /* 0x001fc400078e0007 */
[----:B------:R-:W4:Y:S01]  /*22fe0*/  LDL R7, [R1+0x924] ;  /* 0x0009240001077983 */ /* 0x000f220000100800 */
[----:B------:R-:W-:Y:S02]  /*22ff0*/  PRMT R24, RZ, 0x7610, R24 ;  /* 0x00007610ff187816 */ /* 0x000fe40000000018 */
[----:B------:R-:W-:Y:S01]  /*23000*/  PRMT R23, RZ, 0x7610, R23 ;  /* 0x00007610ff177816 */ /* 0x000fe20000000017 */
[----:B---3--:R-:W-:Y:S02]  /*23010*/  @!P1 IMAD.MOV.U32 R4, RZ, RZ, R6 ;  /* 0x000000ffff049224 */ /* 0x008fe400078e0006 */
[----:B------:R-:W3:Y:S04]  /*23020*/  LDL R6, [R1+0x928] ;  /* 0x0009280001067983 */ /* 0x000ee80000100800 */
[----:B------:R0:W3:Y:S02]  /*23030*/  @!P1 LDG.E.U16 R24, [R4.64] ;  /* 0x0000000404189981 */ /* 0x0000e4000c1e1500 */
[----:B0-----:R-:W-:-:S02]  /*23040*/  @!P0 IMAD.MOV.U32 R5, RZ, RZ, R14 ;  /* 0x000000ffff058224 */ /* 0x001fc400078e000e */
[----:B------:R-:W3:Y:S01]  /*23050*/  LDL R14, [R1+0x90c] ;  /* 0x00090c00010e7983 */ /* 0x000ee20000100800 */
[----:B--2---:R-:W-:Y:S02]  /*23060*/  @!P0 IMAD.MOV.U32 R4, RZ, RZ, R13 ;  /* 0x000000ffff048224 */ /* 0x004fe400078e000d */
[----:B------:R-:W2:Y:S03]  /*23070*/  LDL R13, [R1+0x910] ;  /* 0x00091000010d7983 */ /* 0x000ea60000100800 */
[----:B------:R0:W2:Y:S02]  /*23080*/  @!P0 LDG.E.U16 R23, [R4.64] ;  /* 0x0000000404178981 */ /* 0x0000a4000c1e1500 */
[----:B0-----:R-:W-:Y:S02]  /*23090*/  @!P1 IMAD.MOV.U32 R4, RZ, RZ, R8 ;  /* 0x000000ffff049224 */ /* 0x001fe400078e0008 */
[----:B----4-:R-:W-:Y:S01]  /*230a0*/  @!P1 IMAD.MOV.U32 R5, RZ, RZ, R9 ;  /* 0x000000ffff059224 */ /* 0x010fe200078e0009 */
[----:B------:R-:W4:Y:S04]  /*230b0*/  LDL R8, [R1+0x908] ;  /* 0x0009080001087983 */ /* 0x000f280000100800 */
[----:B------:R-:W4:Y:S01]  /*230c0*/  LDL R9, [R1+0x904] ;  /* 0x0009040001097983 */ /* 0x000f220000100800 */
[----:B------:R-:W-:-:S02]  /*230d0*/  PRMT R22, RZ, 0x7610, R22 ;  /* 0x00007610ff167816 */ /* 0x000fc40000000016 */
[----:B------:R-:W-:-:S04]  /*230e0*/  PRMT R21, RZ, 0x7610, R21 ;  /* 0x00007610ff157816 */ /* 0x000fc80000000015 */
[----:B------:R0:W4:Y:S02]  /*230f0*/  @!P1 LDG.E.U16 R22, [R4.64] ;  /* 0x0000000404169981 */ /* 0x000124000c1e1500 */
[----:B0-----:R-:W-:Y:S02]  /*23100*/  @!P0 IMAD.MOV.U32 R4, RZ, RZ, R10 ;  /* 0x000000ffff048224 */ /* 0x001fe400078e000a */
        /* <DEDUP_REMOVED lines=12> */
[----:B--2---:R-:W-:Y:S01]  /*231d0*/  @!P0 IMAD.MOV.U32 R4, RZ, RZ, R13 ;  /* 0x000000ffff048224 */ /* 0x004fe200078e000d */
[----:B------:R-:W2:Y:S04]  /*231e0*/  LDL R14, [R1+0x8ec] ;  /* 0x0008ec00010e7983 */ /* 0x000ea80000100800 */
[----:B------:R-:W2:Y:S04]  /*231f0*/  LDL R13, [R1+0x8f0] ;  /* 0x0008f000010d7983 */ /* 0x000ea80000100800 */
[----:B------:R4:W2:Y:S01]  /*23200*/  @!P0 LDG.E.U16 R19, [R4.64] ;  /* 0x0000000404138981 */ /* 0x0008a2000c1e1500 */
[----:B------:R-:W-:Y:S02]  /*23210*/  STL [R1+0x38], R25 ;  /* 0x0000381901007387 */ /* 0x000fe40000100800 */
[----:B----4-:R-:W-:-:S02]  /*23220*/  @!P1 IMAD.MOV.U32 R4, RZ, RZ, R8 ;  /* 0x000000ffff049224 */ /* 0x010fc400078e0008 */
[----:B------:R-:W-:Y:S01]  /*23230*/  @!P1 IMAD.MOV.U32 R5, RZ, RZ, R9 ;  /* 0x000000ffff059224 */ /* 0x000fe200078e0009 */
[----:B------:R-:W4:Y:S04]  /*23240*/  LDL R8, [R1+0x8e8] ;  /* 0x0008e80001087983 */ /* 0x000f280000100800 */
[----:B------:R-:W4:Y:S01]  /*23250*/  LDL R9, [R1+0x8e4] ;  /* 0x0008e40001097983 */ /* 0x000f220000100800 */
[----:B------:R-:W-:Y:S02]  /*23260*/  PRMT R18, RZ, 0x7610, R18 ;  /* 0x00007610ff127816 */ /* 0x000fe40000000012 */
[----:B------:R-:W-:-:S04]  /*23270*/  PRMT R17, RZ, 0x7610, R17 ;  /* 0x00007610ff117816 */ /* 0x000fc80000000011 */
[----:B------:R0:W4:Y:S01]  /*23280*/  @!P1 LDG.E.U16 R18, [R4.64] ;  /* 0x0000000404129981 */ /* 0x000122000c1e1500 */
[----:B------:R-:W-:Y:S01]  /*23290*/  PRMT R15, RZ, 0x7610, R15 ;  /* 0x00007610ff0f7816 */ /* 0x000fe2000000000f */
[----:B0-----:R-:W-:Y:S02]  /*232a0*/  @!P0 IMAD.MOV.U32 R4, RZ, RZ, R10 ;  /* 0x000000ffff048224 */ /* 0x001fe400078e000a */
[----:B------:R-:W-:-:S05]  /*232b0*/  @!P0 IMAD.MOV.U32 R5, RZ, RZ, R11 ;  /* 0x000000ffff058224 */ /* 0x000fca00078e000b */
[----:B------:R0:W4:Y:S02]  /*232c0*/  @!P0 LDG.E.U16 R17, [R4.64] ;  /* 0x0000000404118981 */ /* 0x000124000c1e1500 */
[----:B0-----:R-:W-:Y:S01]  /*232d0*/  @!P1 IMAD.MOV.U32 R5, RZ, RZ, R7 ;  /* 0x000000ffff059224 */ /* 0x001fe200078e0007 */
[----:B------:R-:W-:Y:S02]  /*232e0*/  PRMT R12, RZ, 0x7610, R12 ;  /* 0x00007610ff0c7816 */ /* 0x000fe4000000000c */
[----:B------:R-:W-:Y:S01]  /*232f0*/  PRMT R3, RZ, 0x7610, R3 ;  /* 0x00007610ff037816 */ /* 0x000fe20000000003 */
[----:B------:R-:W-:Y:S01]  /*23300*/  STL [R1+0x34], R24 ;  /* 0x0000341801007387 */ /* 0x000fe20000100800 */
[----:B------:R-:W4:Y:S02]  /*23310*/  LDL R11, [R1+0x8cc] ;  /* 0x0008cc00010b7983 */ /* 0x000f240000100800 */
[----:B------:R-:W4:Y:S02]  /*23320*/  LDL R10, [R1+0x8d0] ;  /* 0x0008d000010a7983 */ /* 0x000f240000100800 */
[----:B------:R-:W-:Y:S01]  /*23330*/  STL [R1+0x30], R23 ;  /* 0x0000301701007387 */ /* 0x000fe20000100800 */
[----:B------:R-:W4:Y:S01]  /*23340*/  LDL R7, [R1+0x8c4] ;  /* 0x0008c40001077983 */ /* 0x000f220000100800 */
[----:B---3--:R-:W-:-:S03]  /*23350*/  @!P1 IMAD.MOV.U32 R4, RZ, RZ, R6 ;  /* 0x000000ffff049224 */ /* 0x008fc600078e0006 */
[----:B------:R-:W3:Y:S04]  /*23360*/  LDL R6, [R1+0x8c8] ;  /* 0x0008c80001067983 */ /* 0x000ee80000100800 */
[----:B------:R2:W3:Y:S02]  /*23370*/  @!P1 LDG.E.U16 R15, [R4.64] ;  /* 0x00000004040f9981 */ /* 0x0004e4000c1e1500 */
[----:B--2---:R-:W-:Y:S02]  /*23380*/  @!P0 IMAD.MOV.U32 R5, RZ, RZ, R14 ;  /* 0x000000ffff058224 */ /* 0x004fe400078e000e */
[----:B------:R-:W-:-:S05]  /*23390*/  @!P0 IMAD.MOV.U32 R4, RZ, RZ, R13 ;  /* 0x000000ffff048224 */ /* 0x000fca00078e000d */
[----:B------:R4:W2:Y:S02]  /*233a0*/  @!P0 LDG.E.U16 R12, [R4.64] ;  /* 0x00000004040c8981 */ /* 0x0008a4000c1e1500 */
[----:B----4-:R-:W-:Y:S02]  /*233b0*/  @!P1 IMAD.MOV.U32 R4, RZ, RZ, R8 ;  /* 0x000000ffff049224 */ /* 0x010fe400078e0008 */
[----:B------:R-:W-:-:S05]  /*233c0*/  @!P1 IMAD.MOV.U32 R5, RZ, RZ, R9 ;  /* 0x000000ffff059224 */ /* 0x000fca00078e0009 */
[----:B------:R0:W4:Y:S04]  /*233d0*/  @!P1 LDG.E.U16 R3, [R4.64] ;  /* 0x0000000404039981 */ /* 0x000128000c1e1500 */
[----:B------:R-:W-:Y:S01]  /*233e0*/  STL [R1+0x2c], R22 ;  /* 0x00002c1601007387 */ /* 0x000fe20000100800 */
[----:B------:R-:W-:Y:S01]  /*233f0*/  PRMT R16, RZ, 0x7610, R16 ;  /* 0x00007610ff107816 */ /* 0x000fe20000000010 */
[----:B0-----:R-:W-:Y:S02]  /*23400*/  @!P0 IMAD.MOV.U32 R5, RZ, RZ, R11 ;  /* 0x000000ffff058224 */ /* 0x001fe400078e000b */
[----:B------:R-:W-:-:S05]  /*23410*/  @!P0 IMAD.MOV.U32 R4, RZ, RZ, R10 ;  /* 0x000000ffff048224 */ /* 0x000fca00078e000a */
[----:B------:R0:W2:Y:S02]  /*23420*/  @!P0 LDG.E.U16 R16, [R4.64] ;  /* 0x0000000404108981 */ /* 0x0000a4000c1e1500 */
[----:B0-----:R-:W-:Y:S02]  /*23430*/  @!P1 IMAD.MOV.U32 R5, RZ, RZ, R7 ;  /* 0x000000ffff059224 */ /* 0x001fe400078e0007 */
[----:B---3--:R0:W-:Y:S01]  /*23440*/  STL [R1+0x14], R15 ;  /* 0x0000140f01007387 */ /* 0x0081e20000100800 */
[----:B------:R-:W3:Y:S03]  /*23450*/  LDL R14, [R1+0x8c0] ;  /* 0x0008c000010e7983 */ /* 0x000ee60000100800 */
[----:B0-----:R-:W3:Y:S01]  /*23460*/  LDL R15, [R1+0x8bc] ;  /* 0x0008bc00010f7983 */ /* 0x001ee20000100800 */
[----:B------:R-:W-:Y:S02]  /*23470*/  STL [R1+0x28], R21 ;  /* 0x0000281501007387 */ /* 0x000fe40000100800 */
[----:B------:R-:W3:Y:S02]  /*23480*/  LDL R9, [R1+0x8b4] ;  /* 0x0008b40001097983 */ /* 0x000ee40000100800 */
[----:B------:R-:W3:Y:S01]  /*23490*/  LDL R8, [R1+0x8b8] ;  /* 0x0008b80001087983 */ /* 0x000ee20000100800 */
[----:B------:R-:W-:Y:S01]  /*234a0*/  STL [R1+0x24], R20 ;  /* 0x0000241401007387 */ /* 0x000fe20000100800 */
[----:B------:R-:W-:-:S03]  /*234b0*/  @!P1 IMAD.MOV.U32 R4, RZ, RZ, R6 ;  /* 0x000000ffff049224 */ /* 0x000fc600078e0006 */
[----:B----4-:R0:W-:Y:S01]  /*234c0*/  STL [R1+0x1fcc], R3 ;  /* 0x001fcc0301007387 */ /* 0x0101e20000100800 */
[----:B------:R-:W-:Y:S02]  /*234d0*/  PRMT R2, RZ, 0x7610, R2 ;  /* 0x00007610ff027816 */ /* 0x000fe40000000002 */
[----:B------:R-:W-:Y:S01]  /*234e0*/  PRMT R60, RZ, 0x7610, R60 ;  /* 0x00007610ff3c7816 */ /* 0x000fe2000000003c */
[----:B------:R-:W4:Y:S01]  /*234f0*/  LDL R13, [R1+0x8ac] ;  /* 0x0008ac00010d7983 */ /* 0x000f220000100800 */
[----:B------:R-:W4:Y:S01]  /*23500*/  LDL R11, [R1+0x8b0] ;  /* 0x0008b000010b7983 */ /* 0x000f220000100800 */
[----:B0-----:R-:W-:-:S06]  /*23510*/  PRMT R3, RZ, 0x7610, R3 ;  /* 0x00007610ff037816 */ /* 0x001fcc0000000003 */
[----:B------:R3:W4:Y:S04]  /*23520*/  @!P1 LDG.E.U16 R3, [R4.64] ;  /* 0x0000000404039981 */ /* 0x000728000c1e1500 */
[----:B------:R-:W-:Y:S01]  /*23530*/  STL [R1+0x20], R19 ;  /* 0x0000201301007387 */ /* 0x000fe20000100800 */
[----:B--2---:R0:W-:Y:S02]  /*23540*/  STL [R1+0x10], R12 ;  /* 0x0000100c01007387 */ /* 0x0041e40000100800 */
[----:B------:R-:W2:Y:S01]  /*23550*/  LDL R10, [R1+0x8a8] ;  /* 0x0008a800010a7983 */ /* 0x000ea20000100800 */
[----:B0-----:R-:W2:Y:S01]  /*23560*/  LDL R12, [R1+0x8a4] ;  /* 0x0008a400010c7983 */ /* 0x001ea20000100800 */
[----:B------:R-:W-:Y:S02]  /*23570*/  STL [R1+0x1c], R18 ;  /* 0x00001c1201007387 */ /* 0x000fe40000100800 */
[----:B------:R-:W2:Y:S02]  /*23580*/  LDL R7, [R1+0x88c] ;  /* 0x00088c0001077983 */ /* 0x000ea40000100800 */
[----:B------:R-:W2:Y:S02]  /*23590*/  LDL R6, [R1+0x890] ;  /* 0x0008900001067983 */ /* 0x000ea40000100800 */
[----:B---3--:R-:W-:Y:S01]  /*235a0*/  @!P0 IMAD.MOV.U32 R4, RZ, RZ, R14 ;  /* 0x000000ffff048224 */ /* 0x008fe200078e000e */
[----:B------:R-:W-:-:S05]  /*235b0*/  @!P0 MOV R5, R15 ;  /* 0x0000000f00058202 */ /* 0x000fca0000000f00 */
[----:B------:R0:W3:Y:S02]  /*235c0*/  @!P0 LDG.E.U16 R2, [R4.64] ;  /* 0x0000000404028981 */ /* 0x0000e4000c1e1500 */
[----:B0-----:R-:W-:Y:S02]  /*235d0*/  @!P1 IMAD.MOV.U32 R4, RZ, RZ, R8 ;  /* 0x000000ffff049224 */ /* 0x001fe400078e0008 */
[----:B------:R-:W-:-:S05]  /*235e0*/  @!P1 IMAD.MOV.U32 R5, RZ, RZ, R9 ;  /* 0x000000ffff059224 */ /* 0x000fca00078e0009 */
[----:B------:R0:W3:Y:S04]  /*235f0*/  @!P1 LDG.E.U16 R60, [R4.64] ;  /* 0x00000004043c9981 */ /* 0x0000e8000c1e1500 */
[----:B----4-:R-:W-:Y:S01]  /*23600*/  STL [R1+0x1ff8], R3 ;  /* 0x001ff80301007387 */ /* 0x010fe20000100800 */
[----:B------:R-:W-:Y:S02]  /*23610*/  STL [R1+0x18], R17 ;  /* 0x0000181101007387 */ /* 0x000fe40000100800 */
[----:B------:R-:W4:Y:S02]  /*23620*/  LDL R15, [R1+0x884] ;  /* 0x00088400010f7983 */ /* 0x000f240000100800 */
[----:B------:R-:W4:Y:S01]  /*23630*/  LDL R14, [R1+0x888] ;  /* 0x00088800010e7983 */ /* 0x000f220000100800 */
[----:B------:R-:W-:Y:S01]  /*23640*/  PRMT R58, RZ, 0x7610, R58 ;  /* 0x00007610ff3a7816 */ /* 0x000fe2000000003a */
[----:B0-----:R-:W-:-:S02]  /*23650*/  @!P0 IMAD.MOV.U32 R4, RZ, RZ, R11 ;  /* 0x000000ffff048224 */ /* 0x001fc400078e000b */
[----:B------:R-:W-:Y:S01]  /*23660*/  @!P0 IMAD.MOV.U32 R5, RZ, RZ, R13 ;  /* 0x000000ffff058224 */ /* 0x000fe200078e000d */
[----:B------:R-:W-:-:S04]  /*23670*/  PRMT R56, RZ, 0x7610, R56 ;  /* 0x00007610ff387816 */ /* 0x000fc80000000038 */
[----:B------:R2:W4:Y:S02]  /*23680*/  @!P0 LDG.E.U16 R58, [R4.64] ;  /* 0x00000004043a8981 */ /* 0x000524000c1e1500 */
[----:B--2---:R-:W-:Y:S02]  /*23690*/  @!P1 IMAD.MOV.U32 R4, RZ, RZ, R10 ;  /* 0x000000ffff049224 */ /* 0x004fe400078e000a */
[----:B------:R-:W-:-:S05]  /*236a0*/  @!P1 IMAD.MOV.U32 R5, RZ, RZ, R12 ;  /* 0x000000ffff059224 */ /* 0x000fca00078e000c */
[----:B------:R0:W2:Y:S01]  /*236b0*/  @!P1 LDG.E.U16 R56, [R4.64] ;  /* 0x0000000404389981 */ /* 0x0000a2000c1e1500 */
[----:B------:R-:W-:Y:S01]  /*236c0*/  PRMT R54, RZ, 0x7610, R54 ;  /* 0x00007610ff367816 */ /* 0x000fe20000000036 */
[----:B0-----:R-:W-:Y:S02]  /*236d0*/  @!P0 IMAD.MOV.U32 R4, RZ, RZ, R6 ;  /* 0x000000ffff048224 */ /* 0x001fe400078e0006 */
[----:B------:R-:W-:-:S05]  /*236e0*/  @!P0 IMAD.MOV.U32 R5, RZ, RZ, R7 ;  /* 0x000000ffff058224 */ /* 0x000fca00078e0007 */
[----:B------:R4:W2:Y:S01]  /*236f0*/  @!P0 LDG.E.U16 R54, [R4.64] ;  /* 0x0000000404368981 */ /* 0x0008a2000c1e1500 */
[----:B------:R-:W-:-:S03]  /*23700*/  PRMT R52, RZ, 0x7610, R52 ;  /* 0x00007610ff347816 */ /* 0x000fc60000000034 */
[----:B---3--:R0:W-:Y:S01]  /*23710*/  STL [R1+0x1fd0], R2 ;  /* 0x001fd00201007387 */ /* 0x0081e20000100800 */
[----:B------:R-:W3:Y:S02]  /*23720*/  LDL R9, [R1+0x87c] ;  /* 0x00087c0001097983 */ /* 0x000ee40000100800 */
[----:B------:R-:W3:Y:S01]  /*23730*/  LDL R8, [R1+0x880] ;  /* 0x0008800001087983 */ /* 0x000ee20000100800 */
[----:B------:R-:W-:Y:S01]  /*23740*/  STL [R1+0x1fd4], R60 ;  /* 0x001fd43c01007387 */ /* 0x000fe20000100800 */
[----:B------:R-:W3:Y:S03]  /*23750*/  LDL R11, [R1+0x874] ;  /* 0x00087400010b7983 */ /* 0x000ee60000100800 */
[----:B0-----:R-:W3:Y:S01]  /*23760*/  LDL R2, [R1+0x878] ;  /* 0x0008780001027983 */ /* 0x001ee20000100800 */
[----:B----4-:R-:W-:Y:S02]  /*23770*/  @!P1 IMAD.MOV.U32 R5, RZ, RZ, R15 ;  /* 0x000000ffff059224 */ /* 0x010fe400078e000f */
[----:B------:R-:W-:-:S05]  /*23780*/  @!P1 IMAD.MOV.U32 R4, RZ, RZ, R14 ;  /* 0x000000ffff049224 */ /* 0x000fca00078e000e */
[----:B------:R3:W4:Y:S01]  /*23790*/  @!P1 LDG.E.U16 R52, [R4.64] ;  /* 0x0000000404349981 */ /* 0x000722000c1e1500 */
[----:B------:R-:W-:Y:S02]  /*237a0*/  PRMT R50, RZ, 0x7610, R50 ;  /* 0x00007610ff327816 */ /* 0x000fe40000000032 */
[----:B------:R-:W-:Y:S01]  /*237b0*/  PRMT R48, RZ, 0x7610, R48 ;  /* 0x00007610ff307816 */ /* 0x000fe20000000030 */
[----:B------:R-:W-:Y:S01]  /*237c0*/  STL [R1+0x1fd8], R58 ;  /* 0x001fd83a01007387 */ /* 0x000fe20000100800 */
[----:B------:R-:W4:Y:S02]  /*237d0*/  LDL R10, [R1+0x86c] ;  /* 0x00086c00010a7983 */ /* 0x000f240000100800 */
[----:B------:R-:W4:Y:S02]  /*237e0*/  LDL R3, [R1+0x870] ;  /* 0x0008700001037983 */ /* 0x000f240000100800 */
[----:B------:R-:W4:Y:S01]  /*237f0*/  LDL R12, [R1+0x868] ;  /* 0x00086800010c7983 */ /* 0x000f220000100800 */
[----:B--2---:R-:W-:Y:S01]  /*23800*/  STL [R1+0x1fdc], R56 ;  /* 0x001fdc3801007387 */ /* 0x004fe20000100800 */
[----:B------:R0:W-:Y:S02]  /*23810*/  STL [R1+0x8], R16 ;  /* 0x0000081001007387 */ /* 0x0001e40000100800 */
[----:B------:R-:W2:Y:S02]  /*23820*/  LDL R13, [R1+0x864] ;  /* 0x00086400010d7983 */ /* 0x000ea40000100800 */
[----:B------:R-:W2:Y:S01]  /*23830*/  LDL R7, [R1+0x84c] ;  /* 0x00084c0001077983 */ /* 0x000ea20000100800 */
[----:B------:R-:W2:Y:S04]  /*23840*/  LDL R6, [R1+0x850] ;  /* 0x0008500001067983 */ /* 0x000ea80000100800 */
[----:B------:R-:W-:Y:S01]  /*23850*/  STL [R1+0x1ffc], R54 ;  /* 0x001ffc3601007387 */ /* 0x000fe20000100800 */
[----:B------:R-:W2:Y:S02]  /*23860*/  LDL R15, [R1+0x844] ;  /* 0x00084400010f7983 */ /* 0x000ea40000100800 */
[----:B------:R-:W2:Y:S02]  /*23870*/  LDL R14, [R1+0x848] ;  /* 0x00084800010e7983 */ /* 0x000ea40000100800 */
[----:B---3--:R-:W-:-:S02]  /*23880*/  @!P0 IMAD.MOV.U32 R5, RZ, RZ, R9 ;  /* 0x000000ffff058224 */ /* 0x008fc400078e0009 */
[----:B------:R-:W-:-:S05]  /*23890*/  @!P0 IMAD.MOV.U32 R4, RZ, RZ, R8 ;  /* 0x000000ffff048224 */ /* 0x000fca00078e0008 */
[----:B------:R1:W3:Y:S02]  /*238a0*/  @!P0 LDG.E.U16 R50, [R4.64] ;  /* 0x0000000404328981 */ /* 0x0002e4000c1e1500 */
[----:B-1----:R-:W-:Y:S02]  /*238b0*/  @!P1 IMAD.MOV.U32 R5, RZ, RZ, R11 ;  /* 0x000000ffff059224 */ /* 0x002fe400078e000b */
[----:B------:R-:W-:-:S05]  /*238c0*/  @!P1 IMAD.MOV.U32 R4, RZ, RZ, R2 ;  /* 0x000000ffff049224 */ /* 0x000fca00078e0002 */
[----:B------:R1:W3:Y:S04]  /*238d0*/  @!P1 LDG.E.U16 R48, [R4.64] ;  /* 0x0000000404309981 */ /* 0x0002e8000c1e1500 */
[----:B----4-:R-:W-:Y:S01]  /*238e0*/  STL [R1+0x2000], R52 ;  /* 0x0020003401007387 */ /* 0x010fe20000100800 */
[----:B------:R-:W4:Y:S02]  /*238f0*/  LDL R9, [R1+0x83c] ;  /* 0x00083c0001097983 */ /* 0x000f240000100800 */
[----:B------:R-:W4:Y:S01]  /*23900*/  LDL R8, [R1+0x840] ;  /* 0x0008400001087983 */ /* 0x000f220000100800 */
[----:B------:R-:W-:Y:S01]  /*23910*/  PRMT R46, RZ, 0x7610, R46 ;  /* 0x00007610ff2e7816 */ /* 0x000fe2000000002e */
[----:B-1----:R-:W-:Y:S02]  /*23920*/  @!P0 IMAD.MOV.U32 R5, RZ, RZ, R10 ;  /* 0x000000ffff058224 */ /* 0x002fe400078e000a */
[----:B------:R-:W-:Y:S01]  /*23930*/  @!P0 IMAD.MOV.U32 R4, RZ, RZ, R3 ;  /* 0x000000ffff048224 */ /* 0x000fe200078e0003 */
[----:B------:R-:W-:-:S04]  /*23940*/  PRMT R44, RZ, 0x7610, R44 ;  /* 0x00007610ff2c7816 */ /* 0x000fc8000000002c */
[----:B------:R1:W4:Y:S01]  /*23950*/  @!P0 LDG.E.U16 R46, [R4.64] ;  /* 0x00000004042e8981 */ /* 0x000322000c1e1500 */
[----:B------:R-:W-:Y:S01]  /*23960*/  PRMT R42, RZ, 0x7610, R42 ;  /* 0x00007610ff2a7816 */ /* 0x000fe2000000002a */
[----:B-1----:R-:W-:Y:S02]  /*23970*/  @!P1 IMAD.MOV.U32 R4, RZ, RZ, R12 ;  /* 0x000000ffff049224 */ /* 0x002fe400078e000c */
[----:B--2---:R-:W-:-:S05]  /*23980*/  @!P1 IMAD.MOV.U32 R5, RZ, RZ, R13 ;  /* 0x000000ffff059224 */ /* 0x004fca00078e000d */
[----:B------:R1:W2:Y:S02]  /*23990*/  @!P1 LDG.E.U16 R44, [R4.64] ;  /* 0x00000004042c9981 */ /* 0x0002a4000c1e1500 */
[----:B-1----:R-:W-:Y:S02]  /*239a0*/  @!P0 IMAD.MOV.U32 R4, RZ, RZ, R6 ;  /* 0x000000ffff048224 */ /* 0x002fe400078e0006 */
[----:B------:R-:W-:-:S05]  /*239b0*/  @!P0 IMAD.MOV.U32 R5, RZ, RZ, R7 ;  /* 0x000000ffff058224 */ /* 0x000fca00078e0007 */
[----:B------:R1:W2:Y:S01]  /*239c0*/  @!P0 LDG.E.U16 R42, [R4.64] ;  /* 0x00000004042a8981 */ /* 0x0002a2000c1e1500 */
[----:B------:R-:W-:Y:S01]  /*239d0*/  PRMT R40, RZ, 0x7610, R40 ;  /* 0x00007610ff287816 */ /* 0x000fe20000000028 */
[----:B-1----:R-:W-:Y:S02]  /*239e0*/  @!P1 IMAD.MOV.U32 R4, RZ, RZ, R14 ;  /* 0x000000ffff049224 */ /* 0x002fe400078e000e */
[----:B------:R-:W-:-:S05]  /*239f0*/  @!P1 IMAD.MOV.U32 R5, RZ, RZ, R15 ;  /* 0x000000ffff059224 */ /* 0x000fca00078e000f */
[----:B------:R4:W2:Y:S01]  /*23a00*/  @!P1 LDG.E.U16 R40, [R4.64] ;  /* 0x0000000404289981 */ /* 0x0008a2000c1e1500 */
[----:B------:R-:W-:-:S03]  /*23a10*/  PRMT R38, RZ, 0x7610, R38 ;  /* 0x00007610ff267816 */ /* 0x000fc60000000026 */
[----:B---3--:R-:W-:Y:S01]  /*23a20*/  STL [R1+0x1fe0], R50 ;  /* 0x001fe03201007387 */ /* 0x008fe20000100800 */
[----:B------:R-:W3:Y:S02]  /*23a30*/  LDL R11, [R1+0x834] ;  /* 0x00083400010b7983 */ /* 0x000ee40000100800 */
[----:B------:R-:W3:Y:S01]  /*23a40*/  LDL R2, [R1+0x838] ;  /* 0x0008380001027983 */ /* 0x000ee20000100800 */
[----:B------:R-:W-:Y:S01]  /*23a50*/  STL [R1+0x1fe4], R48 ;  /* 0x001fe43001007387 */ /* 0x000fe20000100800 */
[----:B------:R-:W3:Y:S02]  /*23a60*/  LDL R10, [R1+0x82c] ;  /* 0x00082c00010a7983 */ /* 0x000ee40000100800 */
[----:B------:R-:W3:Y:S02]  /*23a70*/  LDL R3, [R1+0x830] ;  /* 0x0008300001037983 */ /* 0x000ee40000100800 */
[----:B----4-:R-:W-:Y:S02]  /*23a80*/  @!P0 IMAD.MOV.U32 R5, RZ, RZ, R9 ;  /* 0x000000ffff058224 */ /* 0x010fe400078e0009 */
[----:B------:R-:W-:-:S05]  /*23a90*/  @!P0 IMAD.MOV.U32 R4, RZ, RZ, R8 ;  /* 0x000000ffff048224 */ /* 0x000fca00078e0008 */
[----:B------:R3:W4:Y:S01]  /*23aa0*/  @!P0 LDG.E.U16 R38, [R4.64] ;  /* 0x0000000404268981 */ /* 0x000722000c1e1500 */
[----:B------:R-:W-:Y:S02]  /*23ab0*/  PRMT R36, RZ, 0x7610, R36 ;  /* 0x00007610ff247816 */ /* 0x000fe40000000024 */
[----:B------:R-:W-:Y:S01]  /*23ac0*/  PRMT R34, RZ, 0x7610, R34 ;  /* 0x00007610ff227816 */ /* 0x000fe20000000022 */
[----:B------:R-:W-:Y:S01]  /*23ad0*/  STL [R1+0x1fe8], R46 ;  /* 0x001fe82e01007387 */ /* 0x000fe20000100800 */
[----:B------:R-:W4:Y:S02]  /*23ae0*/  LDL R13, [R1+0x824] ;  /* 0x00082400010d7983 */ /* 0x000f240000100800 */
[----:B------:R-:W4:Y:S01]  /*23af0*/  LDL R12, [R1+0x828] ;  /* 0x00082800010c7983 */ /* 0x000f220000100800 */
[----:B--2---:R-:W-:Y:S01]  /*23b00*/  STL [R1+0x1fec], R44 ;  /* 0x001fec2c01007387 */ /* 0x004fe20000100800 */
[----:B------:R-:W2:Y:S02]  /*23b10*/  LDL R7, [R1+0x80c] ;  /* 0x00080c0001077983 */ /* 0x000ea40000100800 */
[----:B------:R-:W2:Y:S01]  /*23b20*/  LDL R6, [R1+0x810] ;  /* 0x0008100001067983 */ /* 0x000ea20000100800 */
[----:B------:R-:W-:Y:S01]  /*23b30*/  STL [R1+0x2004], R42 ;  /* 0x0020042a01007387 */ /* 0x000fe20000100800 */
[----:B------:R-:W2:Y:S02]  /*23b40*/  LDL R15, [R1+0x804] ;  /* 0x00080400010f7983 */ /* 0x000ea40000100800 */
[----:B------:R-:W2:Y:S01]  /*23b50*/  LDL R14, [R1+0x808] ;  /* 0x00080800010e7983 */ /* 0x000ea20000100800 */
        /* <DEDUP_REMOVED lines=14> */
[----:B------:R-:W-:-:S05]  /*23c40*/  @!P1 IMAD.MOV.U32 R4, RZ, RZ, R12 ;  /* 0x000000ffff049224 */ /* 0x000fca00078e000c */
[----:B------:R1:W4:Y:S02]  /*23c50*/  @!P1 LDG.E.U16 R32, [R4.64] ;  /* 0x0000000404209981 */ /* 0x000324000c1e1500 */
[----:B-1----:R-:W-:Y:S02]  /*23c60*/  PRMT R4, RZ, 0x7610, R4 ;  /* 0x00007610ff047816 */ /* 0x002fe40000000004 */
[----:B------:R-:W-:-:S04]  /*23c70*/  PRMT R5, RZ, 0x7610, R5 ;  /* 0x00007610ff057816 */ /* 0x000fc80000000005 */
[----:B--2---:R1:W2:Y:S02]  /*23c80*/  @!P0 LDG.E.U16 R4, [R6.64] ;  /* 0x0000000406048981 */ /* 0x0042a4000c1e1500 */
[----:B-1----:R-:W-:Y:S02]  /*23c90*/  @!P1 IMAD.MOV.U32 R7, RZ, RZ, R15 ;  /* 0x000000ffff079224 */ /* 0x002fe400078e000f */
[----:B------:R-:W-:-:S05]  /*23ca0*/  @!P1 IMAD.MOV.U32 R6, RZ, RZ, R14 ;  /* 0x000000ffff069224 */ /* 0x000fca00078e000e */
[----:B------:R1:W2:Y:S02]  /*23cb0*/  @!P1 LDG.E.U16 R5, [R6.64] ;  /* 0x0000000406059981 */ /* 0x0002a4000c1e1500 */
[----:B-1----:R-:W-:-:S06]  /*23cc0*/  PRMT R6, RZ, 0x7610, R6 ;  /* 0x00007610ff067816 */ /* 0x002fcc0000000006 */
        /* <DEDUP_REMOVED lines=10> */
[----:B------:R1:W4:Y:S02]  /*23d70*/  @!P1 LDG.E.U16 R7, [R8.64] ;  /* 0x0000000408079981 */ /* 0x000324000c1e1500 */
[----:B-1----:R-:W-:Y:S02]  /*23d80*/  PRMT R8, RZ, 0x7610, R8 ;  /* 0x00007610ff087816 */ /* 0x002fe40000000008 */
[----:B------:R-:W-:Y:S01]  /*23d90*/  PRMT R9, RZ, 0x7610, R9 ;  /* 0x00007610ff097816 */ /* 0x000fe20000000009 */
[----:B------:R-:W-:Y:S01]  /*23da0*/  STL [R1+0x2010], R32 ;  /* 0x0020102001007387 */ /* 0x000fe20000100800 */
[----:B------:R-:W4:Y:S02]  /*23db0*/  LDL R13, [R1+0x7cc] ;  /* 0x0007cc00010d7983 */ /* 0x000f240000100800 */
[----:B------:R-:W4:Y:S01]  /*23dc0*/  LDL R12, [R1+0x7d0] ;  /* 0x0007d000010c7983 */ /* 0x000f220000100800 */
[----:B--2---:R-:W-:Y:S01]  /*23dd0*/  STL [R1+0x2014], R4 ;  /* 0x0020140401007387 */ /* 0x004fe20000100800 */
[----:B------:R-:W4:Y:S02]  /*23de0*/  LDL R19, [R1+0x7c4] ;  /* 0x0007c40001137983 */ /* 0x000f240000100800 */
[----:B------:R-:W4:Y:S01]  /*23df0*/  LDL R18, [R1+0x7c8] ;  /* 0x0007c80001127983 */ /* 0x000f220000100800 */
[----:B------:R1:W-:Y:S01]  /*23e00*/  STL [R1+0x2018], R5 ;  /* 0x0020180501007387 */ /* 0x0003e20000100800 */
[----:B------:R-:W4:Y:S02]  /*23e10*/  LDL R15, [R1+0x7bc] ;  /* 0x0007bc00010f7983 */ /* 0x000f240000100800 */
[----:B------:R-:W4:Y:S01]  /*23e20*/  LDL R14, [R1+0x7c0] ;  /* 0x0007c000010e7983 */ /* 0x000f220000100800 */
[----:B------:R-:W-:Y:S01]  /*23e30*/  STL [R1+0x201c], R6 ;  /* 0x00201c0601007387 */ /* 0x000fe20000100800 */
[----:B------:R-:W4:Y:S02]  /*23e40*/  LDL R17, [R1+0x78c] ;  /* 0x00078c0001117983 */ /* 0x000f240000100800 */
[----:B------:R-:W4:Y:S02]  /*23e50*/  LDL R2, [R1+0x790] ;  /* 0x0007900001027983 */ /* 0x000f240000100800 */
[----:B---3--:R-:W-:-:S02]  /*23e60*/  @!P0 IMAD.MOV.U32 R11, RZ, RZ, R10 ;  /* 0x000000ffff0b8224 */ /* 0x008fc400078e000a */
[----:B------:R-:W-:-:S05]  /*23e70*/  @!P0 IMAD.MOV.U32 R10, RZ, RZ, R3 ;  /* 0x000000ffff0a8224 */ /* 0x000fca00078e0003 */
[----:B------:R3:W2:Y:S02]  /*23e80*/  @!P0 LDG.E.U16 R8, [R10.64] ;  /* 0x000000040a088981 */ /* 0x0006a4000c1e1500 */
[----:B---3--:R-:W-:Y:S02]  /*23e90*/  @!P1 IMAD.MOV.U32 R11, RZ, RZ, R21 ;  /* 0x000000ffff0b9224 */ /* 0x008fe400078e0015 */
[----:B------:R-:W-:-:S05]  /*23ea0*/  @!P1 IMAD.MOV.U32 R10, RZ, RZ, R20 ;  /* 0x000000ffff0a9224 */ /* 0x000fca00078e0014 */
[----:B------:R3:W2:Y:S04]  /*23eb0*/  @!P1 LDG.E.U16 R9, [R10.64] ;  /* 0x000000040a099981 */ /* 0x0006a8000c1e1500 */
[----:B----4-:R-:W-:Y:S01]  /*23ec0*/  STL [R1+0x2020], R7 ;  /* 0x0020200701007387 */ /* 0x010fe20000100800 */
[----:B0-----:R-:W4:Y:S02]  /*23ed0*/  LDL R16, [R1+0x784] ;  /* 0x0007840001107983 */ /* 0x001f240000100800 */
[----:B------:R-:W4:Y:S01]  /*23ee0*/  LDL R3, [R1+0x788] ;  /* 0x0007880001037983 */ /* 0x000f220000100800 */
[----:B---3--:R-:W-:Y:S02]  /*23ef0*/  PRMT R10, RZ, 0x7610, R10 ;  /* 0x00007610ff0a7816 */ /* 0x008fe4000000000a */
[----:B------:R-:W-:-:S04]  /*23f00*/  PRMT R11, RZ, 0x7610, R11 ;  /* 0x00007610ff0b7816 */ /* 0x000fc8000000000b */
[----:B------:R0:W3:Y:S02]  /*23f10*/  @!P0 LDG.E.U16 R10, [R12.64] ;  /* 0x000000040c0a8981 */ /* 0x0000e4000c1e1500 */
[----:B0-----:R-:W-:Y:S02]  /*23f20*/  @!P1 IMAD.MOV.U32 R12, RZ, RZ, R18 ;  /* 0x000000ffff0c9224 */ /* 0x001fe400078e0012 */
[----:B------:R-:W-:-:S05]  /*23f30*/  @!P1 IMAD.MOV.U32 R13, RZ, RZ, R19 ;  /* 0x000000ffff0d9224 */ /* 0x000fca00078e0013 */
[----:B------:R0:W3:Y:S02]  /*23f40*/  @!P1 LDG.E.U16 R11, [R12.64] ;  /* 0x000000040c0b9981 */ /* 0x0000e4000c1e1500 */
[----:B0-----:R-:W-:Y:S02]  /*23f50*/  PRMT R12, RZ, 0x7610, R12 ;  /* 0x00007610ff0c7816 */ /* 0x001fe4000000000c */
[----:B------:R-:W-:-:S04]  /*23f60*/  PRMT R13, RZ, 0x7610, R13 ;  /* 0x00007610ff0d7816 */ /* 0x000fc8000000000d */
[----:B------:R0:W3:Y:S02]  /*23f70*/  @!P0 LDG.E.U16 R12, [R14.64] ;  /* 0x000000040e0c8981 */ /* 0x0000e4000c1e1500 */
[----:B0-----:R-:W-:Y:S02]  /*23f80*/  @!P0 IMAD.MOV.U32 R14, RZ, RZ, R2 ;  /* 0x000000ffff0e8224 */ /* 0x001fe400078e0002 */
[----:B------:R-:W-:-:S05]  /*23f90*/  @!P0 IMAD.MOV.U32 R15, RZ, RZ, R17 ;  /* 0x000000ffff0f8224 */ /* 0x000fca00078e0011 */
[----:B------:R0:W3:Y:S02]  /*23fa0*/  @!P0 LDG.E.U16 R13, [R14.64] ;  /* 0x000000040e0d8981 */ /* 0x0000e4000c1e1500 */
[----:B0-----:R-:W-:Y:S02]  /*23fb0*/  PRMT R14, RZ, 0x7610, R14 ;  /* 0x00007610ff0e7816 */ /* 0x001fe4000000000e */
[----:B--2---:R-:W-:Y:S04]  /*23fc0*/  STL [R1+0x2024], R8 ;  /* 0x0020240801007387 */ /* 0x004fe80000100800 */
[----:B------:R0:W-:Y:S01]  /*23fd0*/  STL [R1+0x2028], R9 ;  /* 0x0020280901007387 */ /* 0x0001e20000100800 */
[----:B-1----:R-:W2:Y:S02]  /*23fe0*/  LDL R5, [R1+0x1264] ;  /* 0x0012640001057983 */ /* 0x002ea40000100800 */
[----:B------:R-:W2:Y:S02]  /*23ff0*/  LDL R4, [R1+0x1270] ;  /* 0x0012700001047983 */ /* 0x000ea40000100800 */
[----:B----4-:R-:W-:-:S02]  /*24000*/  @!P1 IMAD.MOV.U32 R17, RZ, RZ, R16 ;  /* 0x000000ffff119224 */ /* 0x010fc400078e0010 */
[----:B------:R-:W-:-:S05]  /*24010*/  @!P1 IMAD.MOV.U32 R16, RZ, RZ, R3 ;  /* 0x000000ffff109224 */ /* 0x000fca00078e0003 */
[----:B------:R2:W4:Y:S01]  /*24020*/  @!P1 LDG.E.U16 R14, [R16.64] ;  /* 0x00000004100e9981 */ /* 0x000522000c1e1500 */
[----:B------:R-:W-:-:S03]  /*24030*/  PRMT R15, RZ, 0x7610, R15 ;  /* 0x00007610ff0f7816 */ /* 0x000fc6000000000f */
[----:B---3--:R-:W-:Y:S01]  /*24040*/  STL [R1+0x202c], R10 ;  /* 0x00202c0a01007387 */ /* 0x008fe20000100800 */
[----:B------:R-:W3:Y:S02]  /*24050*/  LDL R19, [R1+0x126c] ;  /* 0x00126c0001137983 */ /* 0x000ee40000100800 */
[----:B------:R-:W3:Y:S02]  /*24060*/  LDL R18, [R1+0x1278] ;  /* 0x0012780001127983 */ /* 0x000ee40000100800 */
[----:B0-----:R-:W3:Y:S01]  /*24070*/  LDL R9, [R1+0x12a4] ;  /* 0x0012a40001097983 */ /* 0x001ee20000100800 */
[----:B------:R-:W3:Y:S04]  /*24080*/  LDL R8, [R1+0x12b0] ;  /* 0x0012b00001087983 */ /* 0x000ee80000100800 */
[----:B------:R0:W-:Y:S01]  /*24090*/  STL [R1+0x2030], R11 ;  /* 0x0020300b01007387 */ /* 0x0001e20000100800 */
[----:B------:R-:W3:Y:S02]  /*240a0*/  LDL R20, [R1+0x12ac] ;  /* 0x0012ac0001147983 */ /* 0x000ee40000100800 */
[----:B------:R-:W3:Y:S01]  /*240b0*/  LDL R6, [R1+0x12b8] ;  /* 0x0012b80001067983 */ /* 0x000ee20000100800 */
[----:B------:R1:W-:Y:S01]  /*240c0*/  STL [R1+0x2034], R12 ;  /* 0x0020340c01007387 */ /* 0x0003e20000100800 */
[----:B------:R-:W3:Y:S02]  /*240d0*/  LDL R7, [R1+0x12e4] ;  /* 0x0012e40001077983 */ /* 0x000ee40000100800 */
[----:B------:R-:W3:Y:S01]  /*240e0*/  LDL R2, [R1+0x12f0] ;  /* 0x0012f00001027983 */ /* 0x000ee20000100800 */
[----:B------:R1:W-:Y:S01]  /*240f0*/  STL [R1+0x2038], R13 ;  /* 0x0020380d01007387 */ /* 0x0003e20000100800 */
[----:B------:R-:W3:Y:S02]  /*24100*/  LDL R22, [R1+0x12ec] ;  /* 0x0012ec0001167983 */ /* 0x000ee40000100800 */
[----:B------:R-:W3:Y:S01]  /*24110*/  LDL R3, [R1+0x12f8] ;  /* 0x0012f80001037983 */ /* 0x000ee20000100800 */
[----:B0-----:R-:W3:Y:S04]  /*24120*/  LDL R11, [R1+0x1324] ;  /* 0x00132400010b7983 */ /* 0x001ee80000100800 */
[----:B------:R-:W3:Y:S01]  /*24130*/  LDL R10, [R1+0x1330] ;  /* 0x00133000010a7983 */ /* 0x000ee20000100800 */
[----:B--2---:R-:W-:-:S02]  /*24140*/  @!P0 IMAD.MOV.U32 R17, RZ, RZ, R5 ;  /* 0x000000ffff118224 */ /* 0x004fc400078e0005 */
[----:B------:R-:W-:-:S05]  /*24150*/  @!P0 IMAD.MOV.U32 R16, RZ, RZ, R4 ;  /* 0x000000ffff108224 */ /* 0x000fca00078e0004 */
[----:B------:R0:W2:Y:S04]  /*24160*/  @!P0 LDG.E.U16 R15, [R16.64] ;  /* 0x00000004100f8981 */ /* 0x0000a8000c1e1500 */
[----:B----4-:R4:W-:Y:S01]  /*24170*/  STL [R1+0x203c], R14 ;  /* 0x00203c0e01007387 */ /* 0x0109e20000100800 */
[----:B------:R-:W4:Y:S02]  /*24180*/  LDL R5, [R1+0x132c] ;  /* 0x00132c0001057983 */ /* 0x000f240000100800 */
[----:B------:R-:W4:Y:S01]  /*24190*/  LDL R4, [R1+0x1338] ;  /* 0x0013380001047983 */ /* 0x000f220000100800 */
[----:B0-----:R-:W-:Y:S02]  /*241a0*/  PRMT R16, RZ, 0x7610, R16 ;  /* 0x00007610ff107816 */ /* 0x001fe40000000010 */
[----:B------:R-:W-:-:S04]  /*241b0*/  PRMT R17, RZ, 0x7610, R17 ;  /* 0x00007610ff117816 */ /* 0x000fc80000000011 */
[----:B---3--:R0:W3:Y:S02]  /*241c0*/  @!P1 LDG.E.U16 R16, [R18.64] ;  /* 0x0000000412109981 */ /* 0x0080e4000c1e1500 */
[----:B0-----:R-:W-:Y:S02]  /*241d0*/  @!P0 IMAD.MOV.U32 R18, RZ, RZ, R8 ;  /* 0x000000ffff128224 */ /* 0x001fe400078e0008 */
[----:B------:R-:W-:Y:S02]  /*241e0*/  @!P0 IMAD.MOV.U32 R19, RZ, RZ, R9 ;  /* 0x000000ffff138224 */ /* 0x000fe400078e0009 */
[----:B------:R-:W-:-:S03]  /*241f0*/  @!P1 IMAD.MOV.U32 R21, RZ, RZ, R20 ;  /* 0x000000ffff159224 */ /* 0x000fc600078e0014 */
[----:B------:R0:W3:Y:S01]  /*24200*/  @!P0 LDG.E.U16 R17, [R18.64] ;  /* 0x0000000412118981 */ /* 0x0000e2000c1e1500 */
[----:B------:R-:W-:Y:S01]  /*24210*/  @!P1 IMAD.MOV.U32 R20, RZ, RZ, R6 ;  /* 0x000000ffff149224 */ /* 0x000fe200078e0006 */
[----:B0-----:R-:W-:Y:S02]  /*24220*/  PRMT R18, RZ, 0x7610, R18 ;  /* 0x00007610ff127816 */ /* 0x001fe40000000012 */
[----:B------:R-:W-:-:S04]  /*24230*/  PRMT R19, RZ, 0x7610, R19 ;  /* 0x00007610ff137816 */ /* 0x000fc80000000013 */
[----:B------:R0:W3:Y:S02]  /*24240*/  @!P1 LDG.E.U16 R18, [R20.64] ;  /* 0x0000000414129981 */ /* 0x0000e4000c1e1500 */
[----:B0-----:R-:W-:Y:S02]  /*24250*/  @!P0 IMAD.MOV.U32 R21, RZ, RZ, R7 ;  /* 0x000000ffff158224 */ /* 0x001fe400078e0007 */
[----:B------:R-:W-:Y:S02]  /*24260*/  @!P0 IMAD.MOV.U32 R20, RZ, RZ, R2 ;  /* 0x000000ffff148224 */ /* 0x000fe400078e0002 */
[----:B------:R-:W-:Y:S02]  /*24270*/  @!P1 IMAD.MOV.U32 R23, RZ, RZ, R22 ;  /* 0x000000ffff179224 */ /* 0x000fe400078e0016 */
[----:B------:R-:W-:Y:S01]  /*24280*/  @!P1 IMAD.MOV.U32 R22, RZ, RZ, R3 ;  /* 0x000000ffff169224 */ /* 0x000fe200078e0003 */
[----:B------:R0:W3:Y:S02]  /*24290*/  @!P0 LDG.E.U16 R19, [R20.64] ;  /* 0x0000000414138981 */ /* 0x0000e4000c1e1500 */
[----:B0-----:R-:W-:-:S06]  /*242a0*/  PRMT R20, RZ, 0x7610, R20 ;  /* 0x00007610ff147816 */ /* 0x001fcc0000000014 */
[----:B------:R0:W3:Y:S02]  /*242b0*/  @!P1 LDG.E.U16 R20, [R22.64] ;  /* 0x0000000416149981 */ /* 0x0000e4000c1e1500 */
[----:B0-----:R-:W-:Y:S02]  /*242c0*/  @!P0 IMAD.MOV.U32 R22, RZ, RZ, R10 ;  /* 0x000000ffff168224 */ /* 0x001fe400078e000a */
[----:B------:R-:W-:Y:S01]  /*242d0*/  @!P0 IMAD.MOV.U32 R23, RZ, RZ, R11 ;  /* 0x000000ffff178224 */ /* 0x000fe200078e000b */
[----:B--2---:R0:W-:Y:S01]  /*242e0*/  STL [R1+0x2040], R15 ;  /* 0x0020400f01007387 */ /* 0x0041e20000100800 */
[----:B-1----:R-:W2:Y:S02]  /*242f0*/  LDL R12, [R1+0x7b8] ;  /* 0x0007b800010c7983 */ /* 0x002ea40000100800 */
[----:B------:R-:W3:Y:S02]  /*24300*/  LDL R13, [R1+0x7b4] ;  /* 0x0007b400010d7983 */ /* 0x000ee40000100800 */
[----:B------:R-:W3:Y:S01]  /*24310*/  LDL R9, [R1+0x77c] ;  /* 0x00077c0001097983 */ /* 0x000ee20000100800 */
[----:B------:R-:W3:Y:S04]  /*24320*/  LDL R8, [R1+0x780] ;  /* 0x0007800001087983 */ /* 0x000ee80000100800 */
[----:B------:R-:W3:Y:S04]  /*24330*/  LDL R6, [R1+0x778] ;  /* 0x0007780001067983 */ /* 0x000ee80000100800 */
[----:B------:R-:W3:Y:S04]  /*24340*/  LDL R7, [R1+0x774] ;  /* 0x0007740001077983 */ /* 0x000ee80000100800 */
[----:B------:R-:W3:Y:S04]  /*24350*/  LDL R2, [R1+0x1280] ;  /* 0x0012800001027983 */ /* 0x000ee80000100800 */
[----:B------:R-:W3:Y:S04]  /*24360*/  LDL R3, [R1+0x1274] ;  /* 0x0012740001037983 */ /* 0x000ee80000100800 */
[----:B------:R-:W3:Y:S04]  /*24370*/  LDL R11, [R1+0x127c] ;  /* 0x00127c00010b7983 */ /* 0x000ee80000100800 */
[----:B------:R-:W3:Y:S01]  /*24380*/  LDL R10, [R1+0x1288] ;  /* 0x00128800010a7983 */ /* 0x000ee20000100800 */
[----:B----4-:R-:W-:-:S02]  /*24390*/  @!P1 IMAD.MOV.U32 R25, RZ, RZ, R5 ;  /* 0x000000ffff199224 */ /* 0x010fc400078e0005 */
[----:B------:R-:W-:Y:S01]  /*243a0*/  @!P1 IMAD.MOV.U32 R24, RZ, RZ, R4 ;  /* 0x000000ffff189224 */ /* 0x000fe200078e0004 */
[----:B------:R-:W4:Y:S04]  /*243b0*/  LDL R5, [R1+0x12b4] ;  /* 0x0012b40001057983 */ /* 0x000f280000100800 */
[----:B------:R-:W4:Y:S01]  /*243c0*/  LDL R4, [R1+0x12c0] ;  /* 0x0012c00001047983 */ /* 0x000f220000100800 */
[----:B------:R-:W-:Y:S02]  /*243d0*/  PRMT R21, RZ, 0x7610, R21 ;  /* 0x00007610ff157816 */ /* 0x000fe40000000015 */
[----:B------:R-:W-:Y:S02]  /*243e0*/  PRMT R33, RZ, 0x7610, R33 ;  /* 0x00007610ff217816 */ /* 0x000fe40000000021 */
[----:B------:R-:W-:-:S02]  /*243f0*/  PRMT R35, RZ, 0x7610, R35 ;  /* 0x00007610ff237816 */ /* 0x000fc40000000023 */
[----:B------:R-:W-:Y:S02]  /*24400*/  PRMT R37, RZ, 0x7610, R37 ;  /* 0x00007610ff257816 */ /* 0x000fe40000000025 */
[----:B------:R-:W-:Y:S02]  /*24410*/  PRMT R39, RZ, 0x7610, R39 ;  /* 0x00007610ff277816 */ /* 0x000fe40000000027 */
[----:B------:R-:W-:Y:S01]  /*24420*/  PRMT R41, RZ, 0x7610, R41 ;  /* 0x00007610ff297816 */ /* 0x000fe20000000029 */
[----:B------:R1:W4:Y:S04]  /*24430*/  @!P0 LDG.E.U16 R21, [R22.64] ;  /* 0x0000000416158981 */ /* 0x000328000c1e1500 */
[----:B------:R-:W4:Y:S01]  /*24440*/  LDL R14, [R1+0x128c] ;  /* 0x00128c00010e7983 */ /* 0x000f220000100800 */
[----:B-1----:R-:W-:-:S02]  /*24450*/  PRMT R22, RZ, 0x7610, R22 ;  /* 0x00007610ff167816 */ /* 0x002fc40000000016 */
[----:B------:R-:W-:-:S04]  /*24460*/  PRMT R23, RZ, 0x7610, R23 ;  /* 0x00007610ff177816 */ /* 0x000fc80000000017 */
[----:B------:R2:W4:Y:S02]  /*24470*/  @!P1 LDG.E.U16 R22, [R24.64] ;  /* 0x0000000418169981 */ /* 0x000524000c1e1500 */
[----:B--2---:R-:W-:Y:S02]  /*24480*/  @!P1 IMAD.MOV.U32 R24, RZ, RZ, R12 ;  /* 0x000000ffff189224 */ /* 0x004fe400078e000c */
[----:B---3--:R-:W-:Y:S02]  /*24490*/  @!P1 IMAD.MOV.U32 R25, RZ, RZ, R13 ;  /* 0x000000ffff199224 */ /* 0x008fe400078e000d */
[----:B------:R-:W-:Y:S02]  /*244a0*/  @!P0 IMAD.MOV.U32 R27, RZ, RZ, R9 ;  /* 0x000000ffff1b8224 */ /* 0x000fe400078e0009 */
[----:B------:R-:W-:Y:S01]  /*244b0*/  @!P0 IMAD.MOV.U32 R26, RZ, RZ, R8 ;  /* 0x000000ffff1a8224 */ /* 0x000fe200078e0008 */
[----:B------:R-:W2:Y:S04]  /*244c0*/  LDL R9, [R1+0x12bc] ;  /* 0x0012bc0001097983 */ /* 0x000ea80000100800 */
[----:B------:R1:W3:Y:S04]  /*244d0*/  @!P1 LDG.E.U16 R23, [R24.64] ;  /* 0x0000000418179981 */ /* 0x0002e8000c1e1500 */
[----:B------:R-:W3:Y:S01]  /*244e0*/  LDL R8, [R1+0x12c8] ;  /* 0x0012c80001087983 */ /* 0x000ee20000100800 */
[----:B------:R-:W-:-:S02]  /*244f0*/  @!P0 IMAD.MOV.U32 R28, RZ, RZ, R2 ;  /* 0x000000ffff1c8224 */ /* 0x000fc400078e0002 */
[----:B------:R-:W-:Y:S02]  /*24500*/  @!P0 IMAD.MOV.U32 R29, RZ, RZ, R3 ;  /* 0x000000ffff1d8224 */ /* 0x000fe400078e0003 */
[----:B------:R-:W3:Y:S01]  /*24510*/  LDL R2, [R1+0x1308] ;  /* 0x0013080001027983 */ /* 0x000ee20000100800 */
[----:B------:R-:W3:Y:S04]  /*24520*/  LDL R3, [R1+0x12fc] ;  /* 0x0012fc0001037983 */ /* 0x000ee80000100800 */
[----:B------:R-:W3:Y:S04]  /*24530*/  LDL R13, [R1+0x1334] ;  /* 0x00133400010d7983 */ /* 0x000ee80000100800 */
[----:B------:R-:W3:Y:S01]  /*24540*/  LDL R12, [R1+0x1340] ;  /* 0x00134000010c7983 */ /* 0x000ee20000100800 */
[----:B-1----:R-:W-:-:S02]  /*24550*/  PRMT R24, RZ, 0x7610, R24 ;  /* 0x00007610ff187816 */ /* 0x002fc40000000018 */
[----:B------:R-:W-:-:S04]  /*24560*/  PRMT R25, RZ, 0x7610, R25 ;  /* 0x00007610ff197816 */ /* 0x000fc80000000019 */
[----:B------:R1:W3:Y:S02]  /*24570*/  @!P0 LDG.E.U16 R24, [R26.64] ;  /* 0x000000041a188981 */ /* 0x0002e4000c1e1500 */
[----:B-1----:R-:W-:Y:S02]  /*24580*/  @!P1 IMAD.MOV.U32 R26, RZ, RZ, R6 ;  /* 0x000000ffff1a9224 */ /* 0x002fe400078e0006 */
[----:B------:R-:W-:Y:S01]  /*24590*/  @!P1 IMAD.MOV.U32 R27, RZ, RZ, R7 ;  /* 0x000000ffff1b9224 */ /* 0x000fe200078e0007 */
[----:B------:R-:W3:Y:S04]  /*245a0*/  LDL R6, [R1+0x1300] ;  /* 0x0013000001067983 */ /* 0x000ee80000100800 */
[----:B------:R-:W3:Y:S04]  /*245b0*/  LDL R7, [R1+0x12f4] ;  /* 0x0012f40001077983 */ /* 0x000ee80000100800 */
[----:B------:R1:W3:Y:S02]  /*245c0*/  @!P1 LDG.E.U16 R25, [R26.64] ;  /* 0x000000041a199981 */ /* 0x0002e4000c1e1500 */
[----:B-1----:R-:W-:-:S06]  /*245d0*/  PRMT R26, RZ, 0x7610, R26 ;  /* 0x00007610ff1a7816 */ /* 0x002fcc000000001a */
[----:B------:R1:W3:Y:S01]  /*245e0*/  @!P0 LDG.E.U16 R26, [R28.64] ;  /* 0x000000041c1a8981 */ /* 0x0002e2000c1e1500 */
[----:B----4-:R-:W-:-:S03]  /*245f0*/  @!P0 IMAD.MOV.U32 R31, RZ, RZ, R5 ;  /* 0x000000ffff1f8224 */ /* 0x010fc600078e0005 */
[----:B------:R-:W4:Y:S01]  /*24600*/  LDL R5, [R1+0x7ac] ;  /* 0x0007ac0001057983 */ /* 0x000f220000100800 */
[----:B-1----:R-:W-:Y:S01]  /*24610*/  @!P1 MOV R28, R10 ;  /* 0x0000000a001c9202 */ /* 0x002fe20000000f00 */
[----:B------:R-:W-:Y:S02]  /*24620*/  @!P1 IMAD.MOV.U32 R29, RZ, RZ, R11 ;  /* 0x000000ffff1d9224 */ /* 0x000fe400078e000b */
[----:B------:R-:W4:Y:S04]  /*24630*/  LDL R10, [R1+0x1348] ;  /* 0x00134800010a7983 */ /* 0x000f280000100800 */
[----:B------:R-:W4:Y:S01]  /*24640*/  LDL R11, [R1+0x133c] ;  /* 0x00133c00010b7983 */ /* 0x000f220000100800 */
[----:B------:R-:W-:Y:S02]  /*24650*/  @!P0 IMAD.MOV.U32 R30, RZ, RZ, R4 ;  /* 0x000000ffff1e8224 */ /* 0x000fe400078e0004 */
[----:B------:R-:W4:Y:S01]  /*24660*/  LDL R4, [R1+0x7b0] ;  /* 0x0007b00001047983 */ /* 0x000f220000100800 */
[----:B------:R-:W-:-:S06]  /*24670*/  PRMT R27, RZ, 0x7610, R27 ;  /* 0x00007610ff1b7816 */ /* 0x000fcc000000001b */
[----:B------:R1:W4:Y:S02]  /*24680*/  @!P1 LDG.E.U16 R27, [R28.64] ;  /* 0x000000041c1b9981 */ /* 0x000324000c1e1500 */
[----:B-1----:R-:W-:Y:S02]  /*24690*/  PRMT R28, RZ, 0x7610, R28 ;  /* 0x00007610ff1c7816 */ /* 0x002fe4000000001c */
[----:B------:R-:W-:-:S04]  /*246a0*/  PRMT R29, RZ, 0x7610, R29 ;  /* 0x00007610ff1d7816 */ /* 0x000fc8000000001d */
[----:B------:R2:W4:Y:S02]  /*246b0*/  @!P0 LDG.E.U16 R28, [R30.64] ;  /* 0x000000041e1c8981 */ /* 0x000524000c1e1500 */
[----:B--2---:R-:W-:Y:S02]  /*246c0*/  @!P1 IMAD.MOV.U32 R31, RZ, RZ, R9 ;  /* 0x000000ffff1f9224 */ /* 0x004fe400078e0009 */
[----:B---3--:R-:W-:Y:S01]  /*246d0*/  @!P1 IMAD.MOV.U32 R30, RZ, RZ, R8 ;  /* 0x000000ffff1e9224 */ /* 0x008fe200078e0008 */
[----:B------:R-:W2:Y:S04]  /*246e0*/  LDL R9, [R1+0x7a4] ;  /* 0x0007a40001097983 */ /* 0x000ea80000100800 */
[----:B------:R-:W3:Y:S04]  /*246f0*/  LDL R8, [R1+0x7a8] ;  /* 0x0007a80001087983 */ /* 0x000ee80000100800 */
[----:B------:R1:W3:Y:S02]  /*24700*/  @!P1 LDG.E.U16 R29, [R30.64] ;  /* 0x000000041e1d9981 */ /* 0x0002e4000c1e1500 */
[----:B-1----:R-:W-:-:S02]  /*24710*/  @!P0 IMAD.MOV.U32 R30, RZ, RZ, R6 ;  /* 0x000000ffff1e8224 */ /* 0x002fc400078e0006 */
[----:B------:R-:W-:Y:S01]  /*24720*/  @!P0 IMAD.MOV.U32 R31, RZ, RZ, R7 ;  /* 0x000000ffff1f8224 */ /* 0x000fe200078e0007 */
[----:B------:R-:W3:Y:S04]  /*24730*/  LDL R6, [R1+0x770] ;  /* 0x0007700001067983 */ /* 0x000ee80000100800 */
        /* <DEDUP_REMOVED lines=9> */
[----:B------:R-:W-:Y:S01]  /*247d0*/  PRMT R43, RZ, 0x7610, R43 ;  /* 0x00007610ff2b7816 */ /* 0x000fe2000000002b */
[----:B------:R-:W3:Y:S04]  /*247e0*/  LDL R13, [R1+0x1298] ;  /* 0x00129800010d7983 */ /* 0x000ee80000100800 */
[----:B------:R4:W3:Y:S04]  /*247f0*/  @!P0 LDG.E.U16 R37, [R30.64] ;  /* 0x000000041e258981 */ /* 0x0008e8000c1e1500 */
[----:B------:R-:W3:Y:S01]  /*24800*/  LDL R12, [R1+0x12c4] ;  /* 0x0012c400010c7983 */ /* 0x000ee20000100800 */
[----:B----4-:R-:W-:-:S02]  /*24810*/  @!P1 IMAD.MOV.U32 R30, RZ, RZ, R10 ;  /* 0x000000ffff1e9224 */ /* 0x010fc400078e000a */
[----:B------:R-:W-:Y:S01]  /*24820*/  @!P1 IMAD.MOV.U32 R31, RZ, RZ, R11 ;  /* 0x000000ffff1f9224 */ /* 0x000fe200078e000b */
[----:B------:R-:W-:Y:S01]  /*24830*/  PRMT R45, RZ, 0x7610, R45 ;  /* 0x00007610ff2d7816 */ /* 0x000fe2000000002d */
[----:B------:R-:W4:Y:S04]  /*24840*/  LDL R11, [R1+0x12d0] ;  /* 0x0012d000010b7983 */ /* 0x000f280000100800 */
[----:B------:R1:W4:Y:S04]  /*24850*/  @!P1 LDG.E.U16 R39, [R30.64] ;  /* 0x000000041e279981 */ /* 0x000328000c1e1500 */
[----:B------:R-:W4:Y:S01]  /*24860*/  LDL R10, [R1+0x12cc] ;  /* 0x0012cc00010a7983 */ /* 0x000f220000100800 */
[----:B-1----:R-:W-:-:S03]  /*24870*/  @!P0 IMAD.MOV.U32 R31, RZ, RZ, R5 ;  /* 0x000000ffff1f8224 */ /* 0x002fc600078e0005 */
[----:B------:R-:W4:Y:S01]  /*24880*/  LDL R5, [R1+0x1284] ;  /* 0x0012840001057983 */ /* 0x000f220000100800 */
[----:B------:R-:W-:Y:S02]  /*24890*/  @!P0 IMAD.MOV.U32 R30, RZ, RZ, R4 ;  /* 0x000000ffff1e8224 */ /* 0x000fe400078e0004 */
[----:B------:R-:W4:Y:S03]  /*248a0*/  LDL R4, [R1+0x1290] ;  /* 0x0012900001047983 */ /* 0x000f260000100800 */
[----:B------:R2:W4:Y:S01]  /*248b0*/  @!P0 LDG.E.U16 R41, [R30.64] ;  /* 0x000000041e298981 */ /* 0x000522000c1e1500 */
[----:B------:R-:W-:Y:S01]  /*248c0*/  PRMT R47, RZ, 0x7610, R47 ;  /* 0x00007610ff2f7816 */ /* 0x000fe2000000002f */
[----:B--2---:R-:W-:Y:S02]  /*248d0*/  @!P1 IMAD.MOV.U32 R31, RZ, RZ, R9 ;  /* 0x000000ffff1f9224 */ /* 0x004fe400078e0009 */
[----:B---3--:R-:W-:Y:S01]  /*248e0*/  @!P1 IMAD.MOV.U32 R30, RZ, RZ, R8 ;  /* 0x000000ffff1e9224 */ /* 0x008fe200078e0008 */
[----:B------:R-:W2:Y:S04]  /*248f0*/  LDL R9, [R1+0x12d8] ;  /* 0x0012d80001097983 */ /* 0x000ea80000100800 */
[----:B------:R-:W3:Y:S04]  /*24900*/  LDL R8, [R1+0x1304] ;  /* 0x0013040001087983 */ /* 0x000ee80000100800 */
[----:B------:R1:W3:Y:S02]  /*24910*/  @!P1 LDG.E.U16 R43, [R30.64] ;  /* 0x000000041e2b9981 */ /* 0x0002e4000c1e1500 */
[----:B-1----:R-:W-:-:S02]  /*24920*/  @!P0 IMAD.MOV.U32 R30, RZ, RZ, R6 ;  /* 0x000000ffff1e8224 */ /* 0x002fc400078e0006 */
[----:B------:R-:W-:Y:S02]  /*24930*/  @!P0 IMAD.MOV.U32 R31, RZ, RZ, R7 ;  /* 0x000000ffff1f8224 */ /* 0x000fe400078e0007 */
[----:B------:R-:W3:Y:S04]  /*24940*/  LDL R7, [R1+0x1310] ;  /* 0x0013100001077983 */ /* 0x000ee80000100800 */
[----:B------:R1:W3:Y:S01]  /*24950*/  @!P0 LDG.E.U16 R45, [R30.64] ;  /* 0x000000041e2d8981 */ /* 0x0002e2000c1e1500 */
[----:B------:R-:W3:Y:S02]  /*24960*/  LDL.LU R52, [R1+0x1dc] ;  /* 0x0001dc0001347983 */ /* 0x000ee40000300800 */
[----:B------:R-:W3:Y:S02]  /*24970*/  LDL.LU R54, [R1+0x1c8] ;  /* 0x0001c80001367983 */ /* 0x000ee40000300800 */
[----:B------:R-:W3:Y:S01]  /*24980*/  LDL.LU R56, [R1+0x1c4] ;  /* 0x0001c40001387983 */ /* 0x000ee20000300800 */
[----:B------:R-:W3:Y:S01]  /*24990*/  LDL.LU R58, [R1+0x1b0] ;  /* 0x0001b000013a7983 */ /* 0x000ee20000300800 */
[----:B------:R-:W3:Y:S02]  /*249a0*/  LDL.LU R60, [R1+0x1ac] ;  /* 0x0001ac00013c7983 */ /* 0x000ee40000300800 */
[----:B-1----:R-:W-:-:S02]  /*249b0*/  @!P1 IMAD.MOV.U32 R30, RZ, RZ, R2 ;  /* 0x000000ffff1e9224 */ /* 0x002fc400078e0002 */
[----:B------:R-:W-:Y:S01]  /*249c0*/  @!P1 IMAD.MOV.U32 R31, RZ, RZ, R3 ;  /* 0x000000ffff1f9224 */ /* 0x000fe200078e0003 */
[----:B------:R-:W3:Y:S01]  /*249d0*/  LDL.LU R2, [R1+0x198] ;  /* 0x0001980001027983 */ /* 0x000ee20000300800 */
[----:B------:R-:W3:Y:S02]  /*249e0*/  LDL.LU R3, [R1+0x194] ;  /* 0x0001940001037983 */ /* 0x000ee40000300800 */
[----:B------:R-:W3:Y:S01]  /*249f0*/  LDL R6, [R1+0x130c] ;  /* 0x00130c0001067983 */ /* 0x000ee20000100800 */
[----:B------:R4:W3:Y:S02]  /*24a00*/  @!P1 LDG.E.U16 R47, [R30.64] ;  /* 0x000000041e2f9981 */ /* 0x0008e4000c1e1500 */
[----:B----4-:R-:W-:Y:S02]  /*24a10*/  @!P0 IMAD.MOV.U32 R31, RZ, RZ, R5 ;  /* 0x000000ffff1f8224 */ /* 0x010fe400078e0005 */
[----:B------:R-:W4:Y:S01]  /*24a20*/  LDL R5, [R1+0x1318] ;  /* 0x0013180001057983 */ /* 0x000f220000100800 */
[----:B------:R-:W-:-:S02]  /*24a30*/  @!P0 IMAD.MOV.U32 R30, RZ, RZ, R4 ;  /* 0x000000ffff1e8224 */ /* 0x000fc400078e0004 */
[----:B------:R-:W4:Y:S01]  /*24a40*/  LDL R4, [R1+0x1354] ;  /* 0x0013540001047983 */ /* 0x000f220000100800 */
[----:B------:R-:W-:Y:S02]  /*24a50*/  PRMT R49, RZ, 0x7610, R49 ;  /* 0x00007610ff317816 */ /* 0x000fe40000000031 */
[----:B------:R-:W-:-:S04]  /*24a60*/  PRMT R51, RZ, 0x7610, R51 ;  /* 0x00007610ff337816 */ /* 0x000fc80000000033 */
[----:B------:R1:W4:Y:S01]  /*24a70*/  @!P0 LDG.E.U16 R49, [R30.64] ;  /* 0x000000041e318981 */ /* 0x000322000c1e1500 */
[----:B------:R-:W-:-:S03]  /*24a80*/  PRMT R53, RZ, 0x7610, R53 ;  /* 0x00007610ff357816 */ /* 0x000fc60000000035 */
[----:B------:R-:W0:Y:S01]  /*24a90*/  S2R R50, SR_TID.X ;  /* 0x0000000000327919 */ /* 0x000e220000002100 */
[----:B-1----:R-:W-:Y:S02]  /*24aa0*/  @!P1 IMAD.MOV.U32 R30, RZ, RZ, R13 ;  /* 0x000000ffff1e9224 */ /* 0x002fe400078e000d */
[----:B------:R-:W-:-:S05]  /*24ab0*/  @!P1 IMAD.MOV.U32 R31, RZ, RZ, R14 ;  /* 0x000000ffff1f9224 */ /* 0x000fca00078e000e */
[----:B------:R1:W4:Y:S01]  /*24ac0*/  @!P1 LDG.E.U16 R51, [R30.64] ;  /* 0x000000041e339981 */ /* 0x000322000c1e1500 */
[----:B------:R-:W-:Y:S01]  /*24ad0*/  PRMT R55, RZ, 0x7610, R55 ;  /* 0x00007610ff377816 */ /* 0x000fe20000000037 */
[----:B-1----:R-:W-:Y:S02]  /*24ae0*/  @!P0 IMAD.MOV.U32 R30, RZ, RZ, R11 ;  /* 0x000000ffff1e8224 */ /* 0x002fe400078e000b */
[----:B------:R-:W-:-:S05]  /*24af0*/  @!P0 IMAD.MOV.U32 R31, RZ, RZ, R12 ;  /* 0x000000ffff1f8224 */ /* 0x000fca00078e000c */
[----:B------:R1:W4:Y:S01]  /*24b00*/  @!P0 LDG.E.U16 R53, [R30.64] ;  /* 0x000000041e358981 */ /* 0x000322000c1e1500 */
[----:B------:R-:W-:Y:S01]  /*24b10*/  PRMT R57, RZ, 0x7610, R57 ;  /* 0x00007610ff397816 */ /* 0x000fe20000000039 */
[----:B-1----:R-:W-:Y:S01]  /*24b20*/  @!P1 IMAD.MOV.U32 R31, RZ, RZ, R10 ;  /* 0x000000ffff1f9224 */ /* 0x002fe200078e000a */
[----:B------:R-:W-:Y:S02]  /*24b30*/  PRMT R59, RZ, 0x7610, R59 ;  /* 0x00007610ff3b7816 */ /* 0x000fe4000000003b */
[----:B------:R-:W-:Y:S02]  /*24b40*/  PRMT R61, RZ, 0x7610, R61 ;  /* 0x00007610ff3d7816 */ /* 0x000fe4000000003d */
[----:B0-----:R-:W-:Y:S01]  /*24b50*/  LOP3.LUT R50, R50, 0x1f, RZ, 0xc0, !PT ;  /* 0x0000001f32327812 */ /* 0x001fe200078ec0ff */
[----:B------:R-:W-:Y:S01]  /*24b60*/  STL [R1+0x1560], R0 ;  /* 0x0015600001007387 */ /* 0x000fe20000100800 */
[----:B------:R-:W4:Y:S02]  /*24b70*/  LDL.LU R15, [R1+0x180] ;  /* 0x00018000010f7983 */ /* 0x000f240000300800 */
[----:B------:R-:W4:Y:S02]  /*24b80*/  LDL.LU R14, [R1+0x17c] ;  /* 0x00017c00010e7983 */ /* 0x000f240000300800 */
[----:B------:R-:W4:Y:S01]  /*24b90*/  LDL.LU R13, [R1+0x158] ;  /* 0x00015800010d7983 */ /* 0x000f220000300800 */
[----:B------:R-:W4:Y:S01]  /*24ba0*/  LDL.LU R12, [R1+0x154] ;  /* 0x00015400010c7983 */ /* 0x000f220000300800 */
[----:B------:R-:W4:Y:S02]  /*24bb0*/  LDL.LU R11, [R1+0x140] ;  /* 0x00014000010b7983 */ /* 0x000f240000300800 */
[----:B------:R-:W4:Y:S02]  /*24bc0*/  LDL.LU R10, [R1+0x13c] ;  /* 0x00013c00010a7983 */ /* 0x000f240000300800 */
[----:B--2---:R-:W-:-:S02]  /*24bd0*/  @!P1 IMAD.MOV.U32 R30, RZ, RZ, R9 ;  /* 0x000000ffff1e9224 */ /* 0x004fc400078e0009 */
[----:B------:R-:W2:Y:S04]  /*24be0*/  LDL.LU R9, [R1+0x128] ;  /* 0x0001280001097983 */ /* 0x000ea80000300800 */
[----:B------:R3:W2:Y:S02]  /*24bf0*/  @!P1 LDG.E.U16 R55, [R30.64] ;  /* 0x000000041e379981 */ /* 0x0006a4000c1e1500 */
[----:B---3--:R-:W-:Y:S02]  /*24c00*/  @!P0 IMAD.MOV.U32 R31, RZ, RZ, R8 ;  /* 0x000000ffff1f8224 */ /* 0x008fe400078e0008 */
[----:B------:R-:W3:Y:S01]  /*24c10*/  LDL.LU R8, [R1+0x124] ;  /* 0x0001240001087983 */ /* 0x000ee20000300800 */
[----:B------:R-:W-:-:S03]  /*24c20*/  @!P0 IMAD.MOV.U32 R30, RZ, RZ, R7 ;  /* 0x000000ffff1e8224 */ /* 0x000fc600078e0007 */
[----:B------:R-:W3:Y:S04]  /*24c30*/  LDL.LU R7, [R1+0x110] ;  /* 0x0001100001077983 */ /* 0x000ee80000300800 */
[----:B------:R0:W3:Y:S02]  /*24c40*/  @!P0 LDG.E.U16 R57, [R30.64] ;  /* 0x000000041e398981 */ /* 0x0000e4000c1e1500 */
[----:B0-----:R-:W-:Y:S02]  /*24c50*/  @!P1 IMAD.MOV.U32 R31, RZ, RZ, R6 ;  /* 0x000000ffff1f9224 */ /* 0x001fe400078e0006 */
[----:B------:R-:W3:Y:S01]  /*24c60*/  LDL.LU R6, [R1+0x10c] ;  /* 0x00010c0001067983 */ /* 0x000ee20000300800 */
[----:B----4-:R-:W-:-:S03]  /*24c70*/  @!P1 IMAD.MOV.U32 R30, RZ, RZ, R5 ;  /* 0x000000ffff1e9224 */ /* 0x010fc600078e0005 */
[----:B------:R-:W4:Y:S04]  /*24c80*/  LDL.LU R5, [R1+0xf8] ;  /* 0x0000f80001057983 */ /* 0x000f280000300800 */
[----:B------:R0:W4:Y:S02]  /*24c90*/  @!P1 LDG.E.U16 R59, [R30.64] ;  /* 0x000000041e3b9981 */ /* 0x000124000c1e1500 */
[----:B0-----:R-:W-:Y:S02]  /*24ca0*/  @!P1 IMAD.MOV.U32 R30, RZ, RZ, R4 ;  /* 0x000000ffff1e9224 */ /* 0x001fe400078e0004 */
[----:B------:R-:W-:Y:S01]  /*24cb0*/  @!P1 IMAD.MOV.U32 R31, RZ, RZ, R0 ;  /* 0x000000ffff1f9224 */ /* 0x000fe200078e0000 */
[----:B------:R-:W4:Y:S01]  /*24cc0*/  LDL.LU R4, [R1+0xf4] ;  /* 0x0000f40001047983 */ /* 0x000f220000300800 */
[----:B------:R-:W4:Y:S02]  /*24cd0*/  LDL.LU R32, [R1+0xe0] ;  /* 0x0000e00001207983 */ /* 0x000f240000300800 */
[----:B------:R-:W4:Y:S02]  /*24ce0*/  LDL.LU R34, [R1+0xdc] ;  /* 0x0000dc0001227983 */ /* 0x000f240000300800 */
[----:B------:R-:W4:Y:S01]  /*24cf0*/  LDL.LU R40, [R1+0xc8] ;  /* 0x0000c80001287983 */ /* 0x000f220000300800 */
[----:B------:R0:W4:Y:S04]  /*24d00*/  @!P1 LDG.E.U16 R61, [R30.64] ;  /* 0x000000041e3d9981 */ /* 0x000128000c1e1500 */
[----:B------:R-:W4:Y:S01]  /*24d10*/  LDL.LU R42, [R1+0xc4] ;  /* 0x0000c400012a7983 */ /* 0x000f220000300800 */
[----:B0-----:R-:W-:-:S05]  /*24d20*/  IMAD.SHL.U32 R30, R50, 0x2, RZ ;  /* 0x00000002321e7824 */ /* 0x001fca00078e00ff */
[----:B------:R-:W-:-:S05]  /*24d30*/  LOP3.LUT R30, R30, 0x10, RZ, 0x3c, !PT ;  /* 0x000000101e1e7812 */ /* 0x000fca00078e3cff */
[----:B------:R0:W-:Y:S01]  /*24d40*/  STS.U16 [R30+0x680], R52 ;  /* 0x000680341e007388 */ /* 0x0001e20000000400 */
[----:B------:R1:W-:Y:S02]  /*24d50*/  STS.U16 [R30+0x880], R54 ;  /* 0x000880361e007388 */ /* 0x0003e40000000400 */
[----:B------:R-:W-:Y:S02]  /*24d60*/  STS.U16 [R30+0x8c0], R56 ;  /* 0x0008c0381e007388 */ /* 0x000fe40000000400 */
[----:B------:R-:W-:Y:S01]  /*24d70*/  STS.U16 [R30+0xac0], R58 ;  /* 0x000ac03a1e007388 */ /* 0x000fe20000000400 */
[----:B------:R-:W-:Y:S01]  /*24d80*/  STS.U16 [R30+0xa80], R60 ;  /* 0x000a803c1e007388 */ /* 0x000fe20000000400 */
[----:B------:R-:W-:Y:S02]  /*24d90*/  STS.U16 [R30+0xc80], R2 ;  /* 0x000c80021e007388 */ /* 0x000fe40000000400 */
[----:B------:R1:W-:Y:S01]  /*24da0*/  STS.U16 [R30+0xcc0], R3 ;  /* 0x000cc0031e007388 */ /* 0x0003e20000000400 */
[----:B0-----:R-:W4:Y:S01]  /*24db0*/  LDL.LU R52, [R1+0xb0] ;  /* 0x0000b00001347983 */ /* 0x001f220000300800 */
[----:B-1----:R-:W4:Y:S03]  /*24dc0*/  LDL.LU R54, [R1+0xac] ;  /* 0x0000ac0001367983 */ /* 0x002f260000300800 */
[----:B------:R-:W4:Y:S01]  /*24dd0*/  LDL.LU R3, [R1+0x98] ;  /* 0x0000980001037983 */ /* 0x000f220000300800 */
[----:B------:R-:W4:Y:S02]  /*24de0*/  LDL.LU R31, [R1+0x94] ;  /* 0x00009400011f7983 */ /* 0x000f240000300800 */
[----:B------:R-:W4:Y:S02]  /*24df0*/  LDL.LU R0, [R1+0x80] ;  /* 0x0000800001007983 */ /* 0x000f240000300800 */
[----:B------:R-:W4:Y:S01]  /*24e00*/  LDL.LU R36, [R1+0x7c] ;  /* 0x00007c0001247983 */ /* 0x000f220000300800 */
        /* <DEDUP_REMOVED lines=8> */
[----:B------:R-:W4:Y:S04]  /*24e90*/  LDL.LU R2, [R1+0x8] ;  /* 0x0000080001027983 */ /* 0x000f280000300800 */
[----:B------:R0:W-:Y:S01]  /*24ea0*/  STS.U16 [R30+0xec0], R15 ;  /* 0x000ec00f1e007388 */ /* 0x0001e20000000400 */
[----:B------:R1:W-:Y:S02]  /*24eb0*/  STS.U16 [R30+0xe80], R14 ;  /* 0x000e800e1e007388 */ /* 0x0003e40000000400 */
[----:B------:R1:W-:Y:S02]  /*24ec0*/  STS.U16 [R30+0x1080], R13 ;  /* 0x0010800d1e007388 */ /* 0x0003e40000000400 */
[----:B------:R1:W-:Y:S01]  /*24ed0*/  STS.U16 [R30+0x10c0], R12 ;  /* 0x0010c00c1e007388 */ /* 0x0003e20000000400 */
[----:B------:R1:W-:Y:S01]  /*24ee0*/  STS.U16 [R30+0x12c0], R11 ;  /* 0x0012c00b1e007388 */ /* 0x0003e20000000400 */
[----:B------:R1:W-:Y:S03]  /*24ef0*/  STS.U16 [R30+0x1280], R10 ;  /* 0x0012800a1e007388 */ /* 0x0003e60000000400 */
[----:B0-----:R-:W4:Y:S01]  /*24f00*/  LDL.LU R15, [R1+0x2040] ;  /* 0x00204000010f7983 */ /* 0x001f220000300800 */
[----:B-1----:R-:W4:Y:S03]  /*24f10*/  LDL.LU R14, [R1+0x203c] ;  /* 0x00203c00010e7983 */ /* 0x002f260000300800 */
[----:B------:R-:W4:Y:S01]  /*24f20*/  LDL.LU R13, [R1+0x2038] ;  /* 0x00203800010d7983 */ /* 0x000f220000300800 */
[----:B------:R-:W4:Y:S03]  /*24f30*/  LDL.LU R12, [R1+0x2034] ;  /* 0x00203400010c7983 */ /* 0x000f260000300800 */
[----:B------:R-:W4:Y:S01]  /*24f40*/  LDL.LU R11, [R1+0x2030] ;  /* 0x00203000010b7983 */ /* 0x000f220000300800 */
[----:B------:R-:W4:Y:S03]  /*24f50*/  LDL.LU R10, [R1+0x202c] ;  /* 0x00202c00010a7983 */ /* 0x000f260000300800 */
[----:B--2---:R0:W-:Y:S04]  /*24f60*/  STS.U16 [R30+0x1480], R9 ;  /* 0x001480091e007388 */ /* 0x0041e80000000400 */
[----:B0-----:R-:W2:Y:S04]  /*24f70*/  LDL.LU R9, [R1+0x2028] ;  /* 0x0020280001097983 */ /* 0x001ea80000300800 */
[----:B---3--:R0:W-:Y:S04]  /*24f80*/  STS.U16 [R30+0x14c0], R8 ;  /* 0x0014c0081e007388 */ /* 0x0081e80000000400 */
[----:B0-----:R-:W3:Y:S04]  /*24f90*/  LDL.LU R8, [R1+0x2024] ;  /* 0x0020240001087983 */ /* 0x001ee80000300800 */
[----:B------:R0:W-:Y:S04]  /*24fa0*/  STS.U16 [R30+0x16c0], R7 ;  /* 0x0016c0071e007388 */ /* 0x0001e80000000400 */
[----:B0-----:R-:W2:Y:S04]  /*24fb0*/  LDL.LU R7, [R1+0x2020] ;  /* 0x0020200001077983 */ /* 0x001ea80000300800 */
[----:B------:R0:W-:Y:S04]  /*24fc0*/  STS.U16 [R30+0x1680], R6 ;  /* 0x001680061e007388 */ /* 0x0001e80000000400 */
[----:B0-----:R-:W2:Y:S04]  /*24fd0*/  LDL.LU R6, [R1+0x201c] ;  /* 0x00201c0001067983 */ /* 0x001ea80000300800 */
[----:B----4-:R0:W-:Y:S04]  /*24fe0*/  STS.U16 [R30+0x1880], R5 ;  /* 0x001880051e007388 */ /* 0x0101e80000000400 */
[----:B0-----:R-:W4:Y:S04]  /*24ff0*/  LDL.LU R5, [R1+0x2018] ;  /* 0x0020180001057983 */ /* 0x001f280000300800 */
[----:B------:R0:W-:Y:S01]  /*25000*/  STS.U16 [R30+0x18c0], R4 ;  /* 0x0018c0041e007388 */ /* 0x0001e20000000400 */
[----:B------:R1:W-:Y:S03]  /*25010*/  STS.U16 [R30+0x1ac0], R32 ;  /* 0x001ac0201e007388 */ /* 0x0003e60000000400 */
[----:B------:R1:W-:Y:S01]  /*25020*/  STS.U16 [R30+0x1a80], R34 ;  /* 0x001a80221e007388 */ /* 0x0003e20000000400 */
[----:B------:R1:W-:Y:S02]  /*25030*/  STS.U16 [R30+0x1c80], R40 ;  /* 0x001c80281e007388 */ /* 0x0003e40000000400 */
[----:B------:R1:W-:Y:S01]  /*25040*/  STS.U16 [R30+0x1cc0], R42 ;  /* 0x001cc02a1e007388 */ /* 0x0003e20000000400 */
[----:B0-----:R-:W2:Y:S01]  /*25050*/  LDL.LU R4, [R1+0x2014] ;  /* 0x0020140001047983 */ /* 0x001ea20000300800 */
[----:B-1----:R-:W2:Y:S03]  /*25060*/  LDL.LU R32, [R1+0x2010] ;  /* 0x0020100001207983 */ /* 0x002ea60000300800 */
[----:B------:R-:W2:Y:S01]  /*25070*/  LDL.LU R34, [R1+0x200c] ;  /* 0x00200c0001227983 */ /* 0x000ea20000300800 */
[----:B------:R-:W2:Y:S02]  /*25080*/  LDL.LU R40, [R1+0x2008] ;  /* 0x0020080001287983 */ /* 0x000ea40000300800 */
[----:B------:R-:W2:Y:S01]  /*25090*/  LDL.LU R42, [R1+0x2004] ;  /* 0x00200400012a7983 */ /* 0x000ea20000300800 */
[----:B------:R0:W-:Y:S01]  /*250a0*/  STS.U16 [R30+0x1ec0], R52 ;  /* 0x001ec0341e007388 */ /* 0x0001e20000000400 */
[----:B------:R1:W-:Y:S03]  /*250b0*/  STS.U16 [R30+0x1e80], R54 ;  /* 0x001e80361e007388 */ /* 0x0003e60000000400 */
[----:B------:R1:W-:Y:S04]  /*250c0*/  STS.U16 [R30+0x2080], R3 ;  /* 0x002080031e007388 */ /* 0x0003e80000000400 */
[----:B0-----:R-:W2:Y:S01]  /*250d0*/  LDL.LU R52, [R1+0x2000] ;  /* 0x0020000001347983 */ /* 0x001ea20000300800 */
[----:B-1----:R-:W2:Y:S03]  /*250e0*/  LDL.LU R54, [R1+0x1ffc] ;  /* 0x001ffc0001367983 */ /* 0x002ea60000300800 */
[----:B------:R-:W2:Y:S01]  /*250f0*/  LDL.LU R3, [R1+0x1ff8] ;  /* 0x001ff80001037983 */ /* 0x000ea20000300800 */
[----:B------:R0:W-:Y:S02]  /*25100*/  STS.U16 [R30+0x20c0], R31 ;  /* 0x0020c01f1e007388 */ /* 0x0001e40000000400 */
[----:B------:R1:W-:Y:S02]  /*25110*/  STS.U16 [R30+0x22c0], R0 ;  /* 0x0022c0001e007388 */ /* 0x0003e40000000400 */
[----:B------:R1:W-:Y:S01]  /*25120*/  STS.U16 [R30+0x2280], R36 ;  /* 0x002280241e007388 */ /* 0x0003e20000000400 */
[----:B------:R1:W-:Y:S01]  /*25130*/  STS.U16 [R30+0x2480], R38 ;  /* 0x002480261e007388 */ /* 0x0003e20000000400 */
[----:B------:R1:W-:Y:S02]  /*25140*/  STS.U16 [R30+0x24c0], R44 ;  /* 0x0024c02c1e007388 */ /* 0x0003e40000000400 */
[----:B------:R1:W-:Y:S01]  /*25150*/  STS.U16 [R30+0x26c0], R46 ;  /* 0x0026c02e1e007388 */ /* 0x0003e20000000400 */
[----:B0-----:R-:W3:Y:S01]  /*25160*/  LDL.LU R31, [R1+0x20c] ;  /* 0x00020c00011f7983 */ /* 0x001ee20000300800 */
[----:B-1----:R-:W3:Y:S03]  /*25170*/  LDL.LU R0, [R1+0x208] ;  /* 0x0002080001007983 */ /* 0x002ee60000300800 */
[----:B------:R-:W3:Y:S01]  /*25180*/  LDL.LU R36, [R1+0x1fc] ;  /* 0x0001fc0001247983 */ /* 0x000ee20000300800 */
[----:B------:R-:W3:Y:S03]  /*25190*/  LDL.LU R38, [R1+0x1f8] ;  /* 0x0001f80001267983 */ /* 0x000ee60000300800 */
[----:B------:R-:W3:Y:S04]  /*251a0*/  LDL.LU R44, [R1+0x1ec] ;  /* 0x0001ec00012c7983 */ /* 0x000ee80000300800 */
[----:B------:R0:W-:Y:S01]  /*251b0*/  STS.U16 [R30+0x2680], R48 ;  /* 0x002680301e007388 */ /* 0x0001e20000000400 */
[----:B------:R-:W3:Y:S02]  /*251c0*/  LDL.LU R46, [R1+0x1e8] ;  /* 0x0001e800012e7983 */ /* 0x000ee40000300800 */
[----:B------:R1:W-:Y:S02]  /*251d0*/  STS.U16 [R30+0x2880], R50 ;  /* 0x002880321e007388 */ /* 0x0003e40000000400 */
[----:B------:R1:W-:Y:S01]  /*251e0*/  STS.U16 [R30+0x28c0], R56 ;  /* 0x0028c0381e007388 */ /* 0x0003e20000000400 */
[----:B------:R1:W-:Y:S01]  /*251f0*/  STS.U16 [R30+0x2ac0], R58 ;  /* 0x002ac03a1e007388 */ /* 0x0003e20000000400 */
[----:B------:R1:W-:Y:S02]  /*25200*/  STS.U16 [R30+0x2a80], R60 ;  /* 0x002a803c1e007388 */ /* 0x0003e40000000400 */
[----:B------:R1:W-:Y:S01]  /*25210*/  STS.U16 [R30+0x2c80], R2 ;  /* 0x002c80021e007388 */ /* 0x0003e20000000400 */
[----:B0-----:R-:W3:Y:S01]  /*25220*/  LDL.LU R48, [R1+0x1d8] ;  /* 0x0001d80001307983 */ /* 0x001ee20000300800 */
[----:B-1----:R-:W3:Y:S03]  /*25230*/  LDL.LU R50, [R1+0x1d4] ;  /* 0x0001d40001327983 */ /* 0x002ee60000300800 */
[----:B------:R-:W3:Y:S04]  /*25240*/  LDL.LU R56, [R1+0x1c0] ;  /* 0x0001c00001387983 */ /* 0x000ee80000300800 */
[----:B------:R-:W3:Y:S01]  /*25250*/  LDL.LU R58, [R1+0x1bc] ;  /* 0x0001bc00013a7983 */ /* 0x000ee20000300800 */
[----:B------:R-:W3:Y:S02]  /*25260*/  LDL.LU R60, [R1+0x1a8] ;  /* 0x0001a800013c7983 */ /* 0x000ee40000300800 */
[----:B------:R-:W3:Y:S01]  /*25270*/  LDL.LU R2, [R1+0x1a4] ;  /* 0x0001a40001027983 */ /* 0x000ee20000300800 */
[----:B--2---:R0:W-:Y:S01]  /*25280*/  STS.U16 [R30+0x2cc0], R3 ;  /* 0x002cc0031e007388 */ /* 0x0041e20000000400 */
[----:B------:R1:W-:Y:S03]  /*25290*/  STS.U16 [R30+0x2ec0], R54 ;  /* 0x002ec0361e007388 */ /* 0x0003e60000000400 */
[----:B0-----:R-:W2:Y:S04]  /*252a0*/  LDL.LU R3, [R1+0x190] ;  /* 0x0001900001037983 */ /* 0x001ea80000300800 */
[----:B-1----:R-:W0:Y:S01]  /*252b0*/  S2R R54, SR_TID.X ;  /* 0x0000000000367919 */ /* 0x002e220000002100 */
[----:B------:R-:W-:Y:S02]  /*252c0*/  STS.U16 [R30+0x2e80], R52 ;  /* 0x002e80341e007388 */ /* 0x000fe40000000400 */
[----:B------:R-:W-:Y:S02]  /*252d0*/  STS.U16 [R30+0x3080], R42 ;  /* 0x0030802a1e007388 */ /* 0x000fe40000000400 */
[----:B------:R-:W-:Y:S01]  /*252e0*/  STS.U16 [R30+0x30c0], R40 ;  /* 0x0030c0281e007388 */ /* 0x000fe20000000400 */
[----:B------:R-:W-:Y:S01]  /*252f0*/  STS.U16 [R30+0x32c0], R4 ;  /* 0x0032c0041e007388 */ /* 0x000fe20000000400 */
[----:B----4-:R-:W-:Y:S02]  /*25300*/  STS.U16 [R30+0x3280], R5 ;  /* 0x003280051e007388 */ /* 0x010fe40000000400 */
[----:B------:R-:W-:Y:S02]  /*25310*/  STS.U16 [R30+0x3480], R10 ;  /* 0x0034800a1e007388 */ /* 0x000fe40000000400 */
[----:B------:R-:W-:Y:S01]  /*25320*/  STS.U16 [R30+0x34c0], R11 ;  /* 0x0034c00b1e007388 */ /* 0x000fe20000000400 */
[----:B------:R-:W-:Y:S01]  /*25330*/  STS.U16 [R30+0x36c0], R13 ;  /* 0x0036c00d1e007388 */ /* 0x000fe20000000400 */
[----:B------:R1:W-:Y:S02]  /*25340*/  STS.U16 [R30+0x3680], R14 ;  /* 0x0036800e1e007388 */ /* 0x0003e40000000400 */
[----:B------:R-:W-:Y:S02]  /*25350*/  STS.U16 [R30+0x3880], R15 ;  /* 0x0038800f1e007388 */ /* 0x000fe40000000400 */
[----:B------:R-:W-:Y:S01]  /*25360*/  STS.U16 [R30+0x38c0], R16 ;  /* 0x0038c0101e007388 */ /* 0x000fe20000000400 */
[----:B------:R-:W-:Y:S01]  /*25370*/  STS.U16 [R30+0x3ac0], R17 ;  /* 0x003ac0111e007388 */ /* 0x000fe20000000400 */
[----:B------:R-:W-:Y:S01]  /*25380*/  STS.U16 [R30+0x3a80], R18 ;  /* 0x003a80121e007388 */ /* 0x000fe20000000400 */
[----:B0-----:R-:W-:-:S05]  /*25390*/  LOP3.LUT R54, R54, 0x1f, RZ, 0xc0, !PT ;  /* 0x0000001f36367812 */ /* 0x001fca00078ec0ff */
[----:B-1----:R-:W-:Y:S01]  /*253a0*/  IMAD.SHL.U32 R14, R54, 0x2, RZ ;  /* 0x00000002360e7824 */ /* 0x002fe200078e00ff */
[----:B------:R-:W-:Y:S01]  /*253b0*/  STS.U16 [R30+0x3c80], R19 ;  /* 0x003c80131e007388 */ /* 0x000fe20000000400 */
[----:B------:R-:W-:Y:S03]  /*253c0*/  STS.U16 [R30+0x3cc0], R20 ;  /* 0x003cc0141e007388 */ /* 0x000fe60000000400 */
[----:B------:R-:W-:Y:S01]  /*253d0*/  LOP3.LUT R14, R14, 0x20, RZ, 0x3c, !PT ;  /* 0x000000200e0e7812 */ /* 0x000fe200078e3cff */
[----:B------:R-:W-:Y:S01]  /*253e0*/  STS.U16 [R30+0x3ec0], R21 ;  /* 0x003ec0151e007388 */ /* 0x000fe20000000400 */
[----:B------:R-:W-:Y:S03]  /*253f0*/  STS.U16 [R30+0x3e80], R22 ;  /* 0x003e80161e007388 */ /* 0x000fe60000000400 */
[----:B---3--:R-:W-:Y:S01]  /*25400*/  STS.U16 [R14+0x100], R31 ;  /* 0x0001001f0e007388 */ /* 0x008fe20000000400 */
[----:B------:R-:W-:Y:S02]  /*25410*/  STS.U16 [R14+0x140], R0 ;  /* 0x000140000e007388 */ /* 0x000fe40000000400 */
[----:B------:R0:W-:Y:S02]  /*25420*/  STS.U16 [R14+0x340], R36 ;  /* 0x000340240e007388 */ /* 0x0001e40000000400 */
[----:B------:R1:W-:Y:S01]  /*25430*/  STS.U16 [R14+0x300], R38 ;  /* 0x000300260e007388 */ /* 0x0003e20000000400 */
[----:B------:R3:W-:Y:S01]  /*25440*/  STS.U16 [R14+0x500], R44 ;  /* 0x0005002c0e007388 */ /* 0x0007e20000000400 */
[----:B------:R4:W-:Y:S02]  /*25450*/  STS.U16 [R14+0x540], R46 ;  /* 0x0005402e0e007388 */ /* 0x0009e40000000400 */
[----:B------:R4:W-:Y:S02]  /*25460*/  STS.U16 [R14+0x740], R48 ;  /* 0x000740300e007388 */ /* 0x0009e40000000400 */
[----:B------:R4:W-:Y:S01]  /*25470*/  STS.U16 [R14+0x700], R50 ;  /* 0x000700320e007388 */ /* 0x0009e20000000400 */
[----:B0-----:R-:W2:Y:S01]  /*25480*/  LDL.LU R36, [R1+0x18c] ;  /* 0x00018c0001247983 */ /* 0x001ea20000300800 */
[----:B-1----:R-:W2:Y:S02]  /*25490*/  LDL.LU R38, [R1+0x178] ;  /* 0x0001780001267983 */ /* 0x002ea40000300800 */
[----:B---3--:R-:W3:Y:S02]  /*254a0*/  LDL.LU R44, [R1+0x174] ;  /* 0x00017400012c7983 */ /* 0x008ee40000300800 */
[----:B----4-:R-:W4:Y:S01]  /*254b0*/  LDL.LU R46, [R1+0x150] ;  /* 0x00015000012e7983 */ /* 0x010f220000300800 */
[----:B------:R-:W4:Y:S04]  /*254c0*/  LDL.LU R48, [R1+0x14c] ;  /* 0x00014c0001307983 */ /* 0x000f280000300800 */
[----:B------:R0:W-:Y:S01]  /*254d0*/  STS.U16 [R14+0x900], R56 ;  /* 0x000900380e007388 */ /* 0x0001e20000000400 */
[----:B------:R-:W4:Y:S02]  /*254e0*/  LDL.LU R50, [R1+0x138] ;  /* 0x0001380001327983 */ /* 0x000f240000300800 */
[----:B------:R1:W-:Y:S02]  /*254f0*/  STS.U16 [R14+0x940], R58 ;  /* 0x0009403a0e007388 */ /* 0x0003e40000000400 */
[----:B------:R1:W-:Y:S01]  /*25500*/  STS.U16 [R14+0xb40], R60 ;  /* 0x000b403c0e007388 */ /* 0x0003e20000000400 */
[----:B------:R1:W-:Y:S04]  /*25510*/  STS.U16 [R14+0xb00], R2 ;  /* 0x000b00020e007388 */ /* 0x0003e80000000400 */
[----:B0-----:R-:W4:Y:S01]  /*25520*/  LDL.LU R56, [R1+0x134] ;  /* 0x0001340001387983 */ /* 0x001f220000300800 */
[----:B-1----:R-:W4:Y:S03]  /*25530*/  LDL.LU R58, [R1+0x120] ;  /* 0x00012000013a7983 */ /* 0x002f260000300800 */
[----:B------:R-:W4:Y:S04]  /*25540*/  LDL.LU R60, [R1+0x11c] ;  /* 0x00011c00013c7983 */ /* 0x000f280000300800 */
[----:B------:R-:W4:Y:S04]  /*25550*/  LDL.LU R2, [R1+0x108] ;  /* 0x0001080001027983 */ /* 0x000f280000300800 */
[----:B--2---:R0:W-:Y:S04]  /*25560*/  STS.U16 [R14+0xd00], R3 ;  /* 0x000d00030e007388 */ /* 0x0041e80000000400 */
[----:B0-----:R-:W2:Y:S01]  /*25570*/  LDL.LU R3, [R1+0x104] ;  /* 0x0001040001037983 */ /* 0x001ea20000300800 */
[----:B------:R-:W2:Y:S02]  /*25580*/  LDL.LU R22, [R1+0xf0] ;  /* 0x0000f00001167983 */ /* 0x000ea40000300800 */
[----:B------:R-:W2:Y:S02]  /*25590*/  LDL.LU R21, [R1+0xec] ;  /* 0x0000ec0001157983 */ /* 0x000ea40000300800 */
[----:B------:R-:W2:Y:S01]  /*255a0*/  LDL.LU R20, [R1+0xd8] ;  /* 0x0000d80001147983 */ /* 0x000ea20000300800 */
[----:B------:R-:W2:Y:S01]  /*255b0*/  LDL.LU R19, [R1+0xd4] ;  /* 0x0000d40001137983 */ /* 0x000ea20000300800 */
        /* <DEDUP_REMOVED lines=15> */
[----:B------:R-:W2:Y:S04]  /*256b0*/  LDL.LU R0, [R1+0x14] ;  /* 0x0000140001007983 */ /* 0x000ea80000300800 */
[----:B------:R0:W-:Y:S01]  /*256c0*/  STS.U16 [R14+0xd40], R36 ;  /* 0x000d40240e007388 */ /* 0x0001e20000000400 */
[----:B------:R1:W-:Y:S02]  /*256d0*/  STS.U16 [R14+0xf40], R38 ;  /* 0x000f40260e007388 */ /* 0x0003e40000000400 */
[----:B---3--:R3:W-:Y:S02]  /*256e0*/  STS.U16 [R14+0xf00], R44 ;  /* 0x000f002c0e007388 */ /* 0x0087e40000000400 */
[----:B----4-:R4:W-:Y:S01]  /*256f0*/  STS.U16 [R14+0x1100], R46 ;  /* 0x0011002e0e007388 */ /* 0x0109e20000000400 */
[----:B------:R4:W-:Y:S01]  /*25700*/  STS.U16 [R14+0x1140], R48 ;  /* 0x001140300e007388 */ /* 0x0009e20000000400 */
[----:B------:R4:W-:Y:S03]  /*25710*/  STS.U16 [R14+0x1340], R50 ;  /* 0x001340320e007388 */ /* 0x0009e60000000400 */
[----:B0-----:R-:W2:Y:S01]  /*25720*/  LDL.LU R36, [R1+0x1ff4] ;  /* 0x001ff40001247983 */ /* 0x001ea20000300800 */
[----:B-1----:R-:W2:Y:S02]  /*25730*/  LDL.LU R38, [R1+0x1ff0] ;  /* 0x001ff00001267983 */ /* 0x002ea40000300800 */
[----:B---3--:R-:W3:Y:S02]  /*25740*/  LDL.LU R44, [R1+0x1fec] ;  /* 0x001fec00012c7983 */ /* 0x008ee40000300800 */
[----:B----4-:R-:W4:Y:S01]  /*25750*/  LDL.LU R46, [R1+0x1fe8] ;  /* 0x001fe800012e7983 */ /* 0x010f220000300800 */
[----:B------:R-:W3:Y:S01]  /*25760*/  LDL.LU R48, [R1+0x1fe4] ;  /* 0x001fe40001307983 */ /* 0x000ee20000300800 */
[----:B------:R-:W3:Y:S03]  /*25770*/  LDL.LU R50, [R1+0x1fe0] ;  /* 0x001fe00001327983 */ /* 0x000ee60000300800 */
[----:B------:R0:W-:Y:S01]  /*25780*/  STS.U16 [R14+0x1300], R56 ;  /* 0x001300380e007388 */ /* 0x0001e20000000400 */
[----:B------:R1:W-:Y:S02]  /*25790*/  STS.U16 [R14+0x1500], R58 ;  /* 0x0015003a0e007388 */ /* 0x0003e40000000400 */
[----:B------:R1:W-:Y:S02]  /*257a0*/  STS.U16 [R14+0x1540], R60 ;  /* 0x0015403c0e007388 */ /* 0x0003e40000000400 */
[----:B------:R1:W-:Y:S01]  /*257b0*/  STS.U16 [R14+0x1740], R2 ;  /* 0x001740020e007388 */ /* 0x0003e20000000400 */
[----:B0-----:R-:W3:Y:S01]  /*257c0*/  LDL.LU R56, [R1+0x1fdc] ;  /* 0x001fdc0001387983 */ /* 0x001ee20000300800 */
[----:B-1----:R-:W3:Y:S02]  /*257d0*/  LDL.LU R58, [R1+0x1fd8] ;  /* 0x001fd800013a7983 */ /* 0x002ee40000300800 */
[----:B------:R-:W3:Y:S02]  /*257e0*/  LDL.LU R60, [R1+0x1fd4] ;  /* 0x001fd400013c7983 */ /* 0x000ee40000300800 */
[----:B------:R-:W3:Y:S01]  /*257f0*/  LDL.LU R2, [R1+0x1fd0] ;  /* 0x001fd00001027983 */ /* 0x000ee20000300800 */
[----:B--2---:R0:W-:Y:S01]  /*25800*/  STS.U16 [R14+0x1700], R3 ;  /* 0x001700030e007388 */ /* 0x0041e20000000400 */
[----:B------:R-:W-:Y:S02]  /*25810*/  STS.U16 [R14+0x1900], R22 ;  /* 0x001900160e007388 */ /* 0x000fe40000000400 */
[----:B------:R-:W-:Y:S02]  /*25820*/  STS.U16 [R14+0x1940], R21 ;  /* 0x001940150e007388 */ /* 0x000fe40000000400 */
[----:B------:R-:W-:Y:S01]  /*25830*/  STS.U16 [R14+0x1b40], R20 ;  /* 0x001b40140e007388 */ /* 0x000fe20000000400 */
[----:B------:R-:W-:Y:S01]  /*25840*/  STS.U16 [R14+0x1b00], R19 ;  /* 0x001b00130e007388 */ /* 0x000fe20000000400 */
        /* <DEDUP_REMOVED lines=15> */
[----:B------:R-:W-:Y:S04]  /*25940*/  STS.U16 [R14+0x2b00], R0 ;  /* 0x002b00000e007388 */ /* 0x000fe80000000400 */
[----:B0-----:R-:W2:Y:S04]  /*25950*/  LDL.LU R3, [R1+0x1fcc] ;  /* 0x001fcc0001037983 */ /* 0x001ea80000300800 */
[----:B---3--:R0:W-:Y:S04]  /*25960*/  STS.U16 [R14+0x2d00], R2 ;  /* 0x002d00020e007388 */ /* 0x0081e80000000400 */
[----:B0-----:R-:W3:Y:S01]  /*25970*/  LDL.LU R2, [R1+0x1fc8] ;  /* 0x001fc80001027983 */ /* 0x001ee20000300800 */
[----:B------:R-:W3:Y:S02]  /*25980*/  LDL.LU R13, [R1+0x204] ;  /* 0x00020400010d7983 */ /* 0x000ee40000300800 */
[----:B------:R-:W2:Y:S02]  /*25990*/  LDL.LU R11, [R1+0x200] ;  /* 0x00020000010b7983 */ /* 0x000ea40000300800 */
        /* <DEDUP_REMOVED lines=28> */
[----:B------:R-:W-:Y:S01]  /*25b60*/  STS.U16 [R14+0x3f00], R39 ;  /* 0x003f00270e007388 */ /* 0x000fe20000000400 */
[----:B---3--:R-:W-:Y:S01]  /*25b70*/  STS.U16 [R2+0x180], R13 ;  /* 0x0001800d02007388 */ /* 0x008fe20000000400 */
[----:B--2---:R-:W-:Y:S02]  /*25b80*/  STS.U16 [R2+0x1c0], R11 ;  /* 0x0001c00b02007388 */ /* 0x004fe40000000400 */
[----:B----4-:R-:W-:Y:S01]  /*25b90*/  STS.U16 [R2+0x3c0], R10 ;  /* 0x0003c00a02007388 */ /* 0x010fe20000000400 */
[----:B------:R0:W-:Y:S04]  /*25ba0*/  STS.U16 [R2+0x380], R0 ;  /* 0x0003800002007388 */ /* 0x0001e80000000400 */
[----:B0-----:R-:W2:Y:S01]  /*25bb0*/  LDL.LU R0, [R1+0x188] ;  /* 0x0001880001007983 */ /* 0x001ea20000300800 */
[----:B------:R-:W3:Y:S02]  /*25bc0*/  LDL.LU R23, [R1+0x184] ;  /* 0x0001840001177983 */ /* 0x000ee40000300800 */
        /* <DEDUP_REMOVED lines=11> */
[----:B------:R-:W4:Y:S03]  /*25c80*/  LDL.LU R19, [R1+0xe4] ;  /* 0x0000e40001137983 */ /* 0x000f260000300800 */
[----:B------:R-:W-:Y:S01]  /*25c90*/  STS.U16 [R2+0x580], R5 ;  /* 0x0005800502007388 */ /* 0x000fe20000000400 */
[----:B------:R-:W4:Y:S02]  /*25ca0*/  LDL.LU R18, [R1+0xd0] ;  /* 0x0000d00001127983 */ /* 0x000f240000300800 */
[----:B------:R-:W-:Y:S02]  /*25cb0*/  STS.U16 [R2+0x5c0], R4 ;  /* 0x0005c00402007388 */ /* 0x000fe40000000400 */
[----:B------:R-:W4:Y:S01]  /*25cc0*/  LDL.LU R17, [R1+0xcc] ;  /* 0x0000cc0001117983 */ /* 0x000f220000300800 */
[----:B------:R-:W-:Y:S04]  /*25cd0*/  STS.U16 [R2+0x7c0], R40 ;  /* 0x0007c02802007388 */ /* 0x000fe80000000400 */
[----:B------:R-:W4:Y:S01]  /*25ce0*/  LDL.LU R16, [R1+0xb8] ;  /* 0x0000b80001107983 */ /* 0x000f220000300800 */
[----:B------:R-:W-:Y:S02]  /*25cf0*/  STS.U16 [R2+0x780], R42 ;  /* 0x0007802a02007388 */ /* 0x000fe40000000400 */
[----:B------:R-:W4:Y:S02]  /*25d00*/  LDL.LU R15, [R1+0xb4] ;  /* 0x0000b400010f7983 */ /* 0x000f240000300800 */
[----:B------:R-:W-:Y:S01]  /*25d10*/  STS.U16 [R2+0x980], R52 ;  /* 0x0009803402007388 */ /* 0x000fe20000000400 */
[----:B------:R-:W4:Y:S04]  /*25d20*/  LDL.LU R14, [R1+0xa0] ;  /* 0x0000a000010e7983 */ /* 0x000f280000300800 */
[----:B------:R-:W-:Y:S01]  /*25d30*/  STS.U16 [R2+0x9c0], R54 ;  /* 0x0009c03602007388 */ /* 0x000fe20000000400 */
[----:B------:R-:W4:Y:S02]  /*25d40*/  LDL.LU R13, [R1+0x9c] ;  /* 0x00009c00010d7983 */ /* 0x000f240000300800 */
[----:B------:R-:W-:Y:S02]  /*25d50*/  STS.U16 [R2+0xbc0], R30 ;  /* 0x000bc01e02007388 */ /* 0x000fe40000000400 */
[----:B------:R-:W4:Y:S01]  /*25d60*/  LDL.LU R11, [R1+0x88] ;  /* 0x00008800010b7983 */ /* 0x000f220000300800 */
[----:B------:R0:W-:Y:S04]  /*25d70*/  STS.U16 [R2+0xb80], R31 ;  /* 0x000b801f02007388 */ /* 0x0001e80000000400 */
[----:B------:R-:W4:Y:S04]  /*25d80*/  LDL.LU R10, [R1+0x84] ;  /* 0x00008400010a7983 */ /* 0x000f280000300800 */
[----:B0-----:R-:W4:Y:S01]  /*25d90*/  LDL.LU R31, [R1+0x70] ;  /* 0x00007000011f7983 */ /* 0x001f220000300800 */
[----:B------:R-:W4:Y:S02]  /*25da0*/  LDL.LU R5, [R1+0x6c] ;  /* 0x00006c0001057983 */ /* 0x000f240000300800 */
[----:B------:R-:W4:Y:S02]  /*25db0*/  LDL.LU R4, [R1+0x58] ;  /* 0x0000580001047983 */ /* 0x000f240000300800 */
[----:B------:R-:W4:Y:S01]  /*25dc0*/  LDL.LU R40, [R1+0x54] ;  /* 0x0000540001287983 */ /* 0x000f220000300800 */
[----:B------:R-:W4:Y:S01]  /*25dd0*/  LDL.LU R42, [R1+0x40] ;  /* 0x00004000012a7983 */ /* 0x000f220000300800 */
[----:B------:R-:W4:Y:S02]  /*25de0*/  LDL.LU R52, [R1+0x3c] ;  /* 0x00003c0001347983 */ /* 0x000f240000300800 */
[----:B------:R-:W4:Y:S02]  /*25df0*/  LDL.LU R54, [R1+0x28] ;  /* 0x0000280001367983 */ /* 0x000f240000300800 */
[----:B------:R-:W4:Y:S01]  /*25e00*/  LDL.LU R30, [R1+0x24] ;  /* 0x00002400011e7983 */ /* 0x000f220000300800 */
[----:B--2---:R0:W-:Y:S01]  /*25e10*/  STS.U16 [R2+0xd80], R0 ;  /* 0x000d800002007388 */ /* 0x0041e20000000400 */
[----:B---3--:R-:W-:Y:S02]  /*25e20*/  STS.U16 [R2+0xdc0], R23 ;  /* 0x000dc01702007388 */ /* 0x008fe40000000400 */
[----:B----4-:R-:W-:Y:S01]  /*25e30*/  STS.U16 [R2+0xfc0], R12 ;  /* 0x000fc00c02007388 */ /* 0x010fe20000000400 */
[----:B------:R-:W-:Y:S04]  /*25e40*/  STS.U16 [R2+0xf80], R7 ;  /* 0x000f800702007388 */ /* 0x000fe80000000400 */
[----:B------:R-:W-:Y:S01]  /*25e50*/  STS.U16 [R2+0x1180], R6 ;  /* 0x0011800602007388 */ /* 0x000fe20000000400 */
[----:B------:R-:W-:Y:S02]  /*25e60*/  STS.U16 [R2+0x11c0], R36 ;  /* 0x0011c02402007388 */ /* 0x000fe40000000400 */
[----:B------:R-:W-:Y:S01]  /*25e70*/  STS.U16 [R2+0x13c0], R38 ;  /* 0x0013c02602007388 */ /* 0x000fe20000000400 */
[----:B0-----:R-:W2:Y:S01]  /*25e80*/  LDL.LU R0, [R1+0x10] ;  /* 0x0000100001007983 */ /* 0x001ea20000300800 */
        /* <DEDUP_REMOVED lines=12> */
[----:B------:R-:W-:Y:S03]  /*25f50*/  STS.U16 [R2+0x1f80], R13 ;  /* 0x001f800d02007388 */ /* 0x000fe60000000400 */
[----:B------:R-:W-:Y:S01]  /*25f60*/  STS.U16 [R2+0x2180], R11 ;  /* 0x0021800b02007388 */ /* 0x000fe20000000400 */
[----:B------:R-:W-:Y:S03]  /*25f70*/  STS.U16 [R2+0x21c0], R10 ;  /* 0x0021c00a02007388 */ /* 0x000fe60000000400 */
[----:B------:R0:W-:Y:S04]  /*25f80*/  STS.U16 [R2+0x23c0], R31 ;  /* 0x0023c01f02007388 */ /* 0x0001e80000000400 */
[----:B0-----:R-:W3:Y:S01]  /*25f90*/  LDL.LU R31, [R1+0x22c] ;  /* 0x00022c00011f7983 */ /* 0x001ee20000300800 */
[----:B------:R-:W-:Y:S02]  /*25fa0*/  STS.U16 [R2+0x2380], R5 ;  /* 0x0023800502007388 */ /* 0x000fe40000000400 */
[----:B------:R-:W-:Y:S02]  /*25fb0*/  STS.U16 [R2+0x2580], R4 ;  /* 0x0025800402007388 */ /* 0x000fe40000000400 */
[----:B------:R-:W-:Y:S01]  /*25fc0*/  STS.U16 [R2+0x25c0], R40 ;  /* 0x0025c02802007388 */ /* 0x000fe20000000400 */
[----:B------:R-:W-:Y:S01]  /*25fd0*/  STS.U16 [R2+0x27c0], R42 ;  /* 0x0027c02a02007388 */ /* 0x000fe20000000400 */
[----:B------:R-:W-:Y:S02]  /*25fe0*/  STS.U16 [R2+0x2780], R52 ;  /* 0x0027803402007388 */ /* 0x000fe40000000400 */
[----:B------:R-:W-:Y:S02]  /*25ff0*/  STS.U16 [R2+0x2980], R54 ;  /* 0x0029803602007388 */ /* 0x000fe40000000400 */
[----:B------:R-:W-:Y:S01]  /*26000*/  STS.U16 [R2+0x29c0], R30 ;  /* 0x0029c01e02007388 */ /* 0x000fe20000000400 */
[----:B------:R-:W4:Y:S04]  /*26010*/  LDL R60, [R1+0x748] ;  /* 0x00074800013c7983 */ /* 0x000f280000100800 */
[----:B--2---:R0:W-:Y:S01]  /*26020*/  STS.U16 [R2+0x2bc0], R0 ;  /* 0x002bc00002007388 */ /* 0x0041e20000000400 */
[----:B------:R1:W-:Y:S02]  /*26030*/  STS.U16 [R2+0x2b80], R3 ;  /* 0x002b800302007388 */ /* 0x0003e40000000400 */
[----:B------:R-:W-:Y:S02]  /*26040*/  STS.U16 [R2+0x2d80], R58 ;  /* 0x002d803a02007388 */ /* 0x000fe40000000400 */
[----:B------:R-:W-:Y:S01]  /*26050*/  STS.U16 [R2+0x2dc0], R56 ;  /* 0x002dc03802007388 */ /* 0x000fe20000000400 */
[----:B------:R-:W-:Y:S01]  /*26060*/  STS.U16 [R2+0x2fc0], R46 ;  /* 0x002fc02e02007388 */ /* 0x000fe20000000400 */
[----:B------:R-:W-:Y:S02]  /*26070*/  STS.U16 [R2+0x2f80], R44 ;  /* 0x002f802c02007388 */ /* 0x000fe40000000400 */
[----:B------:R-:W-:Y:S02]  /*26080*/  STS.U16 [R2+0x3180], R34 ;  /* 0x0031802202007388 */ /* 0x000fe40000000400 */
[----:B------:R-:W-:Y:S01]  /*26090*/  STS.U16 [R2+0x31c0], R32 ;  /* 0x0031c02002007388 */ /* 0x000fe20000000400 */
[----:B------:R-:W-:Y:S04]  /*260a0*/  STS.U16 [R2+0x33c0], R8 ;  /* 0x0033c00802007388 */ /* 0x000fe80000000400 */
[----:B0-----:R-:W0:Y:S01]  /*260b0*/  S2R R0, SR_TID.X ;  /* 0x0000000000007919 */ /* 0x001e220000002100 */
        /* <DEDUP_REMOVED lines=11> */
[----:B---3--:R-:W-:Y:S01]  /*26170*/  STS.U16 [R2+0x3fc0], R31 ;  /* 0x003fc01f02007388 */ /* 0x008fe20000000400 */
[----:B------:R-:W-:Y:S02]  /*26180*/  STS.U16 [R2+0x3f80], R61 ;  /* 0x003f803d02007388 */ /* 0x000fe40000000400 */
[----:B------:R-:W-:Y:S01]  /*26190*/  BAR.SYNC.DEFER_BLOCKING 0x0 ;  /* 0x0000000000007b1d */ /* 0x000fe20000010000 */
[C---:B0-----:R-:W-:Y:S01]  /*261a0*/  LOP3.LUT R4, R0.reuse, 0x7, RZ, 0xc0, !PT ;  /* 0x0000000700047812 */ /* 0x041fe200078ec0ff */
[----:B-1----:R-:W-:-:S04]  /*261b0*/  IMAD.SHL.U32 R3, R0, 0x2, RZ ;  /* 0x0000000200037824 */ /* 0x002fc800078e00ff */
[----:B------:R-:W-:-:S05]  /*261c0*/  IMAD R4, R4, 0x90, RZ ;  /* 0x0000009004047824 */ /* 0x000fca00078e02ff */
[----:B------:R-:W-:-:S05]  /*261d0*/  LOP3.LUT R4, R4, 0x30, R3, 0x78, !PT ;  /* 0x0000003004047812 */ /* 0x000fca00078e7803 */
[----:B------:R-:W0:Y:S04]  /*261e0*/  LDSM.16.M88.4 R36, [R4] ;  /* 0x000000000424783b */ /* 0x000e280000000200 */
[----:B------:R-:W1:Y:S04]  /*261f0*/  LDSM.16.M88.4 R32, [R4+0x400] ;  /* 0x000400000420783b */ /* 0x000e680000000200 */
[----:B------:R-:W2:Y:S04]  /*26200*/  LDSM.16.M88.4 R24, [R4+0xc00] ;  /* 0x000c00000418783b */ /* 0x000ea80000000200 */
[----:B------:R-:W3:Y:S04]  /*26210*/  LDSM.16.M88.4 R20, [R4+0x1000] ;  /* 0x001000000414783b */ /* 0x000ee80000000200 */
[----:B------:R-:W2:Y:S04]  /*26220*/  LDSM.16.M88.4 R12, [R4+0x1400] ;  /* 0x00140000040c783b */ /* 0x000ea80000000200 */
[----:B------:R-:W2:Y:S04]  /*26230*/  LDSM.16.M88.4 R16, [R4+0x1800] ;  /* 0x001800000410783b */ /* 0x000ea80000000200 */
[----:B------:R-:W2:Y:S04]  /*26240*/  LDSM.16.M88.4 R8, [R4+0x1c00] ;  /* 0x001c00000408783b */ /* 0x000ea80000000200 */
[----:B------:R-:W-:Y:S04]  /*26250*/  LDSM.16.M88.4 R48, [R4+0x2400] ;  /* 0x002400000430783b */ /* 0x000fe80000000200 */
[----:B----4-:R-:W-:Y:S04]  /*26260*/  LDSM.16.MT88.4 R44, [R60+0x4000] ;  /* 0x004000003c2c783b */ /* 0x010fe80000004200 */
[----:B------:R-:W-:Y:S04]  /*26270*/  LDSM.16.M88.4 R56, [R4+0x2c00] ;  /* 0x002c00000438783b */ /* 0x000fe80000000200 */
[----:B------:R-:W-:Y:S04]  /*26280*/  LDSM.16.M88.4 R52, [R4+0x3000] ;  /* 0x003000000434783b */ /* 0x000fe80000000200 */
[----:B------:R-:W-:Y:S04]  /*26290*/  LDSM.16.M88.4 R28, [R4+0x800] ;  /* 0x00080000041c783b */ /* 0x000fe80000000200 */
[----:B0-----:R-:W-:Y:S01]  /*262a0*/  STL [R1+0x1de0], R38 ;  /* 0x001de02601007387 */ /* 0x001fe20000100800 */
[----:B------:R-:W-:Y:S02]  /*262b0*/  STL [R1+0x1ddc], R39 ;  /* 0x001ddc2701007387 */ /* 0x000fe40000100800 */
[----:B-1----:R-:W-:Y:S02]  /*262c0*/  STL [R1+0x1dcc], R34 ;  /* 0x001dcc2201007387 */ /* 0x002fe40000100800 */
[----:B------:R-:W-:Y:S01]  /*262d0*/  STL [R1+0x1dc8], R35 ;  /* 0x001dc82301007387 */ /* 0x000fe20000100800 */
[----:B------:R-:W-:Y:S02]  /*262e0*/  STL.64 [R1+0x1fc0], R32 ;  /* 0x001fc02001007387 */ /* 0x000fe40000100a00 */
[----:B------:R-:W0:Y:S04]  /*262f0*/  LDSM.16.M88.4 R32, [R4+0x2000] ;  /* 0x002000000420783b */ /* 0x000e280000000200 */
[----:B--2---:R-:W-:Y:S02]  /*26300*/  STL [R1+0x1db4], R26 ;  /* 0x001db41a01007387 */ /* 0x004fe40000100800 */
[----:B------:R-:W-:Y:S01]  /*26310*/  STL [R1+0x1db0], R27 ;  /* 0x001db01b01007387 */ /* 0x000fe20000100800 */
[----:B---3--:R-:W-:Y:S01]  /*26320*/  STL [R1+0x1db8], R23 ;  /* 0x001db81701007387 */ /* 0x008fe20000100800 */
[----:B------:R-:W-:Y:S02]  /*26330*/  STL [R1+0x1dd4], R14 ;  /* 0x001dd40e01007387 */ /* 0x000fe40000100800 */
[----:B------:R-:W-:Y:S02]  /*26340*/  STL [R1+0x1dd0], R15 ;  /* 0x001dd00f01007387 */ /* 0x000fe40000100800 */
[----:B------:R-:W-:Y:S01]  /*26350*/  STL [R1+0x1de4], R18 ;  /* 0x001de41201007387 */ /* 0x000fe20000100800 */
[----:B------:R-:W-:Y:S01]  /*26360*/  STL [R1+0x1dd8], R19 ;  /* 0x001dd81301007387 */ /* 0x000fe20000100800 */
[----:B------:R-:W-:Y:S02]  /*26370*/  STL.64 [R1+0xd0], R8 ;  /* 0x0000d00801007387 */ /* 0x000fe40000100a00 */
[----:B------:R-:W-:-:S02]  /*26380*/  IMAD.MOV.U32 R41, RZ, RZ, R8 ;  /* 0x000000ffff297224 */ /* 0x000fc400078e0008 */
[----:B------:R-:W-:Y:S02]  /*26390*/  STL.64 [R1+0xd8], R10 ;  /* 0x0000d80a01007387 */ /* 0x000fe40000100a00 */
[----:B------:R-:W-:Y:S02]  /*263a0*/  IMAD.MOV.U32 R40, RZ, RZ, R9 ;  /* 0x000000ffff287224 */ /* 0x000fe400078e0009 */
[----:B------:R-:W1:Y:S04]  /*263b0*/  LDSM.16.M88.4 R8, [R4+0x2800] ;  /* 0x002800000408783b */ /* 0x000e680000000200 */
[----:B0-----:R-:W-:Y:S01]  /*263c0*/  STL.64 [R1+0xc0], R32 ;  /* 0x0000c02001007387 */ /* 0x001fe20000100a00 */
[----:B------:R-:W-:Y:S02]  /*263d0*/  STL.64 [R1+0xc8], R34 ;  /* 0x0000c82201007387 */ /* 0x000fe40000100a00 */
[----:B------:R-:W0:Y:S01]  /*263e0*/  LDSM.16.M88.4 R32, [R4+0x3400] ;  /* 0x003400000420783b */ /* 0x000e220000000200 */
[----:B-1----:R1:W-:Y:S03]  /*263f0*/  STL.64 [R1+0xa0], R8 ;  /* 0x0000a00801007387 */ /* 0x0023e60000100a00 */
[----:B------:R-:W-:-:S02]  /*26400*/  IMAD.MOV.U32 R2, RZ, RZ, R8 ;  /* 0x000000ffff027224 */ /* 0x000fc400078e0008 */
[----:B------:R-:W-:Y:S01]  /*26410*/  STL.64 [R1+0xa8], R10 ;  /* 0x0000a80a01007387 */ /* 0x000fe20000100a00 */
[----:B-1----:R-:W2:Y:S01]  /*26420*/  LDL R8, [R1+0x758] ;  /* 0x0007580001087983 */ /* 0x002ea20000100800 */
[----:B------:R-:W-:Y:S03]  /*26430*/  STL.64 [R1+0xb8], R50 ;  /* 0x0000b83201007387 */ /* 0x000fe60000100a00 */
[----:B0-----:R-:W-:Y:S01]  /*26440*/  STL.64 [R1+0x70], R32 ;  /* 0x0000702001007387 */ /* 0x001fe20000100a00 */
[----:B------:R-:W-:Y:S02]  /*26450*/  STL.64 [R1+0x78], R34 ;  /* 0x0000782201007387 */ /* 0x000fe40000100a00 */
[----:B------:R-:W0:Y:S02]  /*26460*/  LDSM.16.M88.4 R32, [R4+0x3800] ;  /* 0x003800000420783b */ /* 0x000e240000000200 */
[----:B------:R-:W1:Y:S04]  /*26470*/  LDSM.16.M88.4 R4, [R4+0x3c00] ;  /* 0x003c00000404783b */ /* 0x000e680000000200 */
[----:B0-----:R0:W-:Y:S01]  /*26480*/  STL.64 [R1+0x60], R32 ;  /* 0x0000602001007387 */ /* 0x0011e20000100a00 */
[----:B------:R-:W-:-:S02]  /*26490*/  IMAD.MOV.U32 R50, RZ, RZ, R32 ;  /* 0x000000ffff327224 */ /* 0x000fc400078e0020 */
[----:B------:R3:W-:Y:S02]  /*264a0*/  STL.64 [R1+0x68], R34 ;  /* 0x0000682201007387 */ /* 0x0007e40000100a00 */
[----:B------:R-:W-:Y:S02]  /*264b0*/  IMAD.MOV.U32 R3, RZ, RZ, R33 ;  /* 0x000000ffff037224 */ /* 0x000fe400078e0021 */
[----:B0-----:R-:W4:Y:S01]  /*264c0*/  LDL.LU.64 R32, [R1+0x730] ;  /* 0x0007300001207983 */ /* 0x001f220000300a00 */
[----:B---3--:R-:W4:Y:S02]  /*264d0*/  LDL.LU.64 R34, [R1+0x738] ;  /* 0x0007380001227983 */ /* 0x008f240000300a00 */
[----:B------:R-:W-:Y:S02]  /*264e0*/  IMAD.MOV.U32 R0, RZ, RZ, R9 ;  /* 0x000000ffff007224 */ /* 0x000fe400078e0009 */
[----:B------:R-:W-:Y:S01]  /*264f0*/  STL.64 [R1+0x98], R58 ;  /* 0x0000983a01007387 */ /* 0x000fe20000100a00 */
[----:B------:R0:W-:Y:S04]  /*26500*/  STL.64 [R1+0x1f98], R56 ;  /* 0x001f983801007387 */ /* 0x0001e80000100a00 */
[----:B0-----:R-:W3:Y:S01]  /*26510*/  LDL.LU.64 R56, [R1+0x710] ;  /* 0x0007100001387983 */ /* 0x001ee20000300a00 */
[----:B------:R-:W3:Y:S02]  /*26520*/  LDL.LU.64 R58, [R1+0x718] ;  /* 0x00071800013a7983 */ /* 0x000ee40000300a00 */
[----:B------:R-:W-:Y:S02]  /*26530*/  STL.64 [R1+0x88], R54 ;  /* 0x0000883601007387 */ /* 0x000fe40000100a00 */
[----:B------:R0:W-:Y:S01]  /*26540*/  STL.64 [R1+0x1f90], R52 ;  /* 0x001f903401007387 */ /* 0x0001e20000100a00 */
[----:B-1----:R-:W-:Y:S01]  /*26550*/  STL [R1+0x1dfc], R6 ;  /* 0x001dfc0601007387 */ /* 0x002fe20000100800 */
[----:B------:R-:W-:Y:S03]  /*26560*/  STL [R1+0x1df8], R7 ;  /* 0x001df80701007387 */ /* 0x000fe60000100800 */
[----:B0-----:R-:W3:Y:S01]  /*26570*/  LDL.LU.64 R52, [R1+0x700] ;  /* 0x0007000001347983 */ /* 0x001ee20000300a00 */
[----:B------:R-:W3:Y:S03]  /*26580*/  LDL.LU.64 R54, [R1+0x708] ;  /* 0x0007080001367983 */ /* 0x000ee60000300a00 */
[----:B--2---:R-:W0:Y:S04]  /*26590*/  LDSM.16.MT88.4 R8, [R8+0x4000] ;  /* 0x004000000808783b */ /* 0x004e280000004200 */
[----:B0-----:R-:W-:Y:S01]  /*265a0*/  STL.64 [R1+0x1f68], R10 ;  /* 0x001f680a01007387 */ /* 0x001fe20000100a00 */
[----:B------:R0:W-:Y:S03]  /*265b0*/  STL.64 [R1+0x1f60], R8 ;  /* 0x001f600801007387 */ /* 0x0001e60000100a00 */
[----:B0-----:R-:W2:Y:S01]  /*265c0*/  LDL.LU.64 R8, [R1+0x720] ;  /* 0x0007200001087983 */ /* 0x001ea20000300a00 */
[----:B------:R-:W2:Y:S01]  /*265d0*/  LDL.LU.64 R10, [R1+0x728] ;  /* 0x00072800010a7983 */ /* 0x000ea20000300a00 */
[C---:B----4-:R-:W-:Y:S11]  /*265e0*/  HMMA.16816.F32.BF16 R32, R44.reuse, R36, R32 ;  /* 0x000000242c20723c */ /* 0x050ff60000041820 */
[----:B------:R-:W-:Y:S11]  /*265f0*/  @!UPT UIADD3 URZ, URZ, URZ, URZ ;  /* 0x0000003f3f3ff290 */ /* 0x000ff6000fffe03f */
[----:B------:R-:W-:Y:S01]  /*26600*/  @!UPT UIADD3 URZ, URZ, URZ, URZ ;  /* 0x0000003f3f3ff290 */ /* 0x000fe2000fffe03f */
[----:B------:R0:W-:Y:S01]  /*26610*/  STL.64 [R1+0x230], R32 ;  /* 0x0002302001007387 */ /* 0x0001e20000100a00 */
[----:B------:R-:W-:Y:S03]  /*26620*/  STL.64 [R1+0x238], R34 ;  /* 0x0002382201007387 */ /* 0x000fe60000100a00 */
[----:B0-----:R-:W2:Y:S02]  /*26630*/  LDL.LU.64 R32, [R1+0x1fc0] ;  /* 0x001fc00001207983 */ /* 0x001ea40000300a00 */
[C---:B--2---:R-:W-:Y:S11]  /*26640*/  HMMA.16816.F32.BF16 R8, R44.reuse, R32, R8 ;  /* 0x000000202c08723c */ /* 0x044ff60000041808 */
[----:B------:R-:W-:Y:S11]  /*26650*/  @!UPT UIADD3 URZ, URZ, URZ, URZ ;  /* 0x0000003f3f3ff290 */ /* 0x000ff6000fffe03f */
[----:B------:R-:W-:Y:S01]  /*26660*/  @!UPT UIADD3 URZ, URZ, URZ, URZ ;  /* 0x0000003f3f3ff290 */ /* 0x000fe2000fffe03f */
[----:B------:R-:W-:Y:S01]  /*26670*/  STL.64 [R1+0x220], R8 ;  /* 0x0002200801007387 */ /* 0x000fe20000100a00 */
[----:B------:R3:W-:Y:S02]  /*26680*/  STL.64 [R1+0x228], R10 ;  /* 0x0002280a01007387 */ /* 0x0007e40000100a00 */
[C---:B---3--:R-:W-:Y:S11]  /*26690*/  HMMA.16816.F32.BF16 R8, R44.reuse, R28, R56 ;  /* 0x0000001c2c08723c */ /* 0x048ff60000041838 */
[----:B------:R-:W-:Y:S11]  /*266a0*/  @!UPT UIADD3 URZ, URZ, URZ, URZ ;  /* 0x0000003f3f3ff290 */ /* 0x000ff6000fffe03f */
[----:B------:R-:W-:Y:S02]  /*266b0*/  @!UPT UIADD3 URZ, URZ, URZ, URZ ;  /* 0x0000003f3f3ff290 */ /* 0x000fe4000fffe03f */
[----:B------:R-:W-:Y:S02]  /*266c0*/  IMAD.MOV.U32 R23, RZ, RZ, R8 ;  /* 0x000000ffff177224 */ /* 0x000fe400078e0008 */
[----:B------:R-:W-:Y:S02]  /*266d0*/  IMAD.MOV.U32 R26, RZ, RZ, R9 ;  /* 0x000000ffff1a7224 */ /* 0x000fe400078e0009 */
[----:B------:R-:W-:Y:S02]  /*266e0*/  IMAD.MOV.U32 R27, RZ, RZ, R10 ;  /* 0x000000ffff1b7224 */ /* 0x000fe400078e000a */
[----:B------:R-:W-:Y:S01]  /*266f0*/  IMAD.MOV.U32 R61, RZ, RZ, R11 ;  /* 0x000000ffff3d7224 */ /* 0x000fe200078e000b */
[----:B------:R-:W2:Y:S01]  /*26700*/  LDL.LU.64 R8, [R1+0x660] ;  /* 0x0006600001087983 */ /* 0x000ea20000300a00 */
[----:B------:R-:W2:Y:S02]  /*26710*/  LDL.LU.64 R10, [R1+0x668] ;  /* 0x00066800010a7983 */ /* 0x000ea40000300a00 */
[----:B------:R-:W-:Y:S02]  /*26720*/  STL.64 [R1+0x1f78], R30 ;  /* 0x001f781e01007387 */ /* 0x000fe40000100a00 */
[----:B------:R0:W-:Y:S01]  /*26730*/  STL.64 [R1+0x1f70], R28 ;  /* 0x001f701c01007387 */ /* 0x0001e20000100a00 */
[----:B------:R-:W-:Y:S01]  /*26740*/  STL [R1+0x1e08], R61 ;  /* 0x001e083d01007387 */ /* 0x000fe20000100800 */
[----:B------:R-:W-:Y:S02]  /*26750*/  STL [R1+0x1e04], R27 ;  /* 0x001e041b01007387 */ /* 0x000fe40000100800 */
[----:B------:R-:W-:Y:S01]  /*26760*/  STL [R1+0x1e00], R26 ;  /* 0x001e001a01007387 */ /* 0x000fe20000100800 */
[----:B0-----:R-:W3:Y:S01]  /*26770*/  LDL.LU.64 R28, [R1+0x630] ;  /* 0x00063000011c7983 */ /* 0x001ee20000300a00 */
[----:B------:R-:W3:Y:S01]  /*26780*/  LDL.LU.64 R30, [R1+0x638] ;  /* 0x00063800011e7983 */ /* 0x000ee20000300a00 */
[C---:B------:R-:W-:Y:S11]  /*26790*/  HMMA.16816.F32.BF16 R52, R44.reuse, R24, R52 ;  /* 0x000000182c34723c */ /* 0x040ff60000041834 */
[----:B------:R-:W-:Y:S11]  /*267a0*/  @!UPT UIADD3 URZ, URZ, URZ, URZ ;  /* 0x0000003f3f3ff290 */ /* 0x000ff6000fffe03f */
[----:B------:R-:W-:Y:S02]  /*267b0*/  @!UPT UIADD3 URZ, URZ, URZ, URZ ;  /* 0x0000003f3f3ff290 */ /* 0x000fe4000fffe03f */
[----:B------:R-:W-:Y:S02]  /*267c0*/  IMAD.MOV.U32 R35, RZ, RZ, R55 ;  /* 0x000000ffff237224 */ /* 0x000fe400078e0037 */
[----:B------:R-:W-:Y:S02]  /*267d0*/  IMAD.MOV.U32 R34, RZ, RZ, R54 ;  /* 0x000000ffff227224 */ /* 0x000fe400078e0036 */
[----:B------:R-:W-:Y:S02]  /*267e0*/  IMAD.MOV.U32 R15, RZ, RZ, R53 ;  /* 0x000000ffff0f7224 */ /* 0x000fe400078e0035 */
[----:B------:R-:W-:Y:S01]  /*267f0*/  IMAD.MOV.U32 R14, RZ, RZ, R52 ;  /* 0x000000ffff0e7224 */ /* 0x000fe200078e0034 */
[----:B------:R-:W-:Y:S01]  /*26800*/  STL [R1+0x1e18], R35 ;  /* 0x001e182301007387 */ /* 0x000fe20000100800 */
[----:B------:R-:W-:Y:S02]  /*26810*/  STL [R1+0x1e14], R34 ;  /* 0x001e142201007387 */ /* 0x000fe40000100800 */
[----:B------:R-:W-:Y:S02]  /*26820*/  STL [R1+0x1e10], R15 ;  /* 0x001e100f01007387 */ /* 0x000fe40000100800 */
[----:B------:R-:W-:Y:S01]  /*26830*/  STL [R1+0x1e0c], R14 ;  /* 0x001e0c0e01007387 */ /* 0x000fe20000100800 */
[C---:B--2---:R-:W-:Y:S08]  /*26840*/  HMMA.16816.F32.BF16 R8, R44.reuse, R20, R8 ;  /* 0x000000142c08723c */ /* 0x044ff00000041808 */
[----:B---3--:R-:W-:Y:S11]  /*26850*/  HMMA.16816.F32.BF16 R28, R44, R12, R28 ;  /* 0x0000000c2c1c723c */ /* 0x008ff6000004181c */
[----:B------:R-:W-:Y:S05]  /*26860*/  @!UPT UIADD3 URZ, URZ, URZ, URZ ;  /* 0x0000003f3f3ff290 */ /* 0x000fea000fffe03f */
[----:B------:R-:W-:Y:S02]  /*26870*/  IMAD.MOV.U32 R19, RZ, RZ, R11 ;  /* 0x000000ffff137224 */ /* 0x000fe400078e000b */
[----:B------:R-:W-:Y:S02]  /*26880*/  IMAD.MOV.U32 R39, RZ, RZ, R10 ;  /* 0x000000ffff277224 */ /* 0x000fe400078e000a */
[----:B------:R-:W-:Y:S01]  /*26890*/  IMAD.MOV.U32 R38, RZ, RZ, R9 ;  /* 0x000000ffff267224 */ /* 0x000fe200078e0009 */
[----:B------:R-:W2:Y:S01]  /*268a0*/  LDL R10, [R1+0x754] ;  /* 0x00075400010a7983 */ /* 0x000ea20000100800 */
[----:B------:R-:W-:Y:S02]  /*268b0*/  IMAD.MOV.U32 R18, RZ, RZ, R8 ;  /* 0x000000ffff127224 */ /* 0x000fe400078e0008 */
[----:B------:R-:W-:Y:S02]  /*268c0*/  STL.64 [R1+0x1f88], R22 ;  /* 0x001f881601007387 */ /* 0x000fe40000100a00 */
[----:B------:R0:W-:Y:S01]  /*268d0*/  STL.64 [R1+0x1f80], R20 ;  /* 0x001f801401007387 */ /* 0x0001e20000100a00 */
[----:B------:R-:W-:Y:S01]  /*268e0*/  STL [R1+0x1e80], R19 ;  /* 0x001e801301007387 */ /* 0x000fe20000100800 */
[----:B------:R-:W-:Y:S02]  /*268f0*/  STL [R1+0x1e24], R39 ;  /* 0x001e242701007387 */ /* 0x000fe40000100800 */
[----:B------:R-:W-:Y:S02]  /*26900*/  STL [R1+0x1e20], R38 ;  /* 0x001e202601007387 */ /* 0x000fe40000100800 */
[----:B------:R-:W-:Y:S01]  /*26910*/  STL [R1+0x1e1c], R18 ;  /* 0x001e1c1201007387 */ /* 0x000fe20000100800 */
[----:B0-----:R-:W3:Y:S01]  /*26920*/  LDL.LU.64 R20, [R1+0x650] ;  /* 0x0006500001147983 */ /* 0x001ee20000300a00 */
[----:B------:R-:W3:Y:S02]  /*26930*/  LDL.LU.64 R22, [R1+0x658] ;  /* 0x0006580001167983 */ /* 0x000ee40000300a00 */
[----:B------:R-:W-:-:S02]  /*26940*/  IMAD.MOV.U32 R27, RZ, RZ, R28 ;  /* 0x000000ffff1b7224 */ /* 0x000fc400078e001c */
[----:B------:R-:W-:Y:S02]  /*26950*/  IMAD.MOV.U32 R26, RZ, RZ, R29 ;  /* 0x000000ffff1a7224 */ /* 0x000fe400078e001d */
[----:B------:R-:W-:Y:S02]  /*26960*/  IMAD.MOV.U32 R6, RZ, RZ, R30 ;  /* 0x000000ffff067224 */ /* 0x000fe400078e001e */
[----:B------:R-:W-:Y:S01]  /*26970*/  IMAD.MOV.U32 R7, RZ, RZ, R31 ;  /* 0x000000ffff077224 */ /* 0x000fe200078e001f */
[----:B------:R-:W4:Y:S01]  /*26980*/  LDL.LU.64 R28, [R1+0x640] ;  /* 0x00064000011c7983 */ /* 0x000f220000300a00 */
[----:B------:R-:W4:Y:S02]  /*26990*/  LDL.LU.64 R30, [R1+0x648] ;  /* 0x00064800011e7983 */ /* 0x000f240000300a00 */
[----:B------:R-:W-:Y:S02]  /*269a0*/  IMAD.MOV.U32 R52, RZ, RZ, R41 ;  /* 0x000000ffff347224 */ /* 0x000fe400078e0029 */
[----:B------:R-:W-:Y:S01]  /*269b0*/  IMAD.MOV.U32 R53, RZ, RZ, R40 ;  /* 0x000000ffff357224 */ /* 0x000fe200078e0028 */
[----:B------:R-:W4:Y:S01]  /*269c0*/  LDL.64 R8, [R1+0xc0] ;  /* 0x0000c00001087983 */ /* 0x000f220000100a00 */
[----:B------:R-:W-:Y:S02]  /*269d0*/  STL.64 [R1+0x1fb8], R6 ;  /* 0x001fb80601007387 */ /* 0x000fe40000100a00 */
[----:B------:R3:W-:Y:S02]  /*269e0*/  STL.64 [R1+0x1fb0], R4 ;  /* 0x001fb00401007387 */ /* 0x0007e40000100a00 */
[----:B------:R-:W-:Y:S01]  /*269f0*/  STL.64 [R1+0x1fa8], R26 ;  /* 0x001fa81a01007387 */ /* 0x000fe20000100a00 */
[----:B------:R-:W-:Y:S04]  /*26a00*/  STL.64 [R1+0x1fa0], R24 ;  /* 0x001fa01801007387 */ /* 0x000fe80000100a00 */
[----:B--2---:R-:W0:Y:S01]  /*26a10*/  LDSM.16.MT88.4 R40, [R10+0x4000] ;  /* 0x004000000a28783b */ /* 0x004e220000004200 */
[C---:B---3--:R-:W-:Y:S11]  /*26a20*/  HMMA.16816.F32.BF16 R4, R44.reuse, R16, R20 ;  /* 0x000000102c04723c */ /* 0x048ff60000041814 */
[----:B------:R-:W-:Y:S11]  /*26a30*/  @!UPT UIADD3 URZ, URZ, URZ, URZ ;  /* 0x0000003f3f3ff290 */ /* 0x000ff6000fffe03f */
[----:B------:R-:W-:Y:S02]  /*26a40*/  @!UPT UIADD3 URZ, URZ, URZ, URZ ;  /* 0x0000003f3f3ff290 */ /* 0x000fe4000fffe03f */
[----:B------:R-:W-:Y:S02]  /*26a50*/  IMAD.MOV.U32 R39, RZ, RZ, R4 ;  /* 0x000000ffff277224 */ /* 0x000fe400078e0004 */
[----:B------:R-:W-:Y:S01]  /*26a60*/  IMAD.MOV.U32 R38, RZ, RZ, R5 ;  /* 0x000000ffff267224 */ /* 0x000fe200078e0005 */
[----:B------:R-:W-:Y:S01]  /*26a70*/  MOV R18, R6 ;  /* 0x0000000600127202 */ /* 0x000fe20000000f00 */
[----:B------:R-:W-:Y:S02]  /*26a80*/  IMAD.MOV.U32 R35, RZ, RZ, R7 ;  /* 0x000000ffff237224 */ /* 0x000fe400078e0007 */
[----:B----4-:R-:W-:Y:S01]  /*26a90*/  HMMA.16816.F32.BF16 R4, R44, R52, R28 ;  /* 0x000000342c04723c */ /* 0x010fe2000004181c */
[----:B0-----:R-:W-:Y:S01]  /*26aa0*/  STL.64 [R1+0x1f18], R42 ;  /* 0x001f182a01007387 */ /* 0x001fe20000100a00 */
[----:B------:R-:W-:Y:S02]  /*26ab0*/  STL.64 [R1+0x1f10], R40 ;  /* 0x001f102801007387 */ /* 0x000fe40000100a00 */
[----:B------:R-:W2:Y:S02]  /*26ac0*/  LDL.LU.64 R20, [R1+0x2e0] ;  /* 0x0002e00001147983 */ /* 0x000ea40000300a00 */
[----:B------:R-:W2:Y:S01]  /*26ad0*/  LDL.LU.64 R22, [R1+0x2e8] ;  /* 0x0002e80001167983 */ /* 0x000ea20000300a00 */
[----:B------:R-:W-:Y:S01]  /*26ae0*/  STL [R1+0x1e8c], R18 ;  /* 0x001e8c1201007387 */ /* 0x000fe20000100800 */
[----:B------:R-:W-:Y:S02]  /*26af0*/  STL [R1+0x1e88], R38 ;  /* 0x001e882601007387 */ /* 0x000fe40000100800 */
[----:B------:R-:W-:Y:S11]  /*26b00*/  STL [R1+0x1e84], R39 ;  /* 0x001e842701007387 */ /* 0x000ff60000100800 */
[----:B------:R-:W-:Y:S03]  /*26b10*/  @!UPT UIADD3 URZ, URZ, URZ, URZ ;  /* 0x0000003f3f3ff290 */ /* 0x000fe6000fffe03f */
[----:B------:R-:W-:Y:S02]  /*26b20*/  IMAD.MOV.U32 R34, RZ, RZ, R4 ;  /* 0x000000ffff227224 */ /* 0x000fe400078e0004 */
[----:B------:R-:W-:Y:S02]  /*26b30*/  IMAD.MOV.U32 R15, RZ, RZ, R5 ;  /* 0x000000ffff0f7224 */ /* 0x000fe400078e0005 */
[----:B------:R-:W-:Y:S02]  /*26b40*/  IMAD.MOV.U32 R14, RZ, RZ, R6 ;  /* 0x000000ffff0e7224 */ /* 0x000fe400078e0006 */
[----:B------:R-:W-:Y:S01]  /*26b50*/  IMAD.MOV.U32 R61, RZ, RZ, R7 ;  /* 0x000000ffff3d7224 */ /* 0x000fe200078e0007 */
[----:B------:R-:W3:Y:S01]  /*26b60*/  LDL.LU.64 R4, [R1+0x2d0] ;  /* 0x0002d00001047983 */ /* 0x000ee20000300a00 */
[----:B------:R-:W3:Y:S02]  /*26b70*/  LDL.LU.64 R6, [R1+0x2d8] ;  /* 0x0002d80001067983 */ /* 0x000ee40000300a00 */
[----:B------:R-:W4:Y:S02]  /*26b80*/  LDL.LU.64 R24, [R1+0x2c0] ;  /* 0x0002c00001187983 */ /* 0x000f240000300a00 */
[----:B------:R-:W4:Y:S02]  /*26b90*/  LDL.LU.64 R26, [R1+0x2c8] ;  /* 0x0002c800011a7983 */ /* 0x000f240000300a00 */
[----:B------:R-:W-:-:S02]  /*26ba0*/  IMAD.MOV.U32 R56, RZ, RZ, R2 ;  /* 0x000000ffff387224 */ /* 0x000fc400078e0002 */
[----:B------:R-:W-:Y:S01]  /*26bb0*/  IMAD.MOV.U32 R57, RZ, RZ, R0 ;  /* 0x000000ffff397224 */ /* 0x000fe200078e0000 */
[----:B------:R-:W4:Y:S01]  /*26bc0*/  LDL.LU.64 R52, [R1+0x2b0] ;  /* 0x0002b00001347983 */ /* 0x000f220000300a00 */
[----:B------:R-:W4:Y:S02]  /*26bd0*/  LDL.LU.64 R54, [R1+0x2b8] ;  /* 0x0002b80001367983 */ /* 0x000f240000300a00 */
[----:B------:R-:W-:Y:S02]  /*26be0*/  STL [R1+0x1e98], R61 ;  /* 0x001e983d01007387 */ /* 0x000fe40000100800 */
[----:B------:R-:W-:Y:S01]  /*26bf0*/  STL [R1+0x1e94], R14 ;  /* 0x001e940e01007387 */ /* 0x000fe20000100800 */
[----:B------:R-:W-:Y:S01]  /*26c00*/  STL [R1+0x1e90], R15 ;  /* 0x001e900f01007387 */ /* 0x000fe20000100800 */
[----:B------:R-:W-:Y:S02]  /*26c10*/  IMAD.MOV.U32 R2, RZ, RZ, R8 ;  /* 0x000000ffff027224 */ /* 0x000fe400078e0008 */
[----:B------:R-:W-:Y:S01]  /*26c20*/  IMAD.MOV.U32 R0, RZ, RZ, R9 ;  /* 0x000000ffff007224 */ /* 0x000fe200078e0009 */
[C---:B--2---:R-:W-:Y:S08]  /*26c30*/  HMMA.16816.F32.BF16 R20, R44.reuse, R8, R20 ;  /* 0x000000082c14723c */ /* 0x044ff00000041814 */
[C---:B---3--:R-:W-:Y:S08]  /*26c40*/  HMMA.16816.F32.BF16 R4, R44.reuse, R48, R4 ;  /* 0x000000302c04723c */ /* 0x048ff00000041804 */
[C---:B----4-:R-:W-:Y:S07]  /*26c50*/  HMMA.16816.F32.BF16 R56, R44.reuse, R56, R24 ;  /* 0x000000382c38723c */ /* 0x050fee0000041818 */
[----:B------:R0:W-:Y:S01]  /*26c60*/  STL.64 [R1+0x390], R20 ;  /* 0x0003901401007387 */ /* 0x0001e20000100a00 */
[----:B------:R1:W-:Y:S03]  /*26c70*/  STL.64 [R1+0x398], R22 ;  /* 0x0003981601007387 */ /* 0x0003e60000100a00 */
[----:B0-----:R-:W2:Y:S01]  /*26c80*/  LDL.LU.64 R20, [R1+0x2a0] ;  /* 0x0002a00001147983 */ /* 0x001ea20000300a00 */
[----:B-1----:R-:W2:Y:S02]  /*26c90*/  LDL.LU.64 R22, [R1+0x2a8] ;  /* 0x0002a80001167983 */ /* 0x002ea40000300a00 */
[----:B------:R-:W3:Y:S02]  /*26ca0*/  LDL.LU.64 R28, [R1+0x290] ;  /* 0x00029000011c7983 */ /* 0x000ee40000300a00 */
[----:B------:R-:W3:Y:S01]  /*26cb0*/  LDL.LU.64 R30, [R1+0x298] ;  /* 0x00029800011e7983 */ /* 0x000ee20000300a00 */
[----:B------:R-:W4:Y:S01]  /*26cc0*/  LDL.LU.64 R8, [R1+0x280] ;  /* 0x0002800001087983 */ /* 0x000f220000300a00 */
[----:B------:R-:W4:Y:S02]  /*26cd0*/  LDL.LU.64 R10, [R1+0x288] ;  /* 0x00028800010a7983 */ /* 0x000f240000300a00 */
[----:B------:R-:W2:Y:S02]  /*26ce0*/  LDL.LU.64 R40, [R1+0x270] ;  /* 0x0002700001287983 */ /* 0x000ea40000300a00 */
[----:B------:R-:W2:Y:S01]  /*26cf0*/  LDL.LU.64 R42, [R1+0x278] ;  /* 0x00027800012a7983 */ /* 0x000ea20000300a00 */
[----:B------:R-:W-:Y:S01]  /*26d00*/  STL.64 [R1+0x380], R4 ;  /* 0x0003800401007387 */ /* 0x000fe20000100a00 */
[----:B------:R0:W-:Y:S03]  /*26d10*/  STL.64 [R1+0x388], R6 ;  /* 0x0003880601007387 */ /* 0x0001e60000100a00 */
[----:B0-----:R-:W2:Y:S01]  /*26d20*/  LDL.LU.64 R6, [R1+0x1fb8] ;  /* 0x001fb80001067983 */ /* 0x001ea20000300a00 */
[----:B------:R-:W2:Y:S02]  /*26d30*/  LDL.LU.64 R4, [R1+0x1fb0] ;  /* 0x001fb00001047983 */ /* 0x000ea40000300a00 */
[----:B------:R-:W-:Y:S02]  /*26d40*/  STL.64 [R1+0x1f48], R48 ;  /* 0x001f483001007387 */ /* 0x000fe40000100a00 */
[----:B------:R-:W2:Y:S01]  /*26d50*/  LDL.LU.64 R26, [R1+0x1fa8] ;  /* 0x001fa800011a7983 */ /* 0x000ea20000300a00 */
[----:B------:R-:W2:Y:S01]  /*26d60*/  LDL.LU.64 R24, [R1+0x1fa0] ;  /* 0x001fa00001187983 */ /* 0x000ea20000300a00 */
[----:B------:R0:W-:Y:S02]  /*26d70*/  STL.64 [R1+0x370], R56 ;  /* 0x0003703801007387 */ /* 0x0001e40000100a00 */
[----:B------:R-:W-:Y:S01]  /*26d80*/  STL.64 [R1+0x378], R58 ;  /* 0x0003783a01007387 */ /* 0x000fe20000100a00 */
[----:B0-----:R-:W2:Y:S02]  /*26d90*/  LDL.LU.64 R56, [R1+0x1f98] ;  /* 0x001f980001387983 */ /* 0x001ea40000300a00 */
[C---:B--2---:R-:W-:Y:S11]  /*26da0*/  HMMA.16816.F32.BF16 R52, R44.reuse, R56, R52 ;  /* 0x000000382c34723c */ /* 0x044ff60000041834 */
[----:B------:R-:W-:Y:S11]  /*26db0*/  @!UPT UIADD3 URZ, URZ, URZ, URZ ;  /* 0x0000003f3f3ff290 */ /* 0x000ff6000fffe03f */
[----:B------:R-:W-:Y:S01]  /*26dc0*/  @!UPT UIADD3 URZ, URZ, URZ, URZ ;  /* 0x0000003f3f3ff290 */ /* 0x000fe2000fffe03f */
[----:B------:R0:W-:Y:S01]  /*26dd0*/  STL.64 [R1+0x360], R52 ;  /* 0x0003603401007387 */ /* 0x0001e20000100a00 */
[----:B------:R-:W-:Y:S03]  /*26de0*/  STL.64 [R1+0x368], R54 ;  /* 0x0003683601007387 */ /* 0x000fe60000100a00 */
[----:B0-----:R-:W2:Y:S01]  /*26df0*/  LDL.LU.64 R52, [R1+0x1f90] ;  /* 0x001f900001347983 */ /* 0x001ea20000300a00 */
[----:B------:R0:W-:Y:S03]  /*26e00*/  STL.64 [R1+0x1f50], R56 ;  /* 0x001f503801007387 */ /* 0x0001e60000100a00 */
[----:B0-----:R-:W3:Y:S01]  /*26e10*/  LDL.LU.64 R56, [R1+0x6f0] ;  /* 0x0006f00001387983 */ /* 0x001ee20000300a00 */
[----:B------:R-:W3:Y:S01]  /*26e20*/  LDL.LU.64 R58, [R1+0x6f8] ;  /* 0x0006f800013a7983 */ /* 0x000ee20000300a00 */
[----:B--2---:R-:W-:Y:S11]  /*26e30*/  HMMA.16816.F32.BF16 R20, R44, R52, R20 ;  /* 0x000000342c14723c */ /* 0x004ff60000041814 */
[----:B------:R-:W-:Y:S11]  /*26e40*/  @!UPT UIADD3 URZ, URZ, URZ, URZ ;  /* 0x0000003f3f3ff290 */ /* 0x000ff6000fffe03f */
[----:B------:R-:W-:Y:S01]  /*26e50*/  @!UPT UIADD3 URZ, URZ, URZ, URZ ;  /* 0x0000003f3f3ff290 */ /* 0x000fe2000fffe03f */
[----:B------:R-:W-:Y:S01]  /*26e60*/  STL.64 [R1+0x350], R20 ;  /* 0x0003501401007387 */ /* 0x000fe20000100a00 */
[----:B------:R0:W-:Y:S03]  /*26e70*/  STL.64 [R1+0x358], R22 ;  /* 0x0003581601007387 */ /* 0x0001e60000100a00 */
[----:B0-----:R-:W2:Y:S01]  /*26e80*/  LDL.LU.64 R22, [R1+0x1f88] ;  /* 0x001f880001167983 */ /* 0x001ea20000300a00 */
[----:B------:R-:W2:Y:S02]  /*26e90*/  LDL.LU.64 R20, [R1+0x1f80] ;  /* 0x001f800001147983 */ /* 0x000ea40000300a00 */
[----:B------:R0:W-:Y:S02]  /*26ea0*/  STL.64 [R1+0x1f58], R52 ;  /* 0x001f583401007387 */ /* 0x0001e40000100a00 */
[----:B0-----:R-:W3:Y:S01]  /*26eb0*/  LDL.64 R52, [R1+0x70] ;  /* 0x0000700001347983 */ /* 0x001ee20000100a00 */
[----:B------:R-:W-:-:S02]  /*26ec0*/  IMAD.MOV.U32 R48, RZ, RZ, R50 ;  /* 0x000000ffff307224 */ /* 0x000fc400078e0032 */
[----:B------:R-:W-:-:S07]  /*26ed0*/  IMAD.MOV.U32 R49, RZ, RZ, R3 ;  /* 0x000000ffff317224 */ /* 0x000fce00078e0003 */
[C---:B----4-:R-:W-:Y:S08]  /*26ee0*/  HMMA.16816.F32.BF16 R48, R44.reuse, R48, R8 ;  /* 0x000000302c30723c */ /* 0x050ff00000041808 */
[C---:B---3--:R-:W-:Y:S01]  /*26ef0*/  HMMA.16816.F32.BF16 R28, R44.reuse, R52, R28 ;  /* 0x000000342c1c723c */ /* 0x048fe2000004181c */
[----:B------:R-:W-:Y:S02]  /*26f00*/  IMAD.MOV.U32 R14, RZ, RZ, R52 ;  /* 0x000000ffff0e7224 */ /* 0x000fe400078e0034 */
[----:B------:R-:W-:Y:S11]  /*26f10*/  IMAD.MOV.U32 R3, RZ, RZ, R53 ;  /* 0x000000ffff037224 */ /* 0x000ff600078e0035 */
[----:B------:R-:W-:Y:S09]  /*26f20*/  @!UPT UIADD3 URZ, URZ, URZ, URZ ;  /* 0x0000003f3f3ff290 */ /* 0x000ff2000fffe03f */
[----:B------:R-:W-:Y:S01]  /*26f30*/  STL.64 [R1+0x340], R28 ;  /* 0x0003401c01007387 */ /* 0x000fe20000100a00 */
[----:B------:R0:W-:Y:S03]  /*26f40*/  STL.64 [R1+0x348], R30 ;  /* 0x0003481e01007387 */ /* 0x0001e60000100a00 */
[----:B0-----:R-:W3:Y:S01]  /*26f50*/  LDL.LU.64 R30, [R1+0x1f78] ;  /* 0x001f7800011e7983 */ /* 0x001ee20000300a00 */
[----:B------:R-:W4:Y:S02]  /*26f60*/  LDL.LU.64 R28, [R1+0x1f70] ;  /* 0x001f7000011c7983 */ /* 0x000f240000300a00 */
[----:B------:R-:W2:Y:S02]  /*26f70*/  LDL.LU.64 R52, [R1+0x6e0] ;  /* 0x0006e00001347983 */ /* 0x000ea40000300a00 */
[----:B------:R-:W2:Y:S01]  /*26f80*/  LDL.LU.64 R54, [R1+0x6e8] ;  /* 0x0006e80001367983 */ /* 0x000ea20000300a00 */
[----:B------:R-:W2:Y:S01]  /*26f90*/  LDL.LU.64 R10, [R1+0x1f68] ;  /* 0x001f6800010a7983 */ /* 0x000ea20000300a00 */
[----:B------:R-:W2:Y:S01]  /*26fa0*/  LDL.LU.64 R8, [R1+0x1f60] ;  /* 0x001f600001087983 */ /* 0x000ea20000300a00 */
[----:B------:R-:W-:Y:S01]  /*26fb0*/  HMMA.16816.F32.BF16 R44, R44, R4, R40 ;  /* 0x000000042c2c723c */ /* 0x000fe20000041828 */
[----:B------:R-:W4:Y:S01]  /*26fc0*/  LDL.LU.64 R40, [R1+0x6d0] ;  /* 0x0006d00001287983 */ /* 0x000f220000300a00 */
[----:B------:R-:W-:Y:S01]  /*26fd0*/  STL.64 [R1+0x330], R48 ;  /* 0x0003303001007387 */ /* 0x000fe20000100a00 */
[----:B------:R-:W-:Y:S02]  /*26fe0*/  STL.64 [R1+0x338], R50 ;  /* 0x0003383201007387 */ /* 0x000fe40000100a00 */
[----:B------:R-:W4:Y:S11]  /*26ff0*/  LDL.LU.64 R42, [R1+0x6d8] ;  /* 0x0006d800012a7983 */ /* 0x000f360000300a00 */
[----:B------:R-:W-:Y:S07]  /*27000*/  @!UPT UIADD3 URZ, URZ, URZ, URZ ;  /* 0x0000003f3f3ff290 */ /* 0x000fee000fffe03f */
[----:B------:R-:W-:Y:S01]  /*27010*/  STL.64 [R1+0x1c0], R44 ;  /* 0x0001c02c01007387 */ /* 0x000fe20000100a00 */
[----:B------:R-:W-:Y:S02]  /*27020*/  STL.64 [R1+0x1c8], R46 ;  /* 0x0001c82e01007387 */ /* 0x000fe40000100a00 */
[----:B------:R-:W-:Y:S02]  /*27030*/  STL.64 [R1+0x1f28], R6 ;  /* 0x001f280601007387 */ /* 0x000fe40000100a00 */
[----:B------:R2:W-:Y:S02]  /*27040*/  STL.64 [R1+0x1f20], R4 ;  /* 0x001f200401007387 */ /* 0x0005e40000100a00 */
[C---:B--2---:R-:W-:Y:S01]  /*27050*/  HMMA.16816.F32.BF16 R4, R8.reuse, R36, R56 ;  /* 0x000000240804723c */ /* 0x044fe20000041838 */
[----:B------:R-:W2:Y:S01]  /*27060*/  LDL.LU.64 R56, [R1+0x610] ;  /* 0x0006100001387983 */ /* 0x000ea20000300a00 */
[----:B------:R-:W2:Y:S11]  /*27070*/  LDL.LU.64 R58, [R1+0x618] ;  /* 0x00061800013a7983 */ /* 0x000eb60000300a00 */
[----:B------:R-:W-:Y:S10]  /*27080*/  @!UPT UIADD3 URZ, URZ, URZ, URZ ;  /* 0x0000003f3f3ff290 */ /* 0x000ff4000fffe03f */
[----:B------:R-:W-:Y:S01]  /*27090*/  STL.64 [R1+0x320], R4 ;  /* 0x0003200401007387 */ /* 0x000fe20000100a00 */
[----:B------:R-:W-:Y:S02]  /*270a0*/  STL.64 [R1+0x328], R6 ;  /* 0x0003280601007387 */ /* 0x000fe40000100a00 */
[----:B------:R0:W-:Y:S02]  /*270b0*/  STL.64 [R1+0x1f30], R36 ;  /* 0x001f302401007387 */ /* 0x0001e40000100a00 */
[----:B0-----:R-:W2:Y:S01]  /*270c0*/  LDL.LU.64 R36, [R1+0x6c0] ;  /* 0x0006c00001247983 */ /* 0x001ea20000300a00 */
[----:B------:R-:W2:Y:S01]  /*270d0*/  LDL.LU.64 R38, [R1+0x6c8] ;  /* 0x0006c80001267983 */ /* 0x000ea20000300a00 */
[C---:B------:R-:W-:Y:S01]  /*270e0*/  HMMA.16816.F32.BF16 R4, R8.reuse, R32, R52 ;  /* 0x000000200804723c */ /* 0x040fe20000041834 */
[----:B------:R-:W2:Y:S01]  /*270f0*/  LDL.LU.64 R44, [R1+0x5d0] ;  /* 0x0005d000012c7983 */ /* 0x000ea20000300a00 */
[----:B------:R-:W2:Y:S01]  /*27100*/  LDL.LU.64 R46, [R1+0x5d8] ;  /* 0x0005d800012e7983 */ /* 0x000ea20000300a00 */
[----:B------:R-:W-:Y:S11]  /*27110*/  IMAD.MOV.U32 R49, RZ, RZ, R0 ;  /* 0x000000ffff317224 */ /* 0x000ff600078e0000 */
[----:B------:R-:W-:Y:S09]  /*27120*/  @!UPT UIADD3 URZ, URZ, URZ, URZ ;  /* 0x0000003f3f3ff290 */ /* 0x000ff2000fffe03f */
[----:B------:R-:W-:Y:S01]  /*27130*/  STL.64 [R1+0x310], R4 ;  /* 0x0003100401007387 */ /* 0x000fe20000100a00 */
[----:B------:R4:W-:Y:S02]  /*27140*/  STL.64 [R1+0x318], R6 ;  /* 0x0003180601007387 */ /* 0x0009e40000100a00 */
[----:B------:R-:W2:Y:S01]  /*27150*/  LDL R0, [R1+0x750] ;  /* 0x0007500001007983 */ /* 0x000ea20000100800 */
[C---:B----4-:R-:W-:Y:S01]  /*27160*/  HMMA.16816.F32.BF16 R4, R8.reuse, R28, R40 ;  /* 0x0000001c0804723c */ /* 0x050fe20000041828 */
[----:B------:R-:W-:Y:S01]  /*27170*/  STL.64 [R1+0x1f08], R34 ;  /* 0x001f082201007387 */ /* 0x000fe20000100a00 */
[----:B------:R0:W-:Y:S03]  /*27180*/  STL.64 [R1+0x1f00], R32 ;  /* 0x001f002001007387 */ /* 0x0001e60000100a00 */
[----:B0-----:R-:W4:Y:S01]  /*27190*/  LDL.64 R32, [R1+0xd0] ;  /* 0x0000d00001207983 */ /* 0x001f220000100a00 */
[----:B------:R-:W4:Y:S02]  /*271a0*/  LDL.LU.64 R40, [R1+0x600] ;  /* 0x0006000001287983 */ /* 0x000f240000300a00 */
[----:B------:R-:W4:Y:S11]  /*271b0*/  LDL.LU.64 R42, [R1+0x608] ;  /* 0x00060800012a7983 */ /* 0x000f360000300a00 */
[----:B------:R-:W-:Y:S04]  /*271c0*/  @!UPT UIADD3 URZ, URZ, URZ, URZ ;  /* 0x0000003f3f3ff290 */ /* 0x000fe8000fffe03f */
[----:B------:R0:W-:Y:S01]  /*271d0*/  STL.64 [R1+0x300], R4 ;  /* 0x0003000401007387 */ /* 0x0001e20000100a00 */
[----:B------:R-:W-:Y:S02]  /*271e0*/  STL.64 [R1+0x308], R6 ;  /* 0x0003080601007387 */ /* 0x000fe40000100a00 */
[----:B------:R-:W4:Y:S02]  /*271f0*/  LDL.LU.64 R52, [R1+0x5f0] ;  /* 0x0005f00001347983 */ /* 0x000f240000300a00 */
[----:B------:R-:W4:Y:S01]  /*27200*/  LDL.LU.64 R54, [R1+0x5f8] ;  /* 0x0005f80001367983 */ /* 0x000f220000300a00 */
[----:B---3--:R-:W-:Y:S01]  /*27210*/  STL.64 [R1+0x1f40], R30 ;  /* 0x001f401e01007387 */ /* 0x008fe20000100a00 */
[----:B------:R2:W-:Y:S03]  /*27220*/  STL.64 [R1+0x1f38], R28 ;  /* 0x001f381c01007387 */ /* 0x0005e60000100a00 */
[----:B0-----:R-:W3:Y:S01]  /*27230*/  LDL.64 R4, [R1+0x60] ;  /* 0x0000600001047983 */ /* 0x001ee20000100a00 */
[C---:B--2---:R-:W-:Y:S03]  /*27240*/  HMMA.16816.F32.BF16 R28, R8.reuse, R20, R56 ;  /* 0x00000014081c723c */ /* 0x044fe60000041838 */
[----:B------:R-:W2:Y:S05]  /*27250*/  LDL.LU.64 R56, [R1+0x550] ;  /* 0x0005500001387983 */ /* 0x000eaa0000300a00 */
[----:B------:R-:W-:Y:S11]  /*27260*/  HMMA.16816.F32.BF16 R36, R8, R24, R36 ;  /* 0x000000180824723c */ /* 0x000ff60000041824 */
[----:B------:R-:W-:Y:S11]  /*27270*/  @!UPT UIADD3 URZ, URZ, URZ, URZ ;  /* 0x0000003f3f3ff290 */ /* 0x000ff6000fffe03f */
[----:B------:R-:W-:Y:S01]  /*27280*/  @!UPT UIADD3 URZ, URZ, URZ, URZ ;  /* 0x0000003f3f3ff290 */ /* 0x000fe2000fffe03f */
[----:B------:R0:W-:Y:S01]  /*27290*/  STL.64 [R1+0x2f0], R36 ;  /* 0x0002f02401007387 */ /* 0x0001e20000100a00 */
[----:B------:R1:W-:Y:S02]  /*272a0*/  STL.64 [R1+0x2f8], R38 ;  /* 0x0002f82601007387 */ /* 0x0003e40000100a00 */
[----:B------:R-:W2:Y:S02]  /*272b0*/  LDL.LU.64 R58, [R1+0x558] ;  /* 0x00055800013a7983 */ /* 0x000ea40000300a00 */
[----:B------:R-:W-:Y:S01]  /*272c0*/  STL.64 [R1+0x2e0], R28 ;  /* 0x0002e01c01007387 */ /* 0x000fe20000100a00 */
[----:B------:R1:W-:Y:S01]  /*272d0*/  STL.64 [R1+0x2e8], R30 ;  /* 0x0002e81e01007387 */ /* 0x0003e20000100a00 */
[----:B------:R-:W-:-:S03]  /*272e0*/  IMAD.MOV.U32 R48, RZ, RZ, R2 ;  /* 0x000000ffff307224 */ /* 0x000fc600078e0002 */
[----:B0-----:R-:W3:Y:S01]  /*272f0*/  LDL.LU.64 R36, [R1+0x540] ;  /* 0x0005400001247983 */ /* 0x001ee20000300a00 */
[----:B-1----:R-:W3:Y:S01]  /*27300*/  LDL.LU.64 R38, [R1+0x548] ;  /* 0x0005480001267983 */ /* 0x002ee20000300a00 */
[C---:B------:R-:W-:Y:S02]  /*27310*/  HMMA.16816.F32.BF16 R28, R8.reuse, R12, R44 ;  /* 0x0000000c081c723c */ /* 0x040fe4000004182c */
[----:B------:R-:W0:Y:S06]  /*27320*/  LDSM.16.MT88.4 R44, [R0+0x4000] ;  /* 0x00400000002c783b */ /* 0x000e2c0000004200 */
[C---:B----4-:R-:W-:Y:S08]  /*27330*/  HMMA.16816.F32.BF16 R40, R8.reuse, R16, R40 ;  /* 0x000000100828723c */ /* 0x050ff00000041828 */
[----:B------:R-:W-:Y:S07]  /*27340*/  HMMA.16816.F32.BF16 R52, R8, R32, R52 ;  /* 0x000000200834723c */ /* 0x000fee0000041834 */
[----:B------:R1:W-:Y:S01]  /*27350*/  STL.64 [R1+0x2d0], R28 ;  /* 0x0002d01c01007387 */ /* 0x0003e20000100a00 */
[----:B------:R4:W-:Y:S03]  /*27360*/  STL.64 [R1+0x2d8], R30 ;  /* 0x0002d81e01007387 */ /* 0x0009e60000100a00 */
[----:B-1----:R-:W3:Y:S01]  /*27370*/  LDL.LU.64 R28, [R1+0x530] ;  /* 0x00053000011c7983 */ /* 0x002ee20000300a00 */
[----:B----4-:R-:W4:Y:S03]  /*27380*/  LDL.LU.64 R30, [R1+0x538] ;  /* 0x00053800011e7983 */ /* 0x010f260000300a00 */
[----:B0-----:R-:W-:Y:S01]  /*27390*/  STL.64 [R1+0x1ea8], R46 ;  /* 0x001ea82e01007387 */ /* 0x001fe20000100a00 */
[----:B------:R0:W-:Y:S02]  /*273a0*/  STL.64 [R1+0x1ea0], R44 ;  /* 0x001ea02c01007387 */ /* 0x0001e40000100a00 */
[----:B------:R-:W-:-:S02]  /*273b0*/  IMAD.MOV.U32 R2, RZ, RZ, R32 ;  /* 0x000000ffff027224 */ /* 0x000fc400078e0020 */
[----:B------:R-:W-:Y:S01]  /*273c0*/  IMAD.MOV.U32 R0, RZ, RZ, R33 ;  /* 0x000000ffff007224 */ /* 0x000fe200078e0021 */
[----:B0-----:R-:W4:Y:S01]  /*273d0*/  LDL.LU.64 R44, [R1+0xa0] ;  /* 0x0000a000012c7983 */ /* 0x001f220000300a00 */
[----:B------:R0:W-:Y:S02]  /*273e0*/  STL.64 [R1+0x2c0], R40 ;  /* 0x0002c02801007387 */ /* 0x0001e40000100a00 */
[----:B------:R1:W-:Y:S01]  /*273f0*/  STL.64 [R1+0x2c8], R42 ;  /* 0x0002c82a01007387 */ /* 0x0003e20000100a00 */
[----:B0-----:R-:W3:Y:S01]  /*27400*/  LDL.LU.64 R40, [R1+0x520] ;  /* 0x0005200001287983 */ /* 0x001ee20000300a00 */
[----:B-1----:R-:W3:Y:S02]  /*27410*/  LDL.LU.64 R42, [R1+0x528] ;  /* 0x00052800012a7983 */ /* 0x002ee40000300a00 */
[----:B------:R0:W-:Y:S02]  /*27420*/  STL.64 [R1+0x2b0], R52 ;  /* 0x0002b03401007387 */ /* 0x0001e40000100a00 */
[----:B------:R-:W-:Y:S01]  /*27430*/  STL.64 [R1+0x2b8], R54 ;  /* 0x0002b83601007387 */ /* 0x000fe20000100a00 */
[----:B0-----:R-:W3:Y:S01]  /*27440*/  LDL.LU.64 R52, [R1+0x1f58] ;  /* 0x001f580001347983 */ /* 0x001ee20000300a00 */
[----:B------:R-:W3:Y:S02]  /*27450*/  LDL.LU.64 R32, [R1+0x490] ;  /* 0x0004900001207983 */ /* 0x000ee40000300a00 */
[----:B------:R-:W3:Y:S01]  /*27460*/  LDL.LU.64 R34, [R1+0x498] ;  /* 0x0004980001227983 */ /* 0x000ee20000300a00 */
[C---:B--2---:R-:W-:Y:S01]  /*27470*/  HMMA.16816.F32.BF16 R48, R8.reuse, R48, R56 ;  /* 0x000000300830723c */ /* 0x044fe20000041838 */
[----:B------:R-:W2:Y:S11]  /*27480*/  LDL.LU.64 R56, [R1+0x1f50] ;  /* 0x001f500001387983 */ /* 0x000eb60000300a00 */
[----:B------:R-:W-:Y:S11]  /*27490*/  @!UPT UIADD3 URZ, URZ, URZ, URZ ;  /* 0x0000003f3f3ff290 */ /* 0x000ff6000fffe03f */
[----:B------:R0:W-:Y:S01]  /*274a0*/  STL.64 [R1+0x2a0], R48 ;  /* 0x0002a03001007387 */ /* 0x0001e20000100a00 */
[----:B------:R-:W-:Y:S03]  /*274b0*/  STL.64 [R1+0x2a8], R50 ;  /* 0x0002a83201007387 */ /* 0x000fe60000100a00 */
[----:B0-----:R-:W3:Y:S02]  /*274c0*/  LDL.LU.64 R48, [R1+0x1f48] ;  /* 0x001f480001307983 */ /* 0x001ee40000300a00 */
[C---:B---3--:R-:W-:Y:S02]  /*274d0*/  HMMA.16816.F32.BF16 R36, R8.reuse, R48, R36 ;  /* 0x000000300824723c */ /* 0x048fe40000041824 */
[----:B------:R-:W-:Y:S11]  /*274e0*/  STL.64 [R1+0x1ee8], R48 ;  /* 0x001ee83001007387 */ /* 0x000ff60000100a00 */
[----:B------:R-:W-:Y:S10]  /*274f0*/  @!UPT UIADD3 URZ, URZ, URZ, URZ ;  /* 0x0000003f3f3ff290 */ /* 0x000ff4000fffe03f */
[----:B------:R-:W-:Y:S01]  /*27500*/  STL.64 [R1+0x290], R36 ;  /* 0x0002902401007387 */ /* 0x000fe20000100a00 */
[----:B------:R4:W-:Y:S02]  /*27510*/  STL.64 [R1+0x298], R38 ;  /* 0x0002982601007387 */ /* 0x0009e40000100a00 */
[C---:B----4-:R-:W-:Y:S01]  /*27520*/  HMMA.16816.F32.BF16 R36, R8.reuse, R44, R28 ;  /* 0x0000002c0824723c */ /* 0x050fe2000004181c */
[----:B------:R-:W3:Y:S01]  /*27530*/  LDL.LU.64 R28, [R1+0x480] ;  /* 0x00048000011c7983 */ /* 0x000ee20000300a00 */
[----:B------:R-:W3:Y:S11]  /*27540*/  LDL.LU.64 R30, [R1+0x488] ;  /* 0x00048800011e7983 */ /* 0x000ef60000300a00 */
[----:B------:R-:W-:Y:S10]  /*27550*/  @!UPT UIADD3 URZ, URZ, URZ, URZ ;  /* 0x0000003f3f3ff290 */ /* 0x000ff4000fffe03f */
[----:B------:R0:W-:Y:S01]  /*27560*/  STL.64 [R1+0x280], R36 ;  /* 0x0002802401007387 */ /* 0x0001e20000100a00 */
[----:B------:R1:W-:Y:S03]  /*27570*/  STL.64 [R1+0x288], R38 ;  /* 0x0002882601007387 */ /* 0x0003e60000100a00 */
[----:B0-----:R-:W4:Y:S01]  /*27580*/  LDL.LU.64 R36, [R1+0x470] ;  /* 0x0004700001247983 */ /* 0x001f220000300a00 */
[----:B-1----:R-:W4:Y:S02]  /*27590*/  LDL.LU.64 R38, [R1+0x478] ;  /* 0x0004780001267983 */ /* 0x002f240000300a00 */
[----:B------:R2:W-:Y:S01]  /*275a0*/  STL.64 [R1+0x1ef0], R44 ;  /* 0x001ef02c01007387 */ /* 0x0005e20000100a00 */
[----:B------:R-:W-:Y:S01]  /*275b0*/  HMMA.16816.F32.BF16 R32, R8, R52, R32 ;  /* 0x000000340820723c */ /* 0x000fe20000041820 */
[----:B------:R-:W-:Y:S02]  /*275c0*/  IMAD.MOV.U32 R48, RZ, RZ, R14 ;  /* 0x000000ffff307224 */ /* 0x000fe400078e000e */
[----:B------:R-:W-:-:S05]  /*275d0*/  IMAD.MOV.U32 R49, RZ, RZ, R3 ;  /* 0x000000ffff317224 */ /* 0x000fca00078e0003 */
[----:B--2---:R-:W-:Y:S01]  /*275e0*/  HMMA.16816.F32.BF16 R44, R8, R56, R40 ;  /* 0x00000038082c723c */ /* 0x004fe20000041828 */
[----:B------:R-:W2:Y:S01]  /*275f0*/  LDL.LU.64 R40, [R1+0x160] ;  /* 0x0001600001287983 */ /* 0x000ea20000300a00 */
[----:B------:R-:W2:Y:S11]  /*27600*/  LDL.LU.64 R42, [R1+0x168] ;  /* 0x00016800012a7983 */ /* 0x000eb60000300a00 */
[----:B------:R-:W-:Y:S10]  /*27610*/  @!UPT UIADD3 URZ, URZ, URZ, URZ ;  /* 0x0000003f3f3ff290 */ /* 0x000ff4000fffe03f */
[----:B------:R-:W-:Y:S01]  /*27620*/  STL.64 [R1+0x270], R44 ;  /* 0x0002702c01007387 */ /* 0x000fe20000100a00 */
[----:B------:R-:W-:Y:S02]  /*27630*/  STL.64 [R1+0x278], R46 ;  /* 0x0002782e01007387 */ /* 0x000fe40000100a00 */
[----:B------:R-:W-:Y:S02]  /*27640*/  STL.64 [R1+0x1ef8], R56 ;  /* 0x001ef83801007387 */ /* 0x000fe40000100a00 */
[----:B------:R0:W-:Y:S01]  /*27650*/  STL.64 [R1+0x260], R32 ;  /* 0x0002602001007387 */ /* 0x0001e20000100a00 */
[----:B------:R1:W-:Y:S04]  /*27660*/  STL.64 [R1+0x268], R34 ;  /* 0x0002682201007387 */ /* 0x0003e80000100a00 */
[----:B0-----:R-:W2:Y:S01]  /*27670*/  LDL.LU.64 R32, [R1+0x6b0] ;  /* 0x0006b00001207983 */ /* 0x001ea20000300a00 */
[----:B-1----:R-:W2:Y:S02]  /*27680*/  LDL.LU.64 R34, [R1+0x6b8] ;  /* 0x0006b80001227983 */ /* 0x002ea40000300a00 */
[----:B------:R-:W2:Y:S02]  /*27690*/  LDL.LU.64 R56, [R1+0x6a0] ;  /* 0x0006a00001387983 */ /* 0x000ea40000300a00 */
[----:B------:R-:W2:Y:S01]  /*276a0*/  LDL.LU.64 R58, [R1+0x6a8] ;  /* 0x0006a800013a7983 */ /* 0x000ea20000300a00 */
[----:B------:R0:W-:Y:S01]  /*276b0*/  STL.64 [R1+0x1ee0], R52 ;  /* 0x001ee03401007387 */ /* 0x0001e20000100a00 */
[----:B------:R-:W-:-:S02]  /*276c0*/  IMAD.MOV.U32 R44, RZ, RZ, R2 ;  /* 0x000000ffff2c7224 */ /* 0x000fc400078e0002 */
[----:B------:R-:W-:Y:S01]  /*276d0*/  IMAD.MOV.U32 R45, RZ, RZ, R0 ;  /* 0x000000ffff2d7224 */ /* 0x000fe200078e0000 */
[----:B0-----:R-:W2:Y:S01]  /*276e0*/  LDL.LU.64 R52, [R1+0xc0] ;  /* 0x0000c00001347983 */ /* 0x001ea20000300a00 */
[----:B------:R-:W-:Y:S02]  /*276f0*/  IMAD.MOV.U32 R2, RZ, RZ, R4 ;  /* 0x000000ffff027224 */ /* 0x000fe400078e0004 */
[----:B------:R-:W-:Y:S01]  /*27700*/  IMAD.MOV.U32 R0, RZ, RZ, R5 ;  /* 0x000000ffff007224 */ /* 0x000fe200078e0005 */
[C---:B---3--:R-:W-:Y:S01]  /*27710*/  HMMA.16816.F32.BF16 R48, R8.reuse, R48, R28 ;  /* 0x000000300830723c */ /* 0x048fe2000004181c */
[----:B------:R-:W3:Y:S01]  /*27720*/  LDL.LU.64 R30, [R1+0x1f40] ;  /* 0x001f4000011e7983 */ /* 0x000ee20000300a00 */
[----:B------:R-:W2:Y:S06]  /*27730*/  LDL.LU.64 R28, [R1+0x1f38] ;  /* 0x001f3800011c7983 */ /* 0x000eac0000300a00 */
[C---:B----4-:R-:W-:Y:S11]  /*27740*/  HMMA.16816.F32.BF16 R36, R8.reuse, R4, R36 ;  /* 0x000000040824723c */ /* 0x050ff60000041824 */
[----:B------:R-:W-:Y:S04]  /*27750*/  @!UPT UIADD3 URZ, URZ, URZ, URZ ;  /* 0x0000003f3f3ff290 */ /* 0x000fe8000fffe03f */
[----:B------:R0:W-:Y:S01]  /*27760*/  STL.64 [R1+0x250], R48 ;  /* 0x0002503001007387 */ /* 0x0001e20000100a00 */
[----:B------:R1:W-:Y:S03]  /*27770*/  STL.64 [R1+0x258], R50 ;  /* 0x0002583201007387 */ /* 0x0003e60000100a00 */
[----:B0-----:R-:W4:Y:S01]  /*27780*/  LDL.LU.64 R48, [R1+0x690] ;  /* 0x0006900001307983 */ /* 0x001f220000300a00 */
[----:B-1----:R-:W4:Y:S03]  /*27790*/  LDL.LU.64 R50, [R1+0x698] ;  /* 0x0006980001327983 */ /* 0x002f260000300a00 */
[----:B------:R0:W-:Y:S01]  /*277a0*/  STL.64 [R1+0x240], R36 ;  /* 0x0002402401007387 */ /* 0x0001e20000100a00 */
[----:B------:R-:W-:Y:S03]  /*277b0*/  STL.64 [R1+0x248], R38 ;  /* 0x0002482601007387 */ /* 0x000fe60000100a00 */
[----:B0-----:R-:W2:Y:S01]  /*277c0*/  LDL.LU.64 R36, [R1+0x1f30] ;  /* 0x001f300001247983 */ /* 0x001ea20000300a00 */
[----:B------:R-:W2:Y:S02]  /*277d0*/  LDL.LU.64 R6, [R1+0x1f28] ;  /* 0x001f280001067983 */ /* 0x000ea40000300a00 */
[----:B------:R-:W2:Y:S02]  /*277e0*/  LDL.LU.64 R4, [R1+0x1f20] ;  /* 0x001f200001047983 */ /* 0x000ea40000300a00 */
[----:B--2---:R-:W-:Y:S01]  /*277f0*/  HMMA.16816.F32.BF16 R8, R8, R4, R40 ;  /* 0x000000040808723c */ /* 0x004fe20000041828 */
[----:B------:R-:W2:Y:S01]  /*27800*/  LDL.LU.64 R42, [R1+0x1f18] ;  /* 0x001f1800012a7983 */ /* 0x000ea20000300a00 */
[----:B------:R-:W2:Y:S11]  /*27810*/  LDL.LU.64 R40, [R1+0x1f10] ;  /* 0x001f100001287983 */ /* 0x000eb60000300a00 */
[----:B------:R-:W-:Y:S10]  /*27820*/  @!UPT UIADD3 URZ, URZ, URZ, URZ ;  /* 0x0000003f3f3ff290 */ /* 0x000ff4000fffe03f */
[----:B------:R0:W-:Y:S01]  /*27830*/  STL.64 [R1+0x1b0], R8 ;  /* 0x0001b00801007387 */ /* 0x0001e20000100a00 */
[----:B------:R1:W-:Y:S03]  /*27840*/  STL.64 [R1+0x1b8], R10 ;  /* 0x0001b80a01007387 */ /* 0x0003e60000100a00 */
[----:B0-----:R-:W3:Y:S01]  /*27850*/  LDL.LU.64 R8, [R1+0x560] ;  /* 0x0005600001087983 */ /* 0x001ee20000300a00 */
[----:B-1----:R-:W3:Y:S02]  /*27860*/  LDL.LU.64 R10, [R1+0x568] ;  /* 0x00056800010a7983 */ /* 0x002ee40000300a00 */
[----:B------:R-:W-:Y:S02]  /*27870*/  STL.64 [R1+0x1eb8], R6 ;  /* 0x001eb80601007387 */ /* 0x000fe40000100a00 */
[----:B------:R0:W-:Y:S02]  /*27880*/  STL.64 [R1+0x1eb0], R4 ;  /* 0x001eb00401007387 */ /* 0x0001e40000100a00 */
[----:B0-----:R-:W3:Y:S01]  /*27890*/  LDL.LU.64 R4, [R1+0x570] ;  /* 0x0005700001047983 */ /* 0x001ee20000300a00 */
[----:B------:R-:W3:Y:S01]  /*278a0*/  LDL.LU.64 R6, [R1+0x578] ;  /* 0x0005780001067983 */ /* 0x000ee20000300a00 */
[C---:B--2---:R-:W-:Y:S11]  /*278b0*/  HMMA.16816.F32.BF16 R32, R40.reuse, R36, R32 ;  /* 0x000000242820723c */ /* 0x044ff60000041820 */
[----:B------:R-:W-:Y:S11]  /*278c0*/  @!UPT UIADD3 URZ, URZ, URZ, URZ ;  /* 0x0000003f3f3ff290 */ /* 0x000ff6000fffe03f */
[----:B------:R-:W-:Y:S01]  /*278d0*/  @!UPT UIADD3 URZ, URZ, URZ, URZ ;  /* 0x0000003f3f3ff290 */ /* 0x000fe2000fffe03f */
[----:B------:R-:W-:Y:S01]  /*278e0*/  STL.64 [R1+0x1a0], R32 ;  /* 0x0001a02001007387 */ /* 0x000fe20000100a00 */
[----:B------:R0:W-:Y:S03]  /*278f0*/  STL.64 [R1+0x1a8], R34 ;  /* 0x0001a82201007387 */ /* 0x0001e60000100a00 */
[----:B0-----:R-:W2:Y:S01]  /*27900*/  LDL.LU.64 R34, [R1+0x1f08] ;  /* 0x001f080001227983 */ /* 0x001ea20000300a00 */
[----:B------:R-:W2:Y:S01]  /*27910*/  LDL.LU.64 R32, [R1+0x1f00] ;  /* 0x001f000001207983 */ /* 0x000ea20000300a00 */
[C---:B----4-:R-:W-:Y:S08]  /*27920*/  HMMA.16816.F32.BF16 R48, R40.reuse, R28, R48 ;  /* 0x0000001c2830723c */ /* 0x050ff00000041830 */
[C---:B--2---:R-:W-:Y:S01]  /*27930*/  HMMA.16816.F32.BF16 R56, R40.reuse, R32, R56 ;  /* 0x000000202838723c */ /* 0x044fe20000041838 */
[----:B------:R-:W-:Y:S01]  /*27940*/  STL.64 [R1+0x1ec8], R34 ;  /* 0x001ec82201007387 */ /* 0x000fe20000100a00 */
[----:B------:R0:W-:Y:S11]  /*27950*/  STL.64 [R1+0x1ec0], R32 ;  /* 0x001ec02001007387 */ /* 0x0001f60000100a00 */
[----:B------:R-:W-:Y:S10]  /*27960*/  @!UPT UIADD3 URZ, URZ, URZ, URZ ;  /* 0x0000003f3f3ff290 */ /* 0x000ff4000fffe03f */
[----:B------:R1:W-:Y:S01]  /*27970*/  STL.64 [R1+0x190], R56 ;  /* 0x0001903801007387 */ /* 0x0003e20000100a00 */
[----:B------:R2:W-:Y:S02]  /*27980*/  STL.64 [R1+0x198], R58 ;  /* 0x0001983a01007387 */ /* 0x0005e40000100a00 */
[----:B0-----:R-:W4:Y:S02]  /*27990*/  LDL.LU.64 R32, [R1+0x5b0] ;  /* 0x0005b00001207983 */ /* 0x001f240000300a00 */
[----:B------:R-:W4:Y:S01]  /*279a0*/  LDL.LU.64 R34, [R1+0x5b8] ;  /* 0x0005b80001227983 */ /* 0x000f220000300a00 */
[----:B-1----:R-:W4:Y:S01]  /*279b0*/  LDL.LU.64 R56, [R1+0x5a0] ;  /* 0x0005a00001387983 */ /* 0x002f220000300a00 */
[----:B--2---:R-:W2:Y:S02]  /*279c0*/  LDL.LU.64 R58, [R1+0x5a8] ;  /* 0x0005a800013a7983 */ /* 0x004ea40000300a00 */
[----:B------:R0:W-:Y:S02]  /*279d0*/  STL.64 [R1+0x180], R48 ;  /* 0x0001803001007387 */ /* 0x0001e40000100a00 */
[----:B------:R1:W-:Y:S01]  /*279e0*/  STL.64 [R1+0x188], R50 ;  /* 0x0001883201007387 */ /* 0x0003e20000100a00 */
[----:B0-----:R-:W2:Y:S01]  /*279f0*/  LDL.LU.64 R48, [R1+0x510] ;  /* 0x0005100001307983 */ /* 0x001ea20000300a00 */
[----:B-1----:R-:W2:Y:S02]  /*27a00*/  LDL.LU.64 R50, [R1+0x518] ;  /* 0x0005180001327983 */ /* 0x002ea40000300a00 */
[----:B---3--:R-:W-:Y:S02]  /*27a10*/  STL.64 [R1+0x1ed8], R30 ;  /* 0x001ed81e01007387 */ /* 0x008fe40000100a00 */
[----:B------:R0:W-:Y:S02]  /*27a20*/  STL.64 [R1+0x1ed0], R28 ;  /* 0x001ed01c01007387 */ /* 0x0001e40000100a00 */
[----:B0-----:R-:W3:Y:S01]  /*27a30*/  LDL.LU.64 R28, [R1+0x680] ;  /* 0x00068000011c7983 */ /* 0x001ee20000300a00 */
[----:B------:R-:W3:Y:S01]  /*27a40*/  LDL.LU.64 R30, [R1+0x688] ;  /* 0x00068800011e7983 */ /* 0x000ee20000300a00 */
[C---:B------:R-:W-:Y:S08]  /*27a50*/  HMMA.16816.F32.BF16 R4, R40.reuse, R12, R4 ;  /* 0x0000000c2804723c */ /* 0x040ff00000041804 */
[----:B------:R-:W-:Y:S01]  /*27a60*/  HMMA.16816.F32.BF16 R8, R40, R16, R8 ;  /* 0x000000102808723c */ /* 0x000fe20000041808 */
[----:B------:R-:W-:-:S02]  /*27a70*/  IMAD.MOV.U32 R19, RZ, RZ, R52 ;  /* 0x000000ffff137224 */ /* 0x000fc400078e0034 */
[----:B------:R-:W-:-:S05]  /*27a80*/  IMAD.MOV.U32 R3, RZ, RZ, R53 ;  /* 0x000000ffff037224 */ /* 0x000fca00078e0035 */
[C---:B----4-:R-:W-:Y:S08]  /*27a90*/  HMMA.16816.F32.BF16 R32, R40.reuse, R20, R32 ;  /* 0x000000142820723c */ /* 0x050ff00000041820 */
[C---:B---3--:R-:W-:Y:S11]  /*27aa0*/  HMMA.16816.F32.BF16 R28, R40.reuse, R24, R28 ;  /* 0x00000018281c723c */ /* 0x048ff6000004181c */
[----:B------:R-:W-:Y:S11]  /*27ab0*/  @!UPT UIADD3 URZ, URZ, URZ, URZ ;  /* 0x0000003f3f3ff290 */ /* 0x000ff6000fffe03f */
[----:B------:R-:W-:Y:S01]  /*27ac0*/  @!UPT UIADD3 URZ, URZ, URZ, URZ ;  /* 0x0000003f3f3ff290 */ /* 0x000fe2000fffe03f */
[----:B------:R0:W-:Y:S01]  /*27ad0*/  STL.64 [R1+0x170], R28 ;  /* 0x0001701c01007387 */ /* 0x0001e20000100a00 */
[----:B------:R1:W-:Y:S03]  /*27ae0*/  STL.64 [R1+0x178], R30 ;  /* 0x0001781e01007387 */ /* 0x0003e60000100a00 */
[----:B0-----:R-:W3:Y:S01]  /*27af0*/  LDL.LU.64 R28, [R1+0x4f0] ;  /* 0x0004f000011c7983 */ /* 0x001ee20000300a00 */
[----:B------:R-:W-:Y:S02]  /*27b00*/  STL.64 [R1+0x160], R32 ;  /* 0x0001602001007387 */ /* 0x000fe40000100a00 */
[----:B------:R-:W-:Y:S02]  /*27b10*/  STL.64 [R1+0x168], R34 ;  /* 0x0001682201007387 */ /* 0x000fe40000100a00 */
[----:B-1----:R-:W3:Y:S01]  /*27b20*/  LDL.LU.64 R30, [R1+0x4f8] ;  /* 0x0004f800011e7983 */ /* 0x002ee20000300a00 */
[----:B------:R0:W-:Y:S01]  /*27b30*/  STL.64 [R1+0x150], R4 ;  /* 0x0001500401007387 */ /* 0x0001e20000100a00 */
[----:B------:R1:W-:Y:S03]  /*27b40*/  STL.64 [R1+0x158], R6 ;  /* 0x0001580601007387 */ /* 0x0003e60000100a00 */
[----:B0-----:R-:W4:Y:S01]  /*27b50*/  LDL.LU.64 R4, [R1+0x4e0] ;  /* 0x0004e00001047983 */ /* 0x001f220000300a00 */
[----:B-1----:R-:W4:Y:S02]  /*27b60*/  LDL.LU.64 R6, [R1+0x4e8] ;  /* 0x0004e80001067983 */ /* 0x002f240000300a00 */
[----:B------:R-:W-:Y:S02]  /*27b70*/  STL.64 [R1+0x140], R8 ;  /* 0x0001400801007387 */ /* 0x000fe40000100a00 */
[----:B------:R-:W-:Y:S02]  /*27b80*/  STL.64 [R1+0x148], R10 ;  /* 0x0001480a01007387 */ /* 0x000fe40000100a00 */
[----:B------:R-:W0:Y:S01]  /*27b90*/  LDSM.16.MT88.4 R8, [R60+0x4800] ;  /* 0x004800003c08783b */ /* 0x000e220000004200 */
[C---:B--2---:R-:W-:Y:S08]  /*27ba0*/  HMMA.16816.F32.BF16 R44, R40.reuse, R44, R56 ;  /* 0x0000002c282c723c */ /* 0x044ff00000041838 */
[C---:B------:R-:W-:Y:S01]  /*27bb0*/  HMMA.16816.F32.BF16 R48, R40.reuse, R52, R48 ;  /* 0x000000342830723c */ /* 0x040fe20000041830 */
[----:B------:R-:W2:Y:S04]  /*27bc0*/  LDL.LU.64 R32, [R1+0x70] ;  /* 0x0000700001207983 */ /* 0x000ea80000300a00 */
[----:B0-----:R-:W-:Y:S01]  /*27bd0*/  STL.64 [R1+0x1df0], R10 ;  /* 0x001df00a01007387 */ /* 0x001fe20000100a00 */
[----:B------:R-:W-:Y:S02]  /*27be0*/  STL.64 [R1+0x1de8], R8 ;  /* 0x001de80801007387 */ /* 0x000fe40000100a00 */
[----:B------:R-:W-:Y:S02]  /*27bf0*/  STL [R1+0x1b68], R60 ;  /* 0x001b683c01007387 */ /* 0x000fe40000100800 */
[----:B------:R-:W2:Y:S05]  /*27c00*/  LDL.LU.64 R56, [R1+0x1ef8] ;  /* 0x001ef80001387983 */ /* 0x000eaa0000300a00 */
[----:B------:R0:W-:Y:S01]  /*27c10*/  STL.64 [R1+0x130], R44 ;  /* 0x0001302c01007387 */ /* 0x0001e20000100a00 */
[----:B------:R-:W-:Y:S03]  /*27c20*/  STL.64 [R1+0x138], R46 ;  /* 0x0001382e01007387 */ /* 0x000fe60000100a00 */
[----:B0-----:R-:W4:Y:S04]  /*27c30*/  LDL.LU.64 R44, [R1+0x1ef0] ;  /* 0x001ef000012c7983 */ /* 0x001f280000300a00 */
[----:B------:R0:W-:Y:S02]  /*27c40*/  STL.64 [R1+0x120], R48 ;  /* 0x0001203001007387 */ /* 0x0001e40000100a00 */
[----:B------:R1:W-:Y:S01]  /*27c50*/  STL.64 [R1+0x128], R50 ;  /* 0x0001283201007387 */ /* 0x0003e20000100a00 */
[----:B0-----:R-:W3:Y:S01]  /*27c60*/  LDL.LU.64 R48, [R1+0x1ee8] ;  /* 0x001ee80001307983 */ /* 0x001ee20000300a00 */
[----:B------:R-:W2:Y:S02]  /*27c70*/  LDL.LU.64 R52, [R1+0x4d0] ;  /* 0x0004d00001347983 */ /* 0x000ea40000300a00 */
[----:B------:R-:W2:Y:S01]  /*27c80*/  LDL.LU.64 R54, [R1+0x4d8] ;  /* 0x0004d80001367983 */ /* 0x000ea20000300a00 */
[C---:B----4-:R-:W-:Y:S08]  /*27c90*/  HMMA.16816.F32.BF16 R4, R40.reuse, R44, R4 ;  /* 0x0000002c2804723c */ /* 0x050ff00000041804 */
[C---:B---3--:R-:W-:Y:S08]  /*27ca0*/  HMMA.16816.F32.BF16 R28, R40.reuse, R48, R28 ;  /* 0x00000030281c723c */ /* 0x048ff0000004181c */
[----:B--2---:R-:W-:Y:S01]  /*27cb0*/  HMMA.16816.F32.BF16 R52, R40, R56, R52 ;  /* 0x000000382834723c */ /* 0x004fe20000041834 */
[----:B------:R-:W-:-:S02]  /*27cc0*/  IMAD.MOV.U32 R38, RZ, RZ, R48 ;  /* 0x000000ffff267224 */ /* 0x000fc400078e0030 */
[----:B------:R-:W-:Y:S02]  /*27cd0*/  IMAD.MOV.U32 R39, RZ, RZ, R49 ;  /* 0x000000ffff277224 */ /* 0x000fe400078e0031 */
[----:B------:R-:W-:Y:S02]  /*27ce0*/  IMAD.MOV.U32 R15, RZ, RZ, R44 ;  /* 0x000000ffff0f7224 */ /* 0x000fe400078e002c */
[----:B------:R-:W-:-:S08]  /*27cf0*/  IMAD.MOV.U32 R18, RZ, RZ, R45 ;  /* 0x000000ffff127224 */ /* 0x000fd000078e002d */
[----:B------:R0:W-:Y:S01]  /*27d00*/  STL.64 [R1+0x110], R28 ;  /* 0x0001101c01007387 */ /* 0x0001e20000100a00 */
[----:B------:R2:W-:Y:S02]  /*27d10*/  STL.64 [R1+0x118], R30 ;  /* 0x0001181e01007387 */ /* 0x0005e40000100a00 */
[----:B------:R-:W3:Y:S02]  /*27d20*/  LDL.LU.64 R48, [R1+0x460] ;  /* 0x0004600001307983 */ /* 0x000ee40000300a00 */
[----:B-1----:R-:W3:Y:S01]  /*27d30*/  LDL.LU.64 R50, [R1+0x468] ;  /* 0x0004680001327983 */ /* 0x002ee20000300a00 */
[----:B------:R1:W-:Y:S01]  /*27d40*/  STL.64 [R1+0x100], R4 ;  /* 0x0001000401007387 */ /* 0x0003e20000100a00 */
[----:B------:R4:W-:Y:S03]  /*27d50*/  STL.64 [R1+0x108], R6 ;  /* 0x0001080601007387 */ /* 0x0009e60000100a00 */
[----:B0-----:R-:W3:Y:S01]  /*27d60*/  LDL.LU.64 R28, [R1+0x450] ;  /* 0x00045000011c7983 */ /* 0x001ee20000300a00 */
[----:B--2---:R-:W3:Y:S03]  /*27d70*/  LDL.LU.64 R30, [R1+0x458] ;  /* 0x00045800011e7983 */ /* 0x004ee60000300a00 */
[----:B-1----:R-:W2:Y:S01]  /*27d80*/  LDL.LU.64 R4, [R1+0x3c0] ;  /* 0x0003c00001047983 */ /* 0x002ea20000300a00 */
[----:B----4-:R-:W2:Y:S02]  /*27d90*/  LDL.LU.64 R6, [R1+0x3c8] ;  /* 0x0003c80001067983 */ /* 0x010ea40000300a00 */
[----:B------:R-:W4:Y:S02]  /*27da0*/  LDL.LU.64 R44, [R1+0x3b0] ;  /* 0x0003b000012c7983 */ /* 0x000f240000300a00 */
[----:B------:R-:W4:Y:S01]  /*27db0*/  LDL.LU.64 R46, [R1+0x3b8] ;  /* 0x0003b800012e7983 */ /* 0x000f220000300a00 */
[----:B------:R0:W-:Y:S01]  /*27dc0*/  STL.64 [R1+0xf0], R52 ;  /* 0x0000f03401007387 */ /* 0x0001e20000100a00 */
[----:B------:R-:W-:Y:S03]  /*27dd0*/  STL.64 [R1+0xf8], R54 ;  /* 0x0000f83601007387 */ /* 0x000fe60000100a00 */
[----:B0-----:R-:W2:Y:S01]  /*27de0*/  LDL.LU.64 R52, [R1+0x1ee0] ;  /* 0x001ee00001347983 */ /* 0x001ea20000300a00 */
[----:B------:R-:W-:-:S02]  /*27df0*/  IMAD.MOV.U32 R61, RZ, RZ, R56 ;  /* 0x000000ffff3d7224 */ /* 0x000fc400078e0038 */
[----:B------:R-:W-:Y:S02]  /*27e00*/  IMAD.MOV.U32 R14, RZ, RZ, R57 ;  /* 0x000000ffff0e7224 */ /* 0x000fe400078e0039 */
[----:B------:R-:W4:Y:S01]  /*27e10*/  LDL.LU.64 R56, [R1+0x620] ;  /* 0x0006200001387983 */ /* 0x000f220000300a00 */
[----:B------:R-:W4:Y:S02]  /*27e20*/  LDL.LU.64 R58, [R1+0x628] ;  /* 0x00062800013a7983 */ /* 0x000f240000300a00 */
[----:B------:R-:W-:Y:S02]  /*27e30*/  IMAD.MOV.U32 R8, RZ, RZ, R2 ;  /* 0x000000ffff087224 */ /* 0x000fe400078e0002 */
[----:B------:R-:W-:Y:S02]  /*27e40*/  IMAD.MOV.U32 R9, RZ, RZ, R0 ;  /* 0x000000ffff097224 */ /* 0x000fe400078e0000 */
[----:B------:R-:W-:Y:S02]  /*27e50*/  IMAD.MOV.U32 R2, RZ, RZ, R32 ;  /* 0x000000ffff027224 */ /* 0x000fe400078e0020 */
[----:B------:R-:W-:Y:S01]  /*27e60*/  IMAD.MOV.U32 R0, RZ, RZ, R33 ;  /* 0x000000ffff007224 */ /* 0x000fe200078e0021 */
[C---:B---3--:R-:W-:Y:S08]  /*27e70*/  HMMA.16816.F32.BF16 R28, R40.reuse, R32, R28 ;  /* 0x00000020281c723c */ /* 0x048ff0000004181c */
[C---:B--2---:R-:W-:Y:S08]  /*27e80*/  HMMA.16816.F32.BF16 R48, R40.reuse, R52, R48 ;  /* 0x000000342830723c */ /* 0x044ff00000041830 */
[C---:B------:R-:W-:Y:S11]  /*27e90*/  HMMA.16816.F32.BF16 R8, R40.reuse, R8, R4 ;  /* 0x000000082808723c */ /* 0x040ff60000041804 */
[----:B------:R-:W-:Y:S04]  /*27ea0*/  @!UPT UIADD3 URZ, URZ, URZ, URZ ;  /* 0x0000003f3f3ff290 */ /* 0x000fe8000fffe03f */
[----:B------:R0:W-:Y:S01]  /*27eb0*/  STL.64 [R1+0xe0], R48 ;  /* 0x0000e03001007387 */ /* 0x0001e20000100a00 */
[----:B------:R-:W-:Y:S02]  /*27ec0*/  STL.64 [R1+0xe8], R50 ;  /* 0x0000e83201007387 */ /* 0x000fe40000100a00 */
[----:B0-----:R-:W-:Y:S02]  /*27ed0*/  IMAD.MOV.U32 R49, RZ, RZ, R52 ;  /* 0x000000ffff317224 */ /* 0x001fe400078e0034 */
[----:B------:R-:W-:Y:S02]  /*27ee0*/  IMAD.MOV.U32 R48, RZ, RZ, R53 ;  /* 0x000000ffff307224 */ /* 0x000fe400078e0035 */
[----:B------:R-:W2:Y:S01]  /*27ef0*/  LDL.LU.64 R52, [R1+0x5e0] ;  /* 0x0005e00001347983 */ /* 0x000ea20000300a00 */
[----:B------:R-:W2:Y:S02]  /*27f00*/  LDL.LU.64 R54, [R1+0x5e8] ;  /* 0x0005e80001367983 */ /* 0x000ea40000300a00 */
[----:B------:R-:W-:Y:S02]  /*27f10*/  STL.64 [R1+0x50], R28 ;  /* 0x0000501c01007387 */ /* 0x000fe40000100a00 */
[----:B------:R0:W-:Y:S02]  /*27f20*/  STL.64 [R1+0x58], R30 ;  /* 0x0000581e01007387 */ /* 0x0001e40000100a00 */
[----:B0-----:R-:W3:Y:S01]  /*27f30*/  LDL.LU.64 R30, [R1+0x1ed8] ;  /* 0x001ed800011e7983 */ /* 0x001ee20000300a00 */
[----:B------:R-:W2:Y:S02]  /*27f40*/  LDL.LU.64 R28, [R1+0x1ed0] ;  /* 0x001ed000011c7983 */ /* 0x000ea40000300a00 */
[----:B------:R-:W2:Y:S02]  /*27f50*/  LDL.LU.64 R34, [R1+0x1ec8] ;  /* 0x001ec80001227983 */ /* 0x000ea40000300a00 */
[----:B------:R-:W2:Y:S01]  /*27f60*/  LDL.LU.64 R32, [R1+0x1ec0] ;  /* 0x001ec00001207983 */ /* 0x000ea20000300a00 */
[----:B------:R-:W2:Y:S01]  /*27f70*/  LDL.LU.64 R6, [R1+0x1eb8] ;  /* 0x001eb80001067983 */ /* 0x000ea20000300a00 */
[----:B------:R-:W4:Y:S02]  /*27f80*/  LDL.LU.64 R4, [R1+0x1eb0] ;  /* 0x001eb00001047983 */ /* 0x000f240000300a00 */
[----:B------:R0:W-:Y:S02]  /*27f90*/  STL.64 [R1+0x40], R8 ;  /* 0x0000400801007387 */ /* 0x0001e40000100a00 */
[----:B------:R1:W-:Y:S01]  /*27fa0*/  STL.64 [R1+0x48], R10 ;  /* 0x0000480a01007387 */ /* 0x0003e20000100a00 */
[----:B0-----:R-:W2:Y:S01]  /*27fb0*/  LDL.LU.64 R8, [R1+0x5c0] ;  /* 0x0005c00001087983 */ /* 0x001ea20000300a00 */
[----:B-1----:R-:W2:Y:S01]  /*27fc0*/  LDL.LU.64 R10, [R1+0x5c8] ;  /* 0x0005c800010a7983 */ /* 0x002ea20000300a00 */
[----:B----4-:R-:W-:Y:S02]  /*27fd0*/  HMMA.16816.F32.BF16 R40, R40, R4, R44 ;  /* 0x000000042828723c */ /* 0x010fe4000004182c */
[----:B------:R-:W4:Y:S01]  /*27fe0*/  LDL.LU.64 R46, [R1+0x1ea8] ;  /* 0x001ea800012e7983 */ /* 0x000f220000300a00 */
[----:B------:R-:W4:Y:S11]  /*27ff0*/  LDL.LU.64 R44, [R1+0x1ea0] ;  /* 0x001ea000012c7983 */ /* 0x000f360000300a00 */
[----:B------:R-:W-:Y:S09]  /*28000*/  @!UPT UIADD3 URZ, URZ, URZ, URZ ;  /* 0x0000003f3f3ff290 */ /* 0x000ff2000fffe03f */
[----:B------:R0:W-:Y:S01]  /*28010*/  STL.64 [R1+0x30], R40 ;  /* 0x0000302801007387 */ /* 0x0001e20000100a00 */
[----:B------:R1:W-:Y:S03]  /*28020*/  STL.64 [R1+0x38], R42 ;  /* 0x0000382a01007387 */ /* 0x0003e60000100a00 */
[----:B0-----:R-:W3:Y:S01]  /*28030*/  LDL.LU.64 R40, [R1+0x670] ;  /* 0x0006700001287983 */ /* 0x001ee20000300a00 */
[----:B-1----:R-:W3:Y:S02]  /*28040*/  LDL.LU.64 R42, [R1+0x678] ;  /* 0x00067800012a7983 */ /* 0x002ee40000300a00 */
[----:B--2---:R-:W-:Y:S02]  /*28050*/  STL.64 [R1+0x1e30], R6 ;  /* 0x001e300601007387 */ /* 0x004fe40000100a00 */
[----:B------:R4:W-:Y:S02]  /*28060*/  STL.64 [R1+0x1e28], R4 ;  /* 0x001e280401007387 */ /* 0x0009e40000100a00 */
[C---:B----4-:R-:W-:Y:S08]  /*28070*/  HMMA.16816.F32.BF16 R4, R44.reuse, R32, R56 ;  /* 0x000000202c04723c */ /* 0x050ff00000041838 */
[----:B---3--:R-:W-:Y:S11]  /*28080*/  HMMA.16816.F32.BF16 R40, R44, R36, R40 ;  /* 0x000000242c28723c */ /* 0x008ff60000041828 */
[----:B------:R-:W-:Y:S04]  /*28090*/  @!UPT UIADD3 URZ, URZ, URZ, URZ ;  /* 0x0000003f3f3ff290 */ /* 0x000fe8000fffe03f */
[----:B------:R-:W-:Y:S01]  /*280a0*/  STL.64 [R1+0x10], R4 ;  /* 0x0000100401007387 */ /* 0x000fe20000100a00 */
[----:B------:R-:W-:-:S07]  /*280b0*/  IMAD.MOV.U32 R60, RZ, RZ, R7 ;  /* 0x000000ffff3c7224 */ /* 0x000fce00078e0007 */
[----:B------:R0:W-:Y:S01]  /*280c0*/  STL.64 [R1+0x20], R40 ;  /* 0x0000202801007387 */ /* 0x0001e20000100a00 */
[----:B------:R1:W-:Y:S02]  /*280d0*/  STL.64 [R1+0x28], R42 ;  /* 0x0000282a01007387 */ /* 0x0003e40000100a00 */
[----:B------:R2:W-:Y:S01]  /*280e0*/  STL [R1+0x18], R6 ;  /* 0x0000180601007387 */ /* 0x0005e20000100800 */
[----:B0-----:R-:W3:Y:S01]  /*280f0*/  LDL.LU.64 R40, [R1+0x500] ;  /* 0x0005000001287983 */ /* 0x001ee20000300a00 */
[----:B-1----:R-:W3:Y:S01]  /*28100*/  LDL.LU.64 R42, [R1+0x508] ;  /* 0x00050800012a7983 */ /* 0x002ee20000300a00 */
[C---:B--2---:R-:W-:Y:S01]  /*28110*/  HMMA.16816.F32.BF16 R4, R44.reuse, R28, R52 ;  /* 0x0000001c2c04723c */ /* 0x044fe20000041834 */
[----:B------:R-:W-:Y:S11]  /*28120*/  STL.64 [R1+0x1e38], R34 ;  /* 0x001e382201007387 */ /* 0x000ff60000100a00 */
[----:B------:R-:W-:Y:S11]  /*28130*/  @!UPT UIADD3 URZ, URZ, URZ, URZ ;  /* 0x0000003f3f3ff290 */ /* 0x000ff6000fffe03f */
[----:B------:R0:W-:Y:S01]  /*28140*/  STL.64 [R1], R4 ;  /* 0x0000000401007387 */ /* 0x0001e20000100a00 */
[----:B------:R-:W-:Y:S02]  /*28150*/  IMAD.MOV.U32 R29, RZ, RZ, R6 ;  /* 0x000000ffff1d7224 */ /* 0x000fe400078e0006 */
[----:B------:R-:W-:Y:S01]  /*28160*/  IMAD.MOV.U32 R28, RZ, RZ, R7 ;  /* 0x000000ffff1c7224 */ /* 0x000fe200078e0007 */
[----:B0-----:R-:W2:Y:S01]  /*28170*/  LDL.LU.64 R4, [R1+0x4c0] ;  /* 0x0004c00001047983 */ /* 0x001ea20000300a00 */
[----:B------:R-:W2:Y:S01]  /*28180*/  LDL.LU.64 R6, [R1+0x4c8] ;  /* 0x0004c80001067983 */ /* 0x000ea20000300a00 */
[----:B------:R-:W-:Y:S01]  /*28190*/  HMMA.16816.F32.BF16 R56, R44, R24, R8 ;  /* 0x000000182c38723c */ /* 0x000fe20000041808 */
[----:B------:R-:W-:Y:S01]  /*281a0*/  STL.64 [R1+0x1da8], R30 ;  /* 0x001da81e01007387 */ /* 0x000fe20000100a00 */
[----:B------:R-:W-:Y:S01]  /*281b0*/  STL.64 [R1+0x1da0], R28 ;  /* 0x001da01c01007387 */ /* 0x000fe20000100a00 */
[----:B------:R-:W4:Y:S02]  /*281c0*/  LDL.LU.64 R8, [R1+0x4b0] ;  /* 0x0004b00001087983 */ /* 0x000f240000300a00 */
[----:B------:R-:W4:Y:S02]  /*281d0*/  LDL.LU.64 R10, [R1+0x4b8] ;  /* 0x0004b800010a7983 */ /* 0x000f240000300a00 */
[----:B------:R-:W-:Y:S02]  /*281e0*/  STL.64 [R1+0x1e40], R26 ;  /* 0x001e401a01007387 */ /* 0x000fe40000100a00 */
[----:B------:R-:W-:-:S02]  /*281f0*/  IMAD.MOV.U32 R32, RZ, RZ, R61 ;  /* 0x000000ffff207224 */ /* 0x000fc400078e003d */
[----:B------:R-:W-:Y:S11]  /*28200*/  IMAD.MOV.U32 R33, RZ, RZ, R14 ;  /* 0x000000ffff217224 */ /* 0x000ff600078e000e */
[----:B------:R-:W-:Y:S01]  /*28210*/  @!UPT UIADD3 URZ, URZ, URZ, URZ ;  /* 0x0000003f3f3ff290 */ /* 0x000fe2000fffe03f */
[----:B------:R-:W-:Y:S01]  /*28220*/  STL.64 [R1+0x1b60], R58 ;  /* 0x001b603a01007387 */ /* 0x000fe20000100a00 */
[----:B------:R0:W-:Y:S03]  /*28230*/  STL.64 [R1+0x1b58], R56 ;  /* 0x001b583801007387 */ /* 0x0001e60000100a00 */
[----:B0-----:R-:W4:Y:S01]  /*28240*/  LDL.LU.64 R56, [R1+0xd0] ;  /* 0x0000d00001387983 */ /* 0x001f220000300a00 */
[----:B------:R-:W4:Y:S02]  /*28250*/  LDL.LU.64 R58, [R1+0xd8] ;  /* 0x0000d800013a7983 */ /* 0x000f240000300a00 */
[----:B------:R-:W-:Y:S02]  /*28260*/  STL.64 [R1+0x1dc0], R22 ;  /* 0x001dc01601007387 */ /* 0x000fe40000100a00 */
[----:B------:R-:W-:Y:S02]  /*28270*/  IMAD.MOV.U32 R28, RZ, RZ, R2 ;  /* 0x000000ffff1c7224 */ /* 0x000fe400078e0002 */
[----:B------:R-:W-:Y:S01]  /*28280*/  IMAD.MOV.U32 R29, RZ, RZ, R0 ;  /* 0x000000ffff1d7224 */ /* 0x000fe200078e0000 */
[C---:B---3--:R-:W-:Y:S11]  /*28290*/  HMMA.16816.F32.BF16 R52, R44.reuse, R20, R40 ;  /* 0x000000142c34723c */ /* 0x048ff60000041828 */
[----:B------:R-:W-:Y:S11]  /*282a0*/  @!UPT UIADD3 URZ, URZ, URZ, URZ ;  /* 0x0000003f3f3ff290 */ /* 0x000ff6000fffe03f */
[----:B------:R-:W-:Y:S01]  /*282b0*/  @!UPT UIADD3 URZ, URZ, URZ, URZ ;  /* 0x0000003f3f3ff290 */ /* 0x000fe2000fffe03f */
[----:B------:R-:W-:Y:S01]  /*282c0*/  STL.64 [R1+0x1b78], R54 ;  /* 0x001b783601007387 */ /* 0x000fe20000100a00 */
[----:B------:R0:W-:Y:S02]  /*282d0*/  STL.64 [R1+0x1b70], R52 ;  /* 0x001b703401007387 */ /* 0x0001e40000100a00 */
[----:B0-----:R-:W-:Y:S02]  /*282e0*/  IMAD.MOV.U32 R52, RZ, RZ, R49 ;  /* 0x000000ffff347224 */ /* 0x001fe400078e0031 */
[----:B------:R-:W-:Y:S02]  /*282f0*/  IMAD.MOV.U32 R53, RZ, RZ, R48 ;  /* 0x000000ffff357224 */ /* 0x000fe400078e0030 */
[----:B--2---:R-:W-:Y:S03]  /*28300*/  HMMA.16816.F32.BF16 R48, R44, R12, R4 ;  /* 0x0000000c2c30723c */ /* 0x004fe60000041804 */
[----:B------:R0:W-:Y:S01]  /*28310*/  STL.64 [R1+0x1e48], R52 ;  /* 0x001e483401007387 */ /* 0x0001e20000100a00 */
[----:B------:R-:W2:Y:S02]  /*28320*/  LDL.LU.64 R4, [R1+0x4a0] ;  /* 0x0004a00001047983 */ /* 0x000ea40000300a00 */
[----:B------:R-:W2:Y:S02]  /*28330*/  LDL.LU.64 R6, [R1+0x4a8] ;  /* 0x0004a80001067983 */ /* 0x000ea40000300a00 */
[----:B------:R-:W3:Y:S01]  /*28340*/  LDL.LU R61, [R1+0x1e98] ;  /* 0x001e9800013d7983 */ /* 0x000ee20000300800 */
[----:B------:R-:W2:Y:S01]  /*28350*/  LDL.LU R14, [R1+0x1e94] ;  /* 0x001e9400010e7983 */ /* 0x000ea20000300800 */
[----:B------:R-:W-:Y:S02]  /*28360*/  STL.64 [R1+0x1e50], R32 ;  /* 0x001e502001007387 */ /* 0x000fe40000100a00 */
[----:B0-----:R-:W-:-:S02]  /*28370*/  IMAD.MOV.U32 R52, RZ, RZ, R15 ;  /* 0x000000ffff347224 */ /* 0x001fc400078e000f */
[----:B------:R-:W-:Y:S01]  /*28380*/  IMAD.MOV.U32 R53, RZ, RZ, R18 ;  /* 0x000000ffff357224 */ /* 0x000fe200078e0012 */
[----:B------:R-:W2:Y:S01]  /*28390*/  LDL.LU R15, [R1+0x1e90] ;  /* 0x001e9000010f7983 */ /* 0x000ea20000300800 */
[----:B------:R-:W2:Y:S03]  /*283a0*/  LDL.LU R18, [R1+0x1e8c] ;  /* 0x001e8c0001127983 */ /* 0x000ea60000300800 */
[----:B------:R0:W-:Y:S02]  /*283b0*/  STL.64 [R1+0x1e58], R52 ;  /* 0x001e583401007387 */ /* 0x0001e40000100a00 */
[----:B0-----:R-:W-:Y:S02]  /*283c0*/  IMAD.MOV.U32 R52, RZ, RZ, R38 ;  /* 0x000000ffff347224 */ /* 0x001fe400078e0026 */
[----:B------:R-:W-:Y:S01]  /*283d0*/  IMAD.MOV.U32 R53, RZ, RZ, R39 ;  /* 0x000000ffff357224 */ /* 0x000fe200078e0027 */
[----:B------:R-:W2:Y:S01]  /*283e0*/  LDL.LU R38, [R1+0x1e88] ;  /* 0x001e880001267983 */ /* 0x000ea20000300800 */
[----:B------:R-:W2:Y:S03]  /*283f0*/  LDL.LU R39, [R1+0x1e84] ;  /* 0x001e840001277983 */ /* 0x000ea60000300800 */
[----:B------:R0:W-:Y:S02]  /*28400*/  STL.64 [R1+0x1e68], R52 ;  /* 0x001e683401007387 */ /* 0x0001e40000100a00 */
[----:B0-----:R-:W-:-:S02]  /*28410*/  IMAD.MOV.U32 R52, RZ, RZ, R19 ;  /* 0x000000ffff347224 */ /* 0x001fc400078e0013 */
[----:B------:R-:W2:Y:S01]  /*28420*/  LDL.LU R19, [R1+0x1e80] ;  /* 0x001e800001137983 */ /* 0x000ea20000300800 */
[----:B------:R-:W-:Y:S02]  /*28430*/  STL.64 [R1+0x1e60], R28 ;  /* 0x001e601c01007387 */ /* 0x000fe40000100a00 */
[----:B------:R-:W-:Y:S02]  /*28440*/  STL.64 [R1+0x1b88], R50 ;  /* 0x001b883201007387 */ /* 0x000fe40000100a00 */
[----:B------:R0:W-:Y:S02]  /*28450*/  STL.64 [R1+0x1b80], R48 ;  /* 0x001b803001007387 */ /* 0x0001e40000100a00 */
[----:B0-----:R-:W2:Y:S01]  /*28460*/  LDL.LU.64 R48, [R1+0x60] ;  /* 0x0000600001307983 */ /* 0x001ea20000300a00 */
[----:B------:R-:W2:Y:S01]  /*28470*/  LDL.LU.64 R50, [R1+0x68] ;  /* 0x0000680001327983 */ /* 0x000ea20000300a00 */
[C---:B----4-:R-:W-:Y:S01]  /*28480*/  HMMA.16816.F32.BF16 R8, R44.reuse, R16, R8 ;  /* 0x000000102c08723c */ /* 0x050fe20000041808 */
[----:B------:R-:W-:Y:S01]  /*28490*/  IMAD.MOV.U32 R53, RZ, RZ, R3 ;  /* 0x000000ffff357224 */ /* 0x000fe200078e0003 */
[----:B--2---:R-:W-:Y:S01]  /*284a0*/  STL.64 [R1+0x1e78], R50 ;  /* 0x001e783201007387 */ /* 0x004fe20000100a00 */
[----:B------:R0:W-:Y:S03]  /*284b0*/  STL.64 [R1+0x1e70], R48 ;  /* 0x001e703001007387 */ /* 0x0001e60000100a00 */
[----:B0-----:R-:W2:Y:S01]  /*284c0*/  LDL.LU.64 R48, [R1+0x3d0] ;  /* 0x0003d00001307983 */ /* 0x001ea20000300a00 */
[----:B------:R-:W2:Y:S01]  /*284d0*/  LDL.LU.64 R50, [R1+0x3d8] ;  /* 0x0003d80001327983 */ /* 0x000ea20000300a00 */
[----:B------:R-:W-:Y:S01]  /*284e0*/  HMMA.16816.F32.BF16 R4, R44, R56, R4 ;  /* 0x000000382c04723c */ /* 0x000fe20000041804 */
[----:B------:R-:W4:Y:S01]  /*284f0*/  LDL.LU.64 R28, [R1+0x3e0] ;  /* 0x0003e000011c7983 */ /* 0x000f220000300a00 */
[----:B------:R-:W4:Y:S01]  /*28500*/  LDL.LU.64 R30, [R1+0x3e8] ;  /* 0x0003e800011e7983 */ /* 0x000f220000300a00 */
[----:B------:R-:W3:Y:S11]  /*28510*/  LDL R43, [R1+0x758] ;  /* 0x00075800012b7983 */ /* 0x000ef60000100800 */
[----:B------:R-:W-:Y:S02]  /*28520*/  @!UPT UIADD3 URZ, URZ, URZ, URZ ;  /* 0x0000003f3f3ff290 */ /* 0x000fe4000fffe03f */
[----:B------:R-:W-:Y:S02]  /*28530*/  IMAD.MOV.U32 R17, RZ, RZ, R8 ;  /* 0x000000ffff117224 */ /* 0x000fe400078e0008 */
[----:B------:R-:W-:Y:S02]  /*28540*/  IMAD.MOV.U32 R16, RZ, RZ, R9 ;  /* 0x000000ffff107224 */ /* 0x000fe400078e0009 */
[----:B------:R-:W-:Y:S02]  /*28550*/  IMAD.MOV.U32 R13, RZ, RZ, R10 ;  /* 0x000000ffff0d7224 */ /* 0x000fe400078e000a */
[----:B------:R-:W-:Y:S01]  /*28560*/  IMAD.MOV.U32 R12, RZ, RZ, R11 ;  /* 0x000000ffff0c7224 */ /* 0x000fe200078e000b */
[----:B------:R0:W-:Y:S01]  /*28570*/  STL.64 [R1+0x3c0], R4 ;  /* 0x0003c00401007387 */ /* 0x0001e20000100a00 */
[----:B------:R-:W4:Y:S02]  /*28580*/  LDL.LU.64 R32, [R1+0x3f0] ;  /* 0x0003f00001207983 */ /* 0x000f240000300a00 */
[----:B------:R-:W4:Y:S02]  /*28590*/  LDL.LU.64 R34, [R1+0x3f8] ;  /* 0x0003f80001227983 */ /* 0x000f240000300a00 */
[----:B------:R-:W4:Y:S01]  /*285a0*/  LDL.LU.64 R24, [R1+0x400] ;  /* 0x0004000001187983 */ /* 0x000f220000300a00 */
[----:B------:R-:W4:Y:S01]  /*285b0*/  LDL.LU.64 R26, [R1+0x408] ;  /* 0x00040800011a7983 */ /* 0x000f220000300a00 */
[----:B------:R-:W-:-:S02]  /*285c0*/  IMAD.MOV.U32 R37, RZ, RZ, R6 ;  /* 0x000000ffff257224 */ /* 0x000fc400078e0006 */
[----:B------:R-:W-:Y:S01]  /*285d0*/  IMAD.MOV.U32 R36, RZ, RZ, R7 ;  /* 0x000000ffff247224 */ /* 0x000fe200078e0007 */
[----:B0-----:R-:W4:Y:S01]  /*285e0*/  LDL.LU.64 R4, [R1+0x410] ;  /* 0x0004100001047983 */ /* 0x001f220000300a00 */
[----:B------:R-:W4:Y:S02]  /*285f0*/  LDL.LU.64 R6, [R1+0x418] ;  /* 0x0004180001067983 */ /* 0x000f240000300a00 */
[----:B------:R-:W4:Y:S02]  /*28600*/  LDL.LU.64 R20, [R1+0x420] ;  /* 0x0004200001147983 */ /* 0x000f240000300a00 */
[----:B------:R-:W4:Y:S01]  /*28610*/  LDL.LU.64 R22, [R1+0x428] ;  /* 0x0004280001167983 */ /* 0x000f220000300a00 */
[----:B------:R-:W4:Y:S01]  /*28620*/  LDL.LU.64 R8, [R1+0x440] ;  /* 0x0004400001087983 */ /* 0x000f220000300a00 */
[----:B------:R-:W4:Y:S02]  /*28630*/  LDL.LU.64 R10, [R1+0x448] ;  /* 0x00044800010a7983 */ /* 0x000f240000300a00 */
[----:B------:R-:W-:Y:S02]  /*28640*/  STL [R1+0x1b34], R36 ;  /* 0x001b342401007387 */ /* 0x000fe40000100800 */
[----:B------:R-:W-:Y:S01]  /*28650*/  STL [R1+0x1b30], R37 ;  /* 0x001b302501007387 */ /* 0x000fe20000100800 */
[C---:B--2---:R-:W-:Y:S01]  /*28660*/  HMMA.16816.F32.BF16 R52, R44.reuse, R52, R48 ;  /* 0x000000342c34723c */ /* 0x044fe20000041830 */
[----:B------:R-:W2:Y:S01]  /*28670*/  LDL.LU.64 R50, [R1+0x1e78] ;  /* 0x001e780001327983 */ /* 0x000ea20000300a00 */
[----:B------:R-:W2:Y:S03]  /*28680*/  LDL.LU.64 R48, [R1+0x1e70] ;  /* 0x001e700001307983 */ /* 0x000ea60000300a00 */
[----:B---3--:R-:W0:Y:S11]  /*28690*/  LDSM.16.MT88.4 R40, [R43+0x4800] ;  /* 0x004800002b28783b */ /* 0x008e360000004200 */
[----:B------:R-:W-:Y:S07]  /*286a0*/  @!UPT UIADD3 URZ, URZ, URZ, URZ ;  /* 0x0000003f3f3ff290 */ /* 0x000fee000fffe03f */
[----:B------:R1:W-:Y:S01]  /*286b0*/  STL.64 [R1+0x3d0], R52 ;  /* 0x0003d03401007387 */ /* 0x0003e20000100a00 */
[----:B------:R4:W-:Y:S03]  /*286c0*/  STL.64 [R1+0x3d8], R54 ;  /* 0x0003d83601007387 */ /* 0x0009e60000100a00 */
[----:B-1----:R-:W4:Y:S02]  /*286d0*/  LDL.LU.64 R52, [R1+0x1e68] ;  /* 0x001e680001347983 */ /* 0x002f240000300a00 */
[----:B----4-:R-:W-:Y:S02]  /*286e0*/  HMMA.16816.F32.BF16 R52, R44, R52, R28 ;  /* 0x000000342c34723c */ /* 0x010fe4000004181c */
[----:B------:R-:W3:Y:S11]  /*286f0*/  LDL.LU.64 R28, [R1+0x1e60] ;  /* 0x001e6000011c7983 */ /* 0x000ef60000300a00 */
[----:B------:R-:W-:Y:S10]  /*28700*/  @!UPT UIADD3 URZ, URZ, URZ, URZ ;  /* 0x0000003f3f3ff290 */ /* 0x000ff4000fffe03f */
[----:B------:R1:W-:Y:S04]  /*28710*/  STL.64 [R1+0x3e0], R52 ;  /* 0x0003e03401007387 */ /* 0x0003e80000100a00 */
[----:B-1----:R-:W4:Y:S01]  /*28720*/  LDL.LU.64 R52, [R1+0x1e58] ;  /* 0x001e580001347983 */ /* 0x002f220000300a00 */
[----:B------:R-:W-:Y:S02]  /*28730*/  IMAD.MOV.U32 R36, RZ, RZ, R54 ;  /* 0x000000ffff247224 */ /* 0x000fe400078e0036 */
[----:B------:R-:W-:-:S05]  /*28740*/  IMAD.MOV.U32 R37, RZ, RZ, R55 ;  /* 0x000000ffff257224 */ /* 0x000fca00078e0037 */
[----:B------:R-:W-:Y:S01]  /*28750*/  STL [R1+0x1b44], R37 ;  /* 0x001b442501007387 */ /* 0x000fe20000100800 */
[----:B------:R-:W-:Y:S01]  /*28760*/  STL [R1+0x1b40], R36 ;  /* 0x001b402401007387 */ /* 0x000fe20000100800 */
[C---:B----4-:R-:W-:Y:S02]  /*28770*/  HMMA.16816.F32.BF16 R52, R44.reuse, R52, R32 ;  /* 0x000000342c34723c */ /* 0x050fe40000041820 */
[----:B------:R-:W4:Y:S11]  /*28780*/  LDL.LU.64 R32, [R1+0x1e50] ;  /* 0x001e500001207983 */ /* 0x000f360000300a00 */
[----:B------:R-:W-:Y:S10]  /*28790*/  @!UPT UIADD3 URZ, URZ, URZ, URZ ;  /* 0x0000003f3f3ff290 */ /* 0x000ff4000fffe03f */
[----:B------:R1:W-:Y:S01]  /*287a0*/  STL.64 [R1+0x3f0], R52 ;  /* 0x0003f03401007387 */ /* 0x0003e20000100a00 */
[----:B------:R0:W-:Y:S03]  /*287b0*/  STL.64 [R1+0x3f8], R54 ;  /* 0x0003f83601007387 */ /* 0x0001e60000100a00 */
[----:B-1----:R-:W0:Y:S01]  /*287c0*/  LDL.LU.64 R52, [R1+0x1e48] ;  /* 0x001e480001347983 */ /* 0x002e220000300a00 */
[C---:B---3--:R-:W-:Y:S08]  /*287d0*/  HMMA.16816.F32.BF16 R20, R44.reuse, R28, R20 ;  /* 0x0000001c2c14723c */ /* 0x048ff00000041814 */
[----:B--2---:R-:W-:Y:S07]  /*287e0*/  HMMA.16816.F32.BF16 R8, R44, R48, R8 ;  /* 0x000000302c08723c */ /* 0x004fee0000041808 */
[----:B------:R-:W-:-:S02]  /*287f0*/  IMAD.MOV.U32 R48, RZ, RZ, R39 ;  /* 0x000000ffff307224 */ /* 0x000fc400078e0027 */
[----:B------:R-:W-:Y:S01]  /*28800*/  IMAD.MOV.U32 R49, RZ, RZ, R38 ;  /* 0x000000ffff317224 */ /* 0x000fe200078e0026 */
[C---:B----4-:R-:W-:Y:S01]  /*28810*/  HMMA.16816.F32.BF16 R32, R44.reuse, R32, R24 ;  /* 0x000000202c20723c */ /* 0x050fe20000041818 */
[----:B------:R-:W2:Y:S07]  /*28820*/  LDL.LU.64 R26, [R1+0x1e40] ;  /* 0x001e4000011a7983 */ /* 0x000eae0000300a00 */
[----:B0-----:R-:W-:Y:S11]  /*28830*/  HMMA.16816.F32.BF16 R52, R44, R52, R4 ;  /* 0x000000342c34723c */ /* 0x001ff60000041804 */
[----:B------:R-:W-:Y:S04]  /*28840*/  @!UPT UIADD3 URZ, URZ, URZ, URZ ;  /* 0x0000003f3f3ff290 */ /* 0x000fe8000fffe03f */
[----:B------:R-:W-:Y:S01]  /*28850*/  STL.64 [R1+0x400], R32 ;  /* 0x0004002001007387 */ /* 0x000fe20000100a00 */
[----:B------:R0:W-:Y:S03]  /*28860*/  STL.64 [R1+0x408], R34 ;  /* 0x0004082201007387 */ /* 0x0001e60000100a00 */
[----:B0-----:R-:W3:Y:S01]  /*28870*/  LDL.LU.64 R34, [R1+0x1e38] ;  /* 0x001e380001227983 */ /* 0x001ee20000300a00 */
[----:B------:R-:W4:Y:S02]  /*28880*/  LDL.LU.64 R6, [R1+0x1e30] ;  /* 0x001e300001067983 */ /* 0x000f240000300a00 */
[----:B------:R-:W2:Y:S02]  /*28890*/  LDL.LU.64 R4, [R1+0x1e28] ;  /* 0x001e280001047983 */ /* 0x000ea40000300a00 */
[----:B------:R-:W-:Y:S02]  /*288a0*/  IMAD.MOV.U32 R0, RZ, RZ, R55 ;  /* 0x000000ffff007224 */ /* 0x000fe400078e0037 */
[----:B------:R-:W-:-:S02]  /*288b0*/  IMAD.MOV.U32 R2, RZ, RZ, R54 ;  /* 0x000000ffff027224 */ /* 0x000fc400078e0036 */
[----:B------:R-:W-:Y:S01]  /*288c0*/  IMAD.MOV.U32 R3, RZ, RZ, R53 ;  /* 0x000000ffff037224 */ /* 0x000fe200078e0035 */
[----:B------:R-:W-:Y:S01]  /*288d0*/  STL [R1+0x410], R52 ;  /* 0x0004103401007387 */ /* 0x000fe20000100800 */
[----:B------:R-:W-:Y:S02]  /*288e0*/  STL [R1+0x1b2c], R0 ;  /* 0x001b2c0001007387 */ /* 0x000fe40000100800 */
[----:B------:R-:W-:Y:S01]  /*288f0*/  STL [R1+0x1b28], R2 ;  /* 0x001b280201007387 */ /* 0x000fe20000100800 */
[----:B------:R-:W-:Y:S01]  /*28900*/  STL [R1+0x1b24], R3 ;  /* 0x001b240301007387 */ /* 0x000fe20000100800 */
[----:B------:R-:W-:Y:S02]  /*28910*/  STL.64 [R1+0x420], R20 ;  /* 0x0004201401007387 */ /* 0x000fe40000100a00 */
[----:B------:R-:W-:Y:S02]  /*28920*/  STL.64 [R1+0x428], R22 ;  /* 0x0004281601007387 */ /* 0x000fe40000100a00 */
[----:B------:R0:W-:Y:S02]  /*28930*/  STL.64 [R1+0x4a0], R8 ;  /* 0x0004a00801007387 */ /* 0x0001e40000100a00 */
[----:B------:R-:W-:-:S02]  /*28940*/  IMAD.MOV.U32 R33, RZ, RZ, R10 ;  /* 0x000000ffff217224 */ /* 0x000fc400078e000a */
[----:B------:R-:W-:Y:S01]  /*28950*/  IMAD.MOV.U32 R32, RZ, RZ, R11 ;  /* 0x000000ffff207224 */ /* 0x000fe200078e000b */
[----:B0-----:R-:W2:Y:S01]  /*28960*/  LDL.LU.64 R8, [R1+0x430] ;  /* 0x0004300001087983 */ /* 0x001ea20000300a00 */
[----:B------:R-:W2:Y:S02]  /*28970*/  LDL.LU.64 R10, [R1+0x438] ;  /* 0x00043800010a7983 */ /* 0x000ea40000300a00 */
[----:B------:R-:W4:Y:S02]  /*28980*/  LDL.LU R20, [R1+0x230] ;  /* 0x0002300001147983 */ /* 0x000f240000300800 */
[----:B------:R-:W4:Y:S01]  /*28990*/  LDL.LU R21, [R1+0x234] ;  /* 0x0002340001157983 */ /* 0x000f220000300800 */
[----:B------:R-:W4:Y:S01]  /*289a0*/  LDL.LU R22, [R1+0x238] ;  /* 0x0002380001167983 */ /* 0x000f220000300800 */
[----:B------:R-:W4:Y:S02]  /*289b0*/  LDL.LU R23, [R1+0x23c] ;  /* 0x00023c0001177983 */ /* 0x000f240000300800 */
[----:B------:R0:W-:Y:S02]  /*289c0*/  STL.64 [R1+0x1d28], R50 ;  /* 0x001d283201007387 */ /* 0x0001e40000100a00 */
[----:B------:R-:W4:Y:S01]  /*289d0*/  LDL.LU R39, [R1+0x1e24] ;  /* 0x001e240001277983 */ /* 0x000f220000300800 */
[----:B------:R-:W4:Y:S01]  /*289e0*/  LDL.LU R38, [R1+0x1e20] ;  /* 0x001e200001267983 */ /* 0x000f220000300800 */
[----:B0-----:R-:W-:-:S03]  /*289f0*/  IMAD.MOV.U32 R50, RZ, RZ, R18 ;  /* 0x000000ffff327224 */ /* 0x001fc600078e0012 */
[----:B------:R-:W4:Y:S01]  /*28a00*/  LDL.LU R18, [R1+0x1e1c] ;  /* 0x001e1c0001127983 */ /* 0x000f220000300800 */
[----:B------:R-:W-:Y:S02]  /*28a10*/  IMAD.MOV.U32 R53, RZ, RZ, R15 ;  /* 0x000000ffff357224 */ /* 0x000fe400078e000f */
[----:B------:R-:W-:Y:S02]  /*28a20*/  IMAD.MOV.U32 R54, RZ, RZ, R14 ;  /* 0x000000ffff367224 */ /* 0x000fe400078e000e */
[----:B------:R-:W-:Y:S01]  /*28a30*/  IMAD.MOV.U32 R55, RZ, RZ, R61 ;  /* 0x000000ffff377224 */ /* 0x000fe200078e003d */
[----:B---3--:R-:W-:Y:S02]  /*28a40*/  MOV R51, R35 ;  /* 0x0000002300337202 */ /* 0x008fe40000000f00 */
[----:B------:R-:W3:Y:S01]  /*28a50*/  LDL.LU R35, [R1+0x1e18] ;  /* 0x001e180001237983 */ /* 0x000ee20000300800 */
[----:B------:R-:W3:Y:S02]  /*28a60*/  LDL.LU R28, [R1+0x220] ;  /* 0x00022000011c7983 */ /* 0x000ee40000300800 */
[----:B------:R-:W3:Y:S02]  /*28a70*/  LDL.LU R29, [R1+0x224] ;  /* 0x00022400011d7983 */ /* 0x000ee40000300800 */
[----:B------:R-:W3:Y:S01]  /*28a80*/  LDL.LU R30, [R1+0x228] ;  /* 0x00022800011e7983 */ /* 0x000ee20000300800 */
[----:B------:R-:W3:Y:S01]  /*28a90*/  LDL.LU R31, [R1+0x22c] ;  /* 0x00022c00011f7983 */ /* 0x000ee20000300800 */
[----:B------:R-:W3:Y:S02]  /*28aa0*/  LDL R25, [R1+0x754] ;  /* 0x0007540001197983 */ /* 0x000ee40000100800 */
[----:B------:R-:W-:-:S02]  /*28ab0*/  IMAD.MOV.U32 R52, RZ, RZ, R34 ;  /* 0x000000ffff347224 */ /* 0x000fc400078e0022 */
[----:B------:R-:W3:Y:S01]  /*28ac0*/  LDL.LU R34, [R1+0x1e14] ;  /* 0x001e140001227983 */ /* 0x000ee20000300800 */
[----:B------:R-:W3:Y:S02]  /*28ad0*/  LDL.LU R15, [R1+0x1e10] ;  /* 0x001e1000010f7983 */ /* 0x000ee40000300800 */
[----:B------:R-:W3:Y:S02]  /*28ae0*/  LDL.LU R14, [R1+0x1e0c] ;  /* 0x001e0c00010e7983 */ /* 0x000ee40000300800 */
[----:B------:R-:W3:Y:S01]  /*28af0*/  LDL.LU R61, [R1+0x1e08] ;  /* 0x001e0800013d7983 */ /* 0x000ee20000300800 */
[----:B------:R-:W-:Y:S01]  /*28b00*/  STL.64 [R1+0x1d20], R42 ;  /* 0x001d202a01007387 */ /* 0x000fe20000100a00 */
[----:B------:R0:W-:Y:S01]  /*28b10*/  STL.64 [R1+0x1d18], R40 ;  /* 0x001d182801007387 */ /* 0x0001e20000100a00 */
[----:B--2---:R-:W-:Y:S01]  /*28b20*/  HMMA.16816.F32.BF16 R44, R44, R4, R8 ;  /* 0x000000042c2c723c */ /* 0x004fe20000041808 */
[----:B0-----:R-:W-:Y:S02]  /*28b30*/  IMAD.MOV.U32 R40, RZ, RZ, R27 ;  /* 0x000000ffff287224 */ /* 0x001fe400078e001b */
[----:B------:R-:W-:Y:S01]  /*28b40*/  IMAD.MOV.U32 R41, RZ, RZ, R26 ;  /* 0x000000ffff297224 */ /* 0x000fe200078e001a */
[----:B------:R-:W2:Y:S01]  /*28b50*/  LDL.LU R27, [R1+0x1e04] ;  /* 0x001e0400011b7983 */ /* 0x000ea20000300800 */
[----:B------:R-:W2:Y:S02]  /*28b60*/  LDL.LU R26, [R1+0x1e00] ;  /* 0x001e0000011a7983 */ /* 0x000ea40000300800 */
[----:B----4-:R-:W-:-:S02]  /*28b70*/  IMAD.MOV.U32 R42, RZ, RZ, R6 ;  /* 0x000000ffff2a7224 */ /* 0x010fc400078e0006 */
[----:B------:R-:W-:Y:S01]  /*28b80*/  IMAD.MOV.U32 R43, RZ, RZ, R7 ;  /* 0x000000ffff2b7224 */ /* 0x000fe200078e0007 */
[----:B------:R-:W4:Y:S01]  /*28b90*/  LDL.LU R6, [R1+0x1dfc] ;  /* 0x001dfc0001067983 */ /* 0x000f220000300800 */
[----:B------:R-:W4:Y:S02]  /*28ba0*/  LDL.LU R7, [R1+0x1df8] ;  /* 0x001df80001077983 */ /* 0x000f240000300800 */
[----:B------:R-:W2:Y:S02]  /*28bb0*/  LDL.LU.64 R10, [R1+0x1df0] ;  /* 0x001df000010a7983 */ /* 0x000ea40000300a00 */
[----:B------:R-:W2:Y:S08]  /*28bc0*/  LDL.LU.64 R8, [R1+0x1de8] ;  /* 0x001de80001087983 */ /* 0x000eb00000300a00 */
[----:B------:R0:W-:Y:S01]  /*28bd0*/  STL.64 [R1+0x490], R44 ;  /* 0x0004902c01007387 */ /* 0x0001e20000100a00 */
[----:B------:R1:W-:Y:S02]  /*28be0*/  STL.64 [R1+0x498], R46 ;  /* 0x0004982e01007387 */ /* 0x0003e40000100a00 */
[----:B0-----:R-:W-:-:S02]  /*28bf0*/  IMAD.MOV.U32 R44, RZ, RZ, R18 ;  /* 0x000000ffff2c7224 */ /* 0x001fc400078e0012 */
[----:B------:R-:W-:Y:S01]  /*28c00*/  IMAD.MOV.U32 R45, RZ, RZ, R38 ;  /* 0x000000ffff2d7224 */ /* 0x000fe200078e0026 */
[----:B------:R-:W2:Y:S01]  /*28c10*/  LDL.LU R18, [R1+0x1de4] ;  /* 0x001de40001127983 */ /* 0x000ea20000300800 */
[----:B------:R-:W2:Y:S02]  /*28c20*/  LDL.LU R38, [R1+0x1de0] ;  /* 0x001de00001267983 */ /* 0x000ea40000300800 */
[----:B-1----:R-:W-:Y:S02]  /*28c30*/  IMAD.MOV.U32 R46, RZ, RZ, R39 ;  /* 0x000000ffff2e7224 */ /* 0x002fe400078e0027 */
[----:B------:R-:W2:Y:S01]  /*28c40*/  LDL.LU R39, [R1+0x1ddc] ;  /* 0x001ddc0001277983 */ /* 0x000ea20000300800 */
[----:B------:R-:W-:Y:S02]  /*28c50*/  IMAD.MOV.U32 R47, RZ, RZ, R19 ;  /* 0x000000ffff2f7224 */ /* 0x000fe400078e0013 */
[----:B------:R-:W2:Y:S02]  /*28c60*/  LDL.LU R19, [R1+0x1dd8] ;  /* 0x001dd80001137983 */ /* 0x000ea40000300800 */
[----:B---3--:R-:W-:-:S02]  /*28c70*/  IMAD.MOV.U32 R5, RZ, RZ, R15 ;  /* 0x000000ffff057224 */ /* 0x008fc400078e000f */
[----:B------:R-:W-:Y:S01]  /*28c80*/  IMAD.MOV.U32 R4, RZ, RZ, R14 ;  /* 0x000000ffff047224 */ /* 0x000fe200078e000e */
[----:B----4-:R0:W-:Y:S01]  /*28c90*/  STL.64 [R1+0x1d60], R6 ;  /* 0x001d600601007387 */ /* 0x0101e20000100a00 */
[----:B------:R-:W3:Y:S02]  /*28ca0*/  LDL.LU R14, [R1+0x1dd4] ;  /* 0x001dd400010e7983 */ /* 0x000ee40000300800 */
[----:B------:R-:W3:Y:S02]  /*28cb0*/  LDL.LU R15, [R1+0x1dd0] ;  /* 0x001dd000010f7983 */ /* 0x000ee40000300800 */
[----:B0-----:R-:W-:Y:S02]  /*28cc0*/  IMAD.MOV.U32 R6, RZ, RZ, R34 ;  /* 0x000000ffff067224 */ /* 0x001fe400078e0022 */
[----:B------:R-:W-:Y:S01]  /*28cd0*/  IMAD.MOV.U32 R7, RZ, RZ, R35 ;  /* 0x000000ffff077224 */ /* 0x000fe200078e0023 */
[----:B------:R-:W4:Y:S01]  /*28ce0*/  LDL.LU R34, [R1+0x1dcc] ;  /* 0x001dcc0001227983 */ /* 0x000f220000300800 */
[----:B------:R-:W4:Y:S01]  /*28cf0*/  LDL.LU R35, [R1+0x1dc8] ;  /* 0x001dc80001237983 */ /* 0x000f220000300800 */
[----:B--2---:R-:W-:Y:S11]  /*28d00*/  HMMA.16816.F32.BF16 R20, R8, R38, R20 ;  /* 0x000000260814723c */ /* 0x004ff60000041814 */
[----:B------:R-:W-:Y:S11]  /*28d10*/  @!UPT UIADD3 URZ, URZ, URZ, URZ ;  /* 0x0000003f3f3ff290 */ /* 0x000ff6000fffe03f */
[----:B------:R-:W-:Y:S01]  /*28d20*/  @!UPT UIADD3 URZ, URZ, URZ, URZ ;  /* 0x0000003f3f3ff290 */ /* 0x000fe2000fffe03f */
[----:B------:R-:W-:Y:S01]  /*28d30*/  STL [R1+0x480], R20 ;  /* 0x0004801401007387 */ /* 0x000fe20000100800 */
[----:B------:R-:W-:Y:S02]  /*28d40*/  IMAD.MOV.U32 R2, RZ, RZ, R22 ;  /* 0x000000ffff027224 */ /* 0x000fe400078e0016 */
[----:B------:R-:W-:Y:S02]  /*28d50*/  IMAD.MOV.U32 R3, RZ, RZ, R23 ;  /* 0x000000ffff037224 */ /* 0x000fe400078e0017 */
[----:B------:R-:W2:Y:S01]  /*28d60*/  LDL.LU.64 R22, [R1+0x1dc0] ;  /* 0x001dc00001167983 */ /* 0x000ea20000300a00 */
[----:B------:R0:W-:Y:S02]  /*28d70*/  STL.64 [R1+0x1d30], R38 ;  /* 0x001d302601007387 */ /* 0x0001e40000100a00 */
[----:B------:R-:W-:Y:S02]  /*28d80*/  IMAD.MOV.U32 R0, RZ, RZ, R21 ;  /* 0x000000ffff007224 */ /* 0x000fe400078e0015 */
[----:B------:R-:W-:-:S02]  /*28d90*/  IMAD.MOV.U32 R37, RZ, RZ, R26 ;  /* 0x000000ffff257224 */ /* 0x000fc400078e001a */
[----:B0-----:R-:W-:Y:S01]  /*28da0*/  IMAD.MOV.U32 R38, RZ, RZ, R27 ;  /* 0x000000ffff267224 */ /* 0x001fe200078e001b */
[C---:B----4-:R-:W-:Y:S01]  /*28db0*/  HMMA.16816.F32.BF16 R28, R8.reuse, R34, R28 ;  /* 0x00000022081c723c */ /* 0x050fe2000004181c */
[----:B--2---:R-:W-:Y:S02]  /*28dc0*/  IMAD.MOV.U32 R36, RZ, RZ, R23 ;  /* 0x000000ffff247224 */ /* 0x004fe400078e0017 */
[----:B------:R-:W2:Y:S01]  /*28dd0*/  LDL.LU R23, [R1+0x1db8] ;  /* 0x001db80001177983 */ /* 0x000ea20000300800 */
[----:B------:R-:W4:Y:S02]  /*28de0*/  LDL.LU R26, [R1+0x1db4] ;  /* 0x001db400011a7983 */ /* 0x000f240000300800 */
[----:B------:R-:W4:Y:S02]  /*28df0*/  LDL.LU R27, [R1+0x1db0] ;  /* 0x001db000011b7983 */ /* 0x000f240000300800 */
[----:B------:R-:W-:Y:S01]  /*28e00*/  STL [R1+0x1b48], R3 ;  /* 0x001b480301007387 */ /* 0x000fe20000100800 */
[----:B------:R-:W-:Y:S01]  /*28e10*/  STL [R1+0x1b3c], R2 ;  /* 0x001b3c0201007387 */ /* 0x000fe20000100800 */
[----:B------:R-:W-:Y:S11]  /*28e20*/  STL [R1+0x1b38], R0 ;  /* 0x001b380001007387 */ /* 0x000ff60000100800 */
[----:B------:R-:W-:Y:S02]  /*28e30*/  @!UPT UIADD3 URZ, URZ, URZ, URZ ;  /* 0x0000003f3f3ff290 */ /* 0x000fe4000fffe03f */
[----:B------:R-:W-:Y:S02]  /*28e40*/  STL.64 [R1+0x470], R28 ;  /* 0x0004701c01007387 */ /* 0x000fe40000100a00 */
[----:B------:R0:W-:Y:S02]  /*28e50*/  STL.64 [R1+0x478], R30 ;  /* 0x0004781e01007387 */ /* 0x0001e40000100a00 */
[----:B0-----:R-:W2:Y:S01]  /*28e60*/  LDL.LU.64 R30, [R1+0x1da8] ;  /* 0x001da800011e7983 */ /* 0x001ea20000300a00 */
[----:B------:R-:W3:Y:S02]  /*28e70*/  LDL.LU.64 R28, [R1+0x1da0] ;  /* 0x001da000011c7983 */ /* 0x000ee40000300a00 */
[----:B------:R-:W-:Y:S02]  /*28e80*/  IMAD.MOV.U32 R39, RZ, RZ, R61 ;  /* 0x000000ffff277224 */ /* 0x000fe400078e003d */
[----:B------:R-:W-:Y:S01]  /*28e90*/  STL.64 [R1+0x1d40], R34 ;  /* 0x001d402201007387 */ /* 0x000fe20000100a00 */
[----:B------:R2:W-:Y:S01]  /*28ea0*/  STL.64 [R1+0x1d38], R32 ;  /* 0x001d382001007387 */ /* 0x0005e20000100a00 */
[C---:B----4-:R-:W-:Y:S08]  /*28eb0*/  HMMA.16816.F32.BF16 R4, R8.reuse, R26, R4 ;  /* 0x0000001a0804723c */ /* 0x050ff00000041804 */
[C---:B--2---:R-:W-:Y:S01]  /*28ec0*/  HMMA.16816.F32.BF16 R32, R8.reuse, R30, R36 ;  /* 0x0000001e0820723c */ /* 0x044fe20000041824 */
[----:B------:R-:W-:Y:S01]  /*28ed0*/  STL.64 [R1+0x1d50], R30 ;  /* 0x001d501e01007387 */ /* 0x000fe20000100a00 */
[----:B---3--:R0:W-:Y:S06]  /*28ee0*/  STL.64 [R1+0x1d48], R28 ;  /* 0x001d481c01007387 */ /* 0x0081ec0000100a00 */
[C---:B0-----:R-:W-:Y:S01]  /*28ef0*/  HMMA.16816.F32.BF16 R28, R8.reuse, R22, R44 ;  /* 0x00000016081c723c */ /* 0x041fe2000004182c */
[----:B------:R-:W0:Y:S11]  /*28f00*/  LDSM.16.MT88.4 R44, [R25+0x4800] ;  /* 0x00480000192c783b */ /* 0x000e360000004200 */
[----:B------:R-:W-:Y:S03]  /*28f10*/  @!UPT UIADD3 URZ, URZ, URZ, URZ ;  /* 0x0000003f3f3ff290 */ /* 0x000fe6000fffe03f */
[----:B------:R-:W-:Y:S01]  /*28f20*/  STL.64 [R1+0x460], R32 ;  /* 0x0004602001007387 */ /* 0x000fe20000100a00 */
[----:B------:R-:W-:Y:S02]  /*28f30*/  STL.64 [R1+0x468], R34 ;  /* 0x0004682201007387 */ /* 0x000fe40000100a00 */
[----:B------:R-:W-:Y:S02]  /*28f40*/  STL.64 [R1+0x1d58], R22 ;  /* 0x001d581601007387 */ /* 0x000fe40000100a00 */
[----:B------:R-:W-:Y:S01]  /*28f50*/  STL.64 [R1+0x450], R4 ;  /* 0x0004500401007387 */ /* 0x000fe20000100a00 */
[----:B------:R1:W-:Y:S02]  /*28f60*/  STL.64 [R1+0x458], R6 ;  /* 0x0004580601007387 */ /* 0x0003e40000100a00 */
[C---:B-1----:R-:W-:Y:S02]  /*28f70*/  HMMA.16816.F32.BF16 R4, R8.reuse, R14, R40 ;  /* 0x0000000e0804723c */ /* 0x042fe40000041828 */
[----:B------:R-:W-:Y:S01]  /*28f80*/  STL.64 [R1+0x440], R28 ;  /* 0x0004401c01007387 */ /* 0x000fe20000100a00 */
[----:B------:R-:W-:Y:S11]  /*28f90*/  STL.64 [R1+0x448], R30 ;  /* 0x0004481e01007387 */ /* 0x000ff60000100a00 */
[----:B------:R-:W-:Y:S09]  /*28fa0*/  @!UPT UIADD3 URZ, URZ, URZ, URZ ;  /* 0x0000003f3f3ff290 */ /* 0x000ff2000fffe03f */
[----:B------:R-:W-:Y:S01]  /*28fb0*/  STL.64 [R1+0x430], R4 ;  /* 0x0004300401007387 */ /* 0x000fe20000100a00 */
[----:B------:R1:W-:Y:S02]  /*28fc0*/  STL [R1+0x438], R6 ;  /* 0x0004380601007387 */ /* 0x0003e40000100800 */
[----:B------:R-:W-:Y:S02]  /*28fd0*/  IMAD.MOV.U32 R61, RZ, RZ, R7 ;  /* 0x000000ffff3d7224 */ /* 0x000fe400078e0007 */
[C---:B-1----:R-:W-:Y:S01]  /*28fe0*/  HMMA.16816.F32.BF16 R4, R8.reuse, R18, R48 ;  /* 0x000000120804723c */ /* 0x042fe20000041830 */
[----:B------:R-:W-:Y:S01]  /*28ff0*/  STL.64 [R1+0x1d10], R14 ;  /* 0x001d100e01007387 */ /* 0x000fe20000100a00 */
[----:B------:R-:W-:Y:S02]  /*29000*/  STL.64 [R1+0x1d08], R12 ;  /* 0x001d080c01007387 */ /* 0x000fe40000100a00 */
[----:B------:R-:W-:Y:S02]  /*29010*/  STL [R1+0x1b20], R61 ;  /* 0x001b203d01007387 */ /* 0x000fe40000100800 */
[----:B------:R-:W-:Y:S01]  /*29020*/  STL.64 [R1+0x1d00], R18 ;  /* 0x001d001201007387 */ /* 0x000fe20000100a00 */
[----:B------:R-:W-:Y:S11]  /*29030*/  STL.64 [R1+0x1cf8], R16 ;  /* 0x001cf81001007387 */ /* 0x000ff60000100a00 */
[----:B------:R-:W-:Y:S05]  /*29040*/  @!UPT UIADD3 URZ, URZ, URZ, URZ ;  /* 0x0000003f3f3ff290 */ /* 0x000fea000fffe03f */
[----:B------:R-:W-:Y:S01]  /*29050*/  STL.64 [R1+0x570], R4 ;  /* 0x0005700401007387 */ /* 0x000fe20000100a00 */
[----:B------:R1:W-:Y:S02]  /*29060*/  STL.64 [R1+0x578], R6 ;  /* 0x0005780601007387 */ /* 0x0003e40000100a00 */
[----:B-1----:R-:W-:Y:S01]  /*29070*/  HMMA.16816.F32.BF16 R4, R8, R58, R52 ;  /* 0x0000003a0804723c */ /* 0x002fe20000041834 */
[----:B0-----:R-:W-:Y:S01]  /*29080*/  STL.64 [R1+0x1c48], R46 ;  /* 0x001c482e01007387 */ /* 0x001fe20000100a00 */
[----:B------:R0:W-:Y:S03]  /*29090*/  STL.64 [R1+0x1c40], R44 ;  /* 0x001c402c01007387 */ /* 0x0001e60000100a00 */
[----:B0-----:R-:W2:Y:S11]  /*290a0*/  LDL.LU R44, [R1+0x320] ;  /* 0x00032000012c7983 */ /* 0x001eb60000300800 */
[----:B------:R-:W-:Y:S07]  /*290b0*/  @!UPT UIADD3 URZ, URZ, URZ, URZ ;  /* 0x0000003f3f3ff290 */ /* 0x000fee000fffe03f */
[----:B------:R-:W-:Y:S01]  /*290c0*/  STL.64 [R1+0x560], R4 ;  /* 0x0005600401007387 */ /* 0x000fe20000100a00 */
[----:B------:R-:W-:Y:S02]  /*290d0*/  STL.64 [R1+0x568], R6 ;  /* 0x0005680601007387 */ /* 0x000fe40000100a00 */
[----:B------:R-:W2:Y:S02]  /*290e0*/  LDL.LU R45, [R1+0x324] ;  /* 0x00032400012d7983 */ /* 0x000ea40000300800 */
[----:B------:R-:W3:Y:S01]  /*290f0*/  LDL.LU R46, [R1+0x328] ;  /* 0x00032800012e7983 */ /* 0x000ee20000300800 */
[----:B------:R-:W3:Y:S04]  /*29100*/  LDL.LU R47, [R1+0x32c] ;  /* 0x00032c00012f7983 */ /* 0x000ee80000300800 */
[----:B---3--:R-:W-:Y:S01]  /*29110*/  STL.64 [R1+0x1d70], R46 ;  /* 0x001d702e01007387 */ /* 0x008fe20000100a00 */
[----:B--2---:R-:W-:Y:S02]  /*29120*/  STL.64 [R1+0x1d68], R44 ;  /* 0x001d682c01007387 */ /* 0x004fe40000100a00 */
[----:B------:R-:W2:Y:S02]  /*29130*/  LDL.LU R20, [R1+0x360] ;  /* 0x0003600001147983 */ /* 0x000ea40000300800 */
[----:B------:R-:W2:Y:S01]  /*29140*/  LDL.LU R21, [R1+0x364] ;  /* 0x0003640001157983 */ /* 0x000ea20000300800 */
[----:B------:R-:W3:Y:S01]  /*29150*/  LDL.LU R22, [R1+0x368] ;  /* 0x0003680001167983 */ /* 0x000ee20000300800 */
[----:B------:R-:W3:Y:S02]  /*29160*/  LDL.LU R23, [R1+0x36c] ;  /* 0x00036c0001177983 */ /* 0x000ee40000300800 */
[----:B------:R-:W4:Y:S02]  /*29170*/  LDL.LU R12, [R1+0x380] ;  /* 0x00038000010c7983 */ /* 0x000f240000300800 */
[----:B------:R-:W4:Y:S01]  /*29180*/  LDL.LU R13, [R1+0x384] ;  /* 0x00038400010d7983 */ /* 0x000f220000300800 */
[----:B------:R-:W2:Y:S01]  /*29190*/  LDL.LU R14, [R1+0x388] ;  /* 0x00038800010e7983 */ /* 0x000ea20000300800 */
[----:B------:R-:W2:Y:S03]  /*291a0*/  LDL.LU R15, [R1+0x38c] ;  /* 0x00038c00010f7983 */ /* 0x000ea60000300800 */
[----:B--2---:R0:W-:Y:S01]  /*291b0*/  STL.64 [R1+0x1d90], R14 ;  /* 0x001d900e01007387 */ /* 0x0041e20000100a00 */
[----:B----4-:R-:W-:Y:S03]  /*291c0*/  STL.64 [R1+0x1d88], R12 ;  /* 0x001d880c01007387 */ /* 0x010fe60000100a00 */
[----:B0-----:R-:W2:Y:S01]  /*291d0*/  LDL.64 R14, [R1+0xc8] ;  /* 0x0000c800010e7983 */ /* 0x001ea20000100a00 */
[----:B---3--:R0:W-:Y:S02]  /*291e0*/  STL.64 [R1+0x1d80], R22 ;  /* 0x001d801601007387 */ /* 0x0081e40000100a00 */
[----:B------:R1:W-:Y:S01]  /*291f0*/  STL.64 [R1+0x1d78], R20 ;  /* 0x001d781401007387 */ /* 0x0003e20000100a00 */
[----:B0-----:R-:W3:Y:S04]  /*29200*/  LDL.64 R22, [R1+0xb8] ;  /* 0x0000b80001167983 */ /* 0x001ee80000100a00 */
[----:B---3--:R0:W-:Y:S01]  /*29210*/  STL.64 [R1+0x1d98], R22 ;  /* 0x001d981601007387 */ /* 0x0081e20000100a00 */
[----:B-1----:R-:W3:Y:S02]  /*29220*/  LDL.LU R20, [R1+0x390] ;  /* 0x0003900001147983 */ /* 0x002ee40000300800 */
[----:B------:R-:W3:Y:S01]  /*29230*/  LDL.LU R21, [R1+0x394] ;  /* 0x0003940001157983 */ /* 0x000ee20000300800 */
[----:B0-----:R-:W3:Y:S01]  /*29240*/  LDL.LU R22, [R1+0x398] ;  /* 0x0003980001167983 */ /* 0x001ee20000300800 */
[----:B------:R-:W3:Y:S02]  /*29250*/  LDL.LU R23, [R1+0x39c] ;  /* 0x00039c0001177983 */ /* 0x000ee40000300800 */
[----:B------:R-:W4:Y:S02]  /*29260*/  LDL.LU R44, [R1+0x370] ;  /* 0x00037000012c7983 */ /* 0x000f240000300800 */
[----:B------:R-:W4:Y:S01]  /*29270*/  LDL.LU R45, [R1+0x374] ;  /* 0x00037400012d7983 */ /* 0x000f220000300800 */
[----:B------:R-:W4:Y:S01]  /*29280*/  LDL.LU R46, [R1+0x378] ;  /* 0x00037800012e7983 */ /* 0x000f220000300800 */
[----:B------:R-:W4:Y:S02]  /*29290*/  LDL.LU R47, [R1+0x37c] ;  /* 0x00037c00012f7983 */ /* 0x000f240000300800 */
[----:B------:R-:W4:Y:S02]  /*292a0*/  LDL.64 R18, [R1+0xa8] ;  /* 0x0000a80001127983 */ /* 0x000f240000100a00 */
[----:B------:R-:W4:Y:S01]  /*292b0*/  LDL.64 R6, [R1+0x98] ;  /* 0x0000980001067983 */ /* 0x000f220000100a00 */
[----:B------:R-:W4:Y:S01]  /*292c0*/  LDL.LU R28, [R1+0x350] ;  /* 0x00035000011c7983 */ /* 0x000f220000300800 */
[----:B------:R-:W4:Y:S02]  /*292d0*/  LDL.LU R29, [R1+0x354] ;  /* 0x00035400011d7983 */ /* 0x000f240000300800 */
[----:B------:R-:W4:Y:S02]  /*292e0*/  LDL.LU R30, [R1+0x358] ;  /* 0x00035800011e7983 */ /* 0x000f240000300800 */
[----:B------:R-:W4:Y:S01]  /*292f0*/  LDL.LU R31, [R1+0x35c] ;  /* 0x00035c00011f7983 */ /* 0x000f220000300800 */
[----:B------:R-:W4:Y:S01]  /*29300*/  LDL.64 R34, [R1+0x88] ;  /* 0x0000880001227983 */ /* 0x000f220000100a00 */
[----:B------:R-:W4:Y:S02]  /*29310*/  LDL.LU R36, [R1+0x340] ;  /* 0x0003400001247983 */ /* 0x000f240000300800 */
[----:B------:R-:W4:Y:S02]  /*29320*/  LDL.LU R37, [R1+0x344] ;  /* 0x0003440001257983 */ /* 0x000f240000300800 */
[----:B------:R-:W4:Y:S01]  /*29330*/  LDL.LU R38, [R1+0x348] ;  /* 0x0003480001267983 */ /* 0x000f220000300800 */
[----:B------:R-:W4:Y:S01]  /*29340*/  LDL.LU R39, [R1+0x34c] ;  /* 0x00034c0001277983 */ /* 0x000f220000300800 */
[----:B------:R-:W4:Y:S02]  /*29350*/  LDL.64 R50, [R1+0x78] ;  /* 0x0000780001327983 */ /* 0x000f240000100a00 */
[----:B------:R-:W4:Y:S02]  /*29360*/  LDL.LU R40, [R1+0x330] ;  /* 0x0003300001287983 */ /* 0x000f240000300800 */
[----:B------:R-:W4:Y:S01]  /*29370*/  LDL.LU R41, [R1+0x334] ;  /* 0x0003340001297983 */ /* 0x000f220000300800 */
[----:B------:R-:W4:Y:S01]  /*29380*/  LDL.LU R42, [R1+0x338] ;  /* 0x00033800012a7983 */ /* 0x000f220000300800 */
[----:B------:R-:W4:Y:S02]  /*29390*/  LDL.LU R43, [R1+0x33c] ;  /* 0x00033c00012b7983 */ /* 0x000f240000300800 */
[----:B------:R-:W4:Y:S02]  /*293a0*/  LDL R25, [R1+0x750] ;  /* 0x0007500001197983 */ /* 0x000f240000100800 */
[----:B------:R-:W4:Y:S01]  /*293b0*/  LDL.LU R52, [R1+0x310] ;  /* 0x0003100001347983 */ /* 0x000f220000300800 */
[----:B------:R-:W4:Y:S01]  /*293c0*/  LDL.LU R53, [R1+0x314] ;  /* 0x0003140001357983 */ /* 0x000f220000300800 */
[----:B------:R-:W4:Y:S02]  /*293d0*/  LDL.LU R54, [R1+0x318] ;  /* 0x0003180001367983 */ /* 0x000f240000300800 */
[----:B------:R-:W4:Y:S02]  /*293e0*/  LDL.LU R55, [R1+0x31c] ;  /* 0x00031c0001377983 */ /* 0x000f240000300800 */
[----:B------:R0:W-:Y:S01]  /*293f0*/  STL.64 [R1+0x1cf0], R58 ;  /* 0x001cf03a01007387 */ /* 0x0001e20000100a00 */
[----:B------:R-:W4:Y:S01]  /*29400*/  LDL.LU R56, [R1+0x1c0] ;  /* 0x0001c00001387983 */ /* 0x000f220000300800 */
[----:B------:R-:W4:Y:S02]  /*29410*/  LDL.LU R57, [R1+0x1c4] ;  /* 0x0001c40001397983 */ /* 0x000f240000300800 */
[----:B--2---:R-:W-:-:S02]  /*29420*/  IMAD.MOV.U32 R2, RZ, RZ, R14 ;  /* 0x000000ffff027224 */ /* 0x004fc400078e000e */
[----:B------:R-:W-:Y:S01]  /*29430*/  IMAD.MOV.U32 R0, RZ, RZ, R15 ;  /* 0x000000ffff007224 */ /* 0x000fe200078e000f */
[----:B0-----:R-:W2:Y:S01]  /*29440*/  LDL.LU R58, [R1+0x1c8] ;  /* 0x0001c800013a7983 */ /* 0x001ea20000300800 */
[----:B------:R-:W2:Y:S01]  /*29450*/  LDL.LU R59, [R1+0x1cc] ;  /* 0x0001cc00013b7983 */ /* 0x000ea20000300800 */
[C---:B---3--:R-:W-:Y:S11]  /*29460*/  HMMA.16816.F32.BF16 R20, R8.reuse, R14, R20 ;  /* 0x0000000e0814723c */ /* 0x048ff60000041814 */
[----:B------:R-:W-:Y:S11]  /*29470*/  @!UPT UIADD3 URZ, URZ, URZ, URZ ;  /* 0x0000003f3f3ff290 */ /* 0x000ff6000fffe03f */
[----:B------:R-:W-:Y:S01]  /*29480*/  @!UPT UIADD3 URZ, URZ, URZ, URZ ;  /* 0x0000003f3f3ff290 */ /* 0x000fe2000fffe03f */
[----:B------:R-:W-:Y:S01]  /*29490*/  STL.64 [R1+0x550], R20 ;  /* 0x0005501401007387 */ /* 0x000fe20000100a00 */
[----:B------:R0:W-:Y:S03]  /*294a0*/  STL.64 [R1+0x558], R22 ;  /* 0x0005581601007387 */ /* 0x0001e60000100a00 */
[----:B0-----:R-:W3:Y:S01]  /*294b0*/  LDL.LU.64 R22, [R1+0x1d98] ;  /* 0x001d980001167983 */ /* 0x001ee20000300a00 */
[----:B------:R-:W3:Y:S02]  /*294c0*/  LDL.LU.64 R14, [R1+0x1d90] ;  /* 0x001d9000010e7983 */ /* 0x000ee40000300a00 */
[----:B------:R-:W3:Y:S02]  /*294d0*/  LDL.LU.64 R12, [R1+0x1d88] ;  /* 0x001d8800010c7983 */ /* 0x000ee40000300a00 */
[C---:B---3--:R-:W-:Y:S01]  /*294e0*/  HMMA.16816.F32.BF16 R12, R8.reuse, R22, R12 ;  /* 0x00000016080c723c */ /* 0x048fe2000004180c */
[----:B------:R-:W-:Y:S11]  /*294f0*/  IMAD.MOV.U32 R3, RZ, RZ, R23 ;  /* 0x000000ffff037224 */ /* 0x000ff600078e0017 */
[----:B------:R-:W-:Y:S11]  /*29500*/  @!UPT UIADD3 URZ, URZ, URZ, URZ ;  /* 0x0000003f3f3ff290 */ /* 0x000ff6000fffe03f */
[----:B------:R0:W-:Y:S01]  /*29510*/  STL.64 [R1+0x540], R12 ;  /* 0x0005400c01007387 */ /* 0x0001e20000100a00 */
[----:B------:R1:W-:Y:S02]  /*29520*/  STL.64 [R1+0x548], R14 ;  /* 0x0005480e01007387 */ /* 0x0003e40000100a00 */
[----:B0-----:R-:W-:Y:S02]  /*29530*/  IMAD.MOV.U32 R12, RZ, RZ, R22 ;  /* 0x000000ffff0c7224 */ /* 0x001fe400078e0016 */
[----:B------:R-:W3:Y:S01]  /*29540*/  LDL.LU.64 R22, [R1+0x1d80] ;  /* 0x001d800001167983 */ /* 0x000ee20000300a00 */
[----:B------:R-:W3:Y:S01]  /*29550*/  LDL.LU.64 R20, [R1+0x1d78] ;  /* 0x001d780001147983 */ /* 0x000ee20000300a00 */
[C---:B----4-:R-:W-:Y:S08]  /*29560*/  HMMA.16816.F32.BF16 R44, R8.reuse, R18, R44 ;  /* 0x00000012082c723c */ /* 0x050ff0000004182c */
[C---:B------:R-:W-:Y:S08]  /*29570*/  HMMA.16816.F32.BF16 R28, R8.reuse, R34, R28 ;  /* 0x00000022081c723c */ /* 0x040ff0000004181c */
[----:B------:R-:W-:Y:S01]  /*29580*/  HMMA.16816.F32.BF16 R36, R8, R50, R36 ;  /* 0x000000320824723c */ /* 0x000fe20000041824 */
[----:B------:R-:W-:-:S02]  /*29590*/  IMAD.MOV.U32 R16, RZ, RZ, R6 ;  /* 0x000000ffff107224 */ /* 0x000fc400078e0006 */
[----:B-1----:R-:W-:Y:S02]  /*295a0*/  IMAD.MOV.U32 R15, RZ, RZ, R7 ;  /* 0x000000ffff0f7224 */ /* 0x002fe400078e0007 */
[----:B------:R-:W-:Y:S02]  /*295b0*/  IMAD.MOV.U32 R14, RZ, RZ, R18 ;  /* 0x000000ffff0e7224 */ /* 0x000fe400078e0012 */
[----:B------:R-:W-:Y:S02]  /*295c0*/  IMAD.MOV.U32 R17, RZ, RZ, R35 ;  /* 0x000000ffff117224 */ /* 0x000fe400078e0023 */
[----:B------:R-:W-:Y:S02]  /*295d0*/  IMAD.MOV.U32 R18, RZ, RZ, R34 ;  /* 0x000000ffff127224 */ /* 0x000fe400078e0022 */
[----:B------:R-:W-:Y:S01]  /*295e0*/  IMAD.MOV.U32 R13, RZ, RZ, R19 ;  /* 0x000000ffff0d7224 */ /* 0x000fe200078e0013 */
[----:B------:R-:W-:Y:S01]  /*295f0*/  STL.64 [R1+0x530], R44 ;  /* 0x0005302c01007387 */ /* 0x000fe20000100a00 */
[----:B------:R0:W-:Y:S03]  /*29600*/  STL.64 [R1+0x538], R46 ;  /* 0x0005382e01007387 */ /* 0x0001e60000100a00 */
[----:B0-----:R-:W4:Y:S01]  /*29610*/  LDL.LU.64 R46, [R1+0x1d70] ;  /* 0x001d7000012e7983 */ /* 0x001f220000300a00 */
[----:B------:R-:W4:Y:S02]  /*29620*/  LDL.LU.64 R44, [R1+0x1d68] ;  /* 0x001d6800012c7983 */ /* 0x000f240000300a00 */
[----:B------:R-:W-:Y:S01]  /*29630*/  IMAD.MOV.U32 R19, RZ, RZ, R51 ;  /* 0x000000ffff137224 */ /* 0x000fe200078e0033 */
[C---:B---3--:R-:W-:Y:S01]  /*29640*/  HMMA.16816.F32.BF16 R20, R8.reuse, R6, R20 ;  /* 0x000000060814723c */ /* 0x048fe20000041814 */
[----:B------:R-:W2:Y:S11]  /*29650*/  LDL.LU.64 R6, [R1+0x1d60] ;  /* 0x001d600001067983 */ /* 0x000eb60000300a00 */
[----:B------:R-:W-:Y:S11]  /*29660*/  @!UPT UIADD3 URZ, URZ, URZ, URZ ;  /* 0x0000003f3f3ff290 */ /* 0x000ff6000fffe03f */
[----:B------:R0:W-:Y:S01]  /*29670*/  STL.64 [R1+0x3a0], R20 ;  /* 0x0003a01401007387 */ /* 0x0001e20000100a00 */
[----:B------:R-:W-:Y:S02]  /*29680*/  IMAD.MOV.U32 R5, RZ, RZ, R22 ;  /* 0x000000ffff057224 */ /* 0x000fe400078e0016 */
[----:B------:R-:W-:Y:S02]  /*29690*/  IMAD.MOV.U32 R4, RZ, RZ, R23 ;  /* 0x000000ffff047224 */ /* 0x000fe400078e0017 */
[----:B------:R-:W3:Y:S01]  /*296a0*/  LDL.LU.64 R22, [R1+0x1d58] ;  /* 0x001d580001167983 */ /* 0x000ee20000300a00 */
[----:B------:R-:W-:Y:S02]  /*296b0*/  STL.64 [R1+0x390], R28 ;  /* 0x0003901c01007387 */ /* 0x000fe40000100a00 */
[----:B------:R1:W-:Y:S02]  /*296c0*/  STL.64 [R1+0x398], R30 ;  /* 0x0003981e01007387 */ /* 0x0003e40000100a00 */
[----:B0-----:R-:W-:Y:S01]  /*296d0*/  IMAD.MOV.U32 R20, RZ, RZ, R50 ;  /* 0x000000ffff147224 */ /* 0x001fe200078e0032 */
[----:B-1----:R-:W2:Y:S01]  /*296e0*/  LDL.LU.64 R30, [R1+0x1d50] ;  /* 0x001d5000011e7983 */ /* 0x002ea20000300a00 */
[----:B------:R-:W2:Y:S02]  /*296f0*/  LDL.LU.64 R28, [R1+0x1d48] ;  /* 0x001d4800011c7983 */ /* 0x000ea40000300a00 */
[----:B------:R-:W2:Y:S02]  /*29700*/  LDL.LU.64 R34, [R1+0x1d40] ;  /* 0x001d400001227983 */ /* 0x000ea40000300a00 */
[----:B------:R-:W2:Y:S01]  /*29710*/  LDL.LU.64 R32, [R1+0x1d38] ;  /* 0x001d380001207983 */ /* 0x000ea20000300a00 */
[----:B------:R-:W-:Y:S01]  /*29720*/  STL.64 [R1+0x380], R36 ;  /* 0x0003802401007387 */ /* 0x000fe20000100a00 */
[----:B------:R0:W-:Y:S03]  /*29730*/  STL.64 [R1+0x388], R38 ;  /* 0x0003882601007387 */ /* 0x0001e60000100a00 */
[----:B0-----:R-:W2:Y:S01]  /*29740*/  LDL.LU.64 R38, [R1+0x1d30] ;  /* 0x001d300001267983 */ /* 0x001ea20000300a00 */
[----:B------:R-:W2:Y:S02]  /*29750*/  LDL.LU.64 R50, [R1+0x1d28] ;  /* 0x001d280001327983 */ /* 0x000ea40000300a00 */
[C---:B--2---:R-:W-:Y:S11]  /*29760*/  HMMA.16816.F32.BF16 R40, R8.reuse, R50, R40 ;  /* 0x000000320828723c */ /* 0x044ff60000041828 */
[----:B------:R-:W-:Y:S11]  /*29770*/  @!UPT UIADD3 URZ, URZ, URZ, URZ ;  /* 0x0000003f3f3ff290 */ /* 0x000ff6000fffe03f */
[----:B------:R-:W-:Y:S01]  /*29780*/  @!UPT UIADD3 URZ, URZ, URZ, URZ ;  /* 0x0000003f3f3ff290 */ /* 0x000fe2000fffe03f */
[----:B------:R-:W-:Y:S01]  /*29790*/  STL.64 [R1+0x370], R40 ;  /* 0x0003702801007387 */ /* 0x000fe20000100a00 */
[----:B------:R0:W-:Y:S03]  /*297a0*/  STL.64 [R1+0x378], R42 ;  /* 0x0003782a01007387 */ /* 0x0001e60000100a00 */
[----:B0-----:R-:W4:Y:S01]  /*297b0*/  LDL.LU.64 R42, [R1+0x1d20] ;  /* 0x001d2000012a7983 */ /* 0x001f220000300a00 */
[----:B------:R-:W4:Y:S01]  /*297c0*/  LDL.LU.64 R40, [R1+0x1d18] ;  /* 0x001d180001287983 */ /* 0x000f220000300a00 */
[----:B------:R-:W-:Y:S01]  /*297d0*/  HMMA.16816.F32.BF16 R8, R8, R6, R56 ;  /* 0x000000060808723c */ /* 0x000fe20000041838 */
[----:B------:R0:W-:Y:S01]  /*297e0*/  STL.64 [R1+0x1c60], R50 ;  /* 0x001c603201007387 */ /* 0x0001e20000100a00 */
[----:B------:R-:W-:Y:S01]  /*297f0*/  STL.64 [R1+0x1c58], R6 ;  /* 0x001c580601007387 */ /* 0x000fe20000100a00 */
[----:B------:R-:W-:Y:S11]  /*29800*/  STL.64 [R1+0x1c50], R4 ;  /* 0x001c500401007387 */ /* 0x000ff60000100a00 */
[----:B------:R-:W-:Y:S09]  /*29810*/  @!UPT UIADD3 URZ, URZ, URZ, URZ ;  /* 0x0000003f3f3ff290 */ /* 0x000ff2000fffe03f */
[----:B------:R-:W-:Y:S01]  /*29820*/  STL.64 [R1+0x330], R8 ;  /* 0x0003300801007387 */ /* 0x000fe20000100a00 */
[----:B------:R-:W-:Y:S02]  /*29830*/  STL.64 [R1+0x338], R10 ;  /* 0x0003380a01007387 */ /* 0x000fe40000100a00 */
[----:B------:R-:W1:Y:S04]  /*29840*/  LDSM.16.MT88.4 R8, [R25+0x4800] ;  /* 0x004800001908783b */ /* 0x000e680000004200 */
[----:B0-----:R-:W-:Y:S02]  /*29850*/  IMAD.MOV.U32 R50, RZ, RZ, R20 ;  /* 0x000000ffff327224 */ /* 0x001fe400078e0014 */
[----:B------:R-:W-:Y:S01]  /*29860*/  IMAD.MOV.U32 R51, RZ, RZ, R19 ;  /* 0x000000ffff337224 */ /* 0x000fe200078e0013 */
[----:B-1----:R-:W-:Y:S01]  /*29870*/  STL.64 [R1+0x1b98], R10 ;  /* 0x001b980a01007387 */ /* 0x002fe20000100a00 */
[----:B------:R4:W-:Y:S02]  /*29880*/  STL.64 [R1+0x1b90], R8 ;  /* 0x001b900801007387 */ /* 0x0009e40000100a00 */
[----:B------:R0:W-:Y:S01]  /*29890*/  STL.64 [R1+0x1c68], R38 ;  /* 0x001c682601007387 */ /* 0x0001e20000100a00 */
[C---:B----4-:R-:W-:Y:S08]  /*298a0*/  HMMA.16816.F32.BF16 R8, R40.reuse, R38, R44 ;  /* 0x000000262808723c */ /* 0x050ff0000004182c */
[----:B------:R-:W-:Y:S11]  /*298b0*/  HMMA.16816.F32.BF16 R4, R40, R34, R52 ;  /* 0x000000222804723c */ /* 0x000ff60000041834 */
[----:B------:R-:W-:Y:S04]  /*298c0*/  @!UPT UIADD3 URZ, URZ, URZ, URZ ;  /* 0x0000003f3f3ff290 */ /* 0x000fe8000fffe03f */
[----:B------:R-:W-:Y:S01]  /*298d0*/  STL.64 [R1+0x320], R8 ;  /* 0x0003200801007387 */ /* 0x000fe20000100a00 */
[----:B------:R-:W-:Y:S07]  /*298e0*/  STL.64 [R1+0x328], R10 ;  /* 0x0003280a01007387 */ /* 0x000fee0000100a00 */
[----:B------:R-:W-:Y:S02]  /*298f0*/  STL.64 [R1+0x230], R4 ;  /* 0x0002300401007387 */ /* 0x000fe40000100a00 */
[----:B------:R-:W-:Y:S01]  /*29900*/  STL.64 [R1+0x238], R6 ;  /* 0x0002380601007387 */ /* 0x000fe20000100a00 */
[----:B------:R1:W-:Y:S01]  /*29910*/  STL.64 [R1+0x1c70], R50 ;  /* 0x001c703201007387 */ /* 0x0003e20000100a00 */
[----:B------:R-:W2:Y:S02]  /*29920*/  LDL.LU R36, [R1+0x250] ;  /* 0x0002500001247983 */ /* 0x000ea40000300800 */
[----:B------:R-:W2:Y:S02]  /*29930*/  LDL.LU R37, [R1+0x254] ;  /* 0x0002540001257983 */ /* 0x000ea40000300800 */
[----:B0-----:R-:W4:Y:S01]  /*29940*/  LDL.LU R38, [R1+0x258] ;  /* 0x0002580001267983 */ /* 0x001f220000300800 */
[----:B------:R-:W4:Y:S01]  /*29950*/  LDL.LU R39, [R1+0x25c] ;  /* 0x00025c0001277983 */ /* 0x000f220000300800 */
[----:B-1----:R-:W-:-:S02]  /*29960*/  IMAD.MOV.U32 R50, RZ, RZ, R18 ;  /* 0x000000ffff327224 */ /* 0x002fc400078e0012 */
[----:B------:R-:W-:Y:S01]  /*29970*/  IMAD.MOV.U32 R51, RZ, RZ, R17 ;  /* 0x000000ffff337224 */ /* 0x000fe200078e0011 */
[----:B----4-:R-:W-:Y:S01]  /*29980*/  STL.64 [R1+0x1c80], R38 ;  /* 0x001c802601007387 */ /* 0x010fe20000100a00 */
[----:B--2---:R0:W-:Y:S03]  /*29990*/  STL.64 [R1+0x1c78], R36 ;  /* 0x001c782401007387 */ /* 0x0041e60000100a00 */
[----:B------:R1:W-:Y:S01]  /*299a0*/  STL.64 [R1+0x1c88], R50 ;  /* 0x001c883201007387 */ /* 0x0003e20000100a00 */
[----:B0-----:R-:W2:Y:S01]  /*299b0*/  LDL.LU R36, [R1+0x260] ;  /* 0x0002600001247983 */ /* 0x001ea20000300800 */
[----:B------:R-:W2:Y:S02]  /*299c0*/  LDL.LU R37, [R1+0x264] ;  /* 0x0002640001257983 */ /* 0x000ea40000300800 */
[----:B------:R-:W4:Y:S02]  /*299d0*/  LDL.LU R38, [R1+0x268] ;  /* 0x0002680001267983 */ /* 0x000f240000300800 */
[----:B------:R-:W4:Y:S02]  /*299e0*/  LDL.LU R39, [R1+0x26c] ;  /* 0x00026c0001277983 */ /* 0x000f240000300800 */
        /* <DEDUP_REMOVED lines=12> */
[----:B--2---:R-:W-:Y:S03]  /*29ab0*/  STL.64 [R1+0x1ca8], R36 ;  /* 0x001ca82401007387 */ /* 0x004fe60000100a00 */
[----:B------:R0:W-:Y:S02]  /*29ac0*/  STL.64 [R1+0x1cb8], R50 ;  /* 0x001cb83201007387 */ /* 0x0001e40000100a00 */
[----:B0-----:R-:W-:Y:S02]  /*29ad0*/  IMAD.MOV.U32 R50, RZ, RZ, R12 ;  /* 0x000000ffff327224 */ /* 0x001fe400078e000c */
[----:B------:R-:W-:-:S05]  /*29ae0*/  IMAD.MOV.U32 R51, RZ, RZ, R3 ;  /* 0x000000ffff337224 */ /* 0x000fca00078e0003 */
[----:B------:R0:W-:Y:S01]  /*29af0*/  STL.64 [R1+0x1cd0], R50 ;  /* 0x001cd03201007387 */ /* 0x0001e20000100a00 */
[----:B------:R-:W2:Y:S02]  /*29b00*/  LDL.LU R36, [R1+0x280] ;  /* 0x0002800001247983 */ /* 0x000ea40000300800 */
[----:B------:R-:W2:Y:S02]  /*29b10*/  LDL.LU R37, [R1+0x284] ;  /* 0x0002840001257983 */ /* 0x000ea40000300800 */
[----:B------:R-:W4:Y:S01]  /*29b20*/  LDL.LU R38, [R1+0x288] ;  /* 0x0002880001267983 */ /* 0x000f220000300800 */
[----:B------:R-:W4:Y:S01]  /*29b30*/  LDL.LU R39, [R1+0x28c] ;  /* 0x00028c0001277983 */ /* 0x000f220000300800 */
[----:B0-----:R-:W-:Y:S02]  /*29b40*/  IMAD.MOV.U32 R50, RZ, RZ, R2 ;  /* 0x000000ffff327224 */ /* 0x001fe400078e0002 */
[----:B------:R-:W-:-:S05]  /*29b50*/  IMAD.MOV.U32 R51, RZ, RZ, R0 ;  /* 0x000000ffff337224 */ /* 0x000fca00078e0000 */
[----:B------:R-:W-:Y:S04]  /*29b60*/  STL.64 [R1+0x1ce8], R50 ;  /* 0x001ce83201007387 */ /* 0x000fe80000100a00 */
[----:B----4-:R-:W-:Y:S01]  /*29b70*/  STL.64 [R1+0x1cc8], R38 ;  /* 0x001cc82601007387 */ /* 0x010fe20000100a00 */
[----:B--2---:R0:W-:Y:S03]  /*29b80*/  STL.64 [R1+0x1cc0], R36 ;  /* 0x001cc02401007387 */ /* 0x0041e60000100a00 */
[----:B0-----:R-:W2:Y:S01]  /*29b90*/  LDL.LU R36, [R1+0x290] ;  /* 0x0002900001247983 */ /* 0x001ea20000300800 */
[----:B------:R-:W2:Y:S02]  /*29ba0*/  LDL.LU R37, [R1+0x294] ;  /* 0x0002940001257983 */ /* 0x000ea40000300800 */
[----:B------:R-:W4:Y:S02]  /*29bb0*/  LDL.LU R38, [R1+0x298] ;  /* 0x0002980001267983 */ /* 0x000f240000300800 */
[----:B------:R-:W4:Y:S01]  /*29bc0*/  LDL.LU R39, [R1+0x29c] ;  /* 0x00029c0001277983 */ /* 0x000f220000300800 */
[----:B------:R-:W2:Y:S01]  /*29bd0*/  LDL.LU R52, [R1+0x2f0] ;  /* 0x0002f00001347983 */ /* 0x000ea20000300800 */
[----:B------:R-:W3:Y:S02]  /*29be0*/  LDL.LU R53, [R1+0x2f4] ;  /* 0x0002f40001357983 */ /* 0x000ee40000300800 */
[----:B------:R-:W3:Y:S02]  /*29bf0*/  LDL.LU R54, [R1+0x2f8] ;  /* 0x0002f80001367983 */ /* 0x000ee40000300800 */
[----:B------:R-:W3:Y:S01]  /*29c00*/  LDL.LU R55, [R1+0x2fc] ;  /* 0x0002fc0001377983 */ /* 0x000ee20000300800 */
[----:B------:R-:W3:Y:S01]  /*29c10*/  LDL.LU R8, [R1+0x300] ;  /* 0x0003000001087983 */ /* 0x000ee20000300800 */
        /* <DEDUP_REMOVED lines=19> */
[----:B----4-:R-:W-:Y:S01]  /*29d50*/  STL.64 [R1+0x1ce0], R38 ;  /* 0x001ce02601007387 */ /* 0x010fe20000100a00 */
[----:B--2---:R0:W-:Y:S03]  /*29d60*/  STL.64 [R1+0x1cd8], R36 ;  /* 0x001cd82401007387 */ /* 0x0041e60000100a00 */
[----:B0-----:R-:W2:Y:S01]  /*29d70*/  LDL.LU R36, [R1+0x2a0] ;  /* 0x0002a00001247983 */ /* 0x001ea20000300800 */
[----:B------:R-:W2:Y:S02]  /*29d80*/  LDL.LU R37, [R1+0x2a4] ;  /* 0x0002a40001257983 */ /* 0x000ea40000300800 */
[----:B------:R-:W2:Y:S02]  /*29d90*/  LDL.LU R38, [R1+0x2a8] ;  /* 0x0002a80001267983 */ /* 0x000ea40000300800 */
[----:B------:R-:W2:Y:S01]  /*29da0*/  LDL.LU R39, [R1+0x2ac] ;  /* 0x0002ac0001277983 */ /* 0x000ea20000300800 */
[----:B------:R-:W4:Y:S01]  /*29db0*/  LDL.LU R4, [R1+0x240] ;  /* 0x0002400001047983 */ /* 0x000f220000300800 */
[----:B------:R-:W4:Y:S02]  /*29dc0*/  LDL.LU R5, [R1+0x244] ;  /* 0x0002440001057983 */ /* 0x000f240000300800 */
[----:B------:R-:W4:Y:S02]  /*29dd0*/  LDL.LU R6, [R1+0x248] ;  /* 0x0002480001067983 */ /* 0x000f240000300800 */
[----:B------:R-:W4:Y:S01]  /*29de0*/  LDL.LU R7, [R1+0x24c] ;  /* 0x00024c0001077983 */ /* 0x000f220000300800 */
[----:B------:R-:W2:Y:S01]  /*29df0*/  LDL.LU R44, [R1+0x1b0] ;  /* 0x0001b000012c7983 */ /* 0x000ea20000300800 */
[----:B------:R-:W2:Y:S02]  /*29e00*/  LDL.LU R45, [R1+0x1b4] ;  /* 0x0001b400012d7983 */ /* 0x000ea40000300800 */
[----:B------:R-:W2:Y:S02]  /*29e10*/  LDL.LU R46, [R1+0x1b8] ;  /* 0x0001b800012e7983 */ /* 0x000ea40000300800 */
[----:B------:R-:W2:Y:S01]  /*29e20*/  LDL.LU R47, [R1+0x1bc] ;  /* 0x0001bc00012f7983 */ /* 0x000ea20000300800 */
[C---:B---3--:R-:W-:Y:S01]  /*29e30*/  HMMA.16816.F32.BF16 R8, R40.reuse, R30, R8 ;  /* 0x0000001e2808723c */ /* 0x048fe20000041808 */
[----:B------:R-:W-:Y:S01]  /*29e40*/  STL.64 [R1+0x1c38], R34 ;  /* 0x001c382201007387 */ /* 0x000fe20000100a00 */
[----:B------:R0:W-:Y:S06]  /*29e50*/  STL.64 [R1+0x1c30], R32 ;  /* 0x001c302001007387 */ /* 0x0001ec0000100a00 */
[C---:B0-----:R-:W-:Y:S08]  /*29e60*/  HMMA.16816.F32.BF16 R32, R40.reuse, R26, R52 ;  /* 0x0000001a2820723c */ /* 0x041ff00000041834 */
[C---:B------:R-:W-:Y:S07]  /*29e70*/  HMMA.16816.F32.BF16 R12, R40.reuse, R22, R12 ;  /* 0x00000016280c723c */ /* 0x040fee000004180c */
[----:B------:R0:W-:Y:S01]  /*29e80*/  STL.64 [R1+0x220], R8 ;  /* 0x0002200801007387 */ /* 0x0001e20000100a00 */
[----:B------:R1:W-:Y:S03]  /*29e90*/  STL.64 [R1+0x228], R10 ;  /* 0x0002280a01007387 */ /* 0x0003e60000100a00 */
[----:B0-----:R-:W3:Y:S04]  /*29ea0*/  LDL.LU R8, [R1+0x150] ;  /* 0x0001500001087983 */ /* 0x001ee80000300800 */
[----:B------:R0:W-:Y:S02]  /*29eb0*/  STL.64 [R1+0x210], R32 ;  /* 0x0002102001007387 */ /* 0x0001e40000100a00 */
[----:B------:R0:W-:Y:S02]  /*29ec0*/  STL.64 [R1+0x218], R34 ;  /* 0x0002182201007387 */ /* 0x0001e40000100a00 */
[----:B------:R-:W3:Y:S01]  /*29ed0*/  LDL.LU R9, [R1+0x154] ;  /* 0x0001540001097983 */ /* 0x000ee20000300800 */
[----:B-1----:R-:W3:Y:S01]  /*29ee0*/  LDL.LU R10, [R1+0x158] ;  /* 0x00015800010a7983 */ /* 0x002ee20000300800 */
[----:B------:R-:W3:Y:S03]  /*29ef0*/  LDL.LU R11, [R1+0x15c] ;  /* 0x00015c00010b7983 */ /* 0x000ee60000300800 */
        /* <DEDUP_REMOVED lines=8> */
[----:B------:R-:W-:Y:S01]  /*29f80*/  STL.64 [R1+0x200], R12 ;  /* 0x0002000c01007387 */ /* 0x000fe20000100a00 */
[----:B------:R0:W-:Y:S03]  /*29f90*/  STL.64 [R1+0x208], R14 ;  /* 0x0002080e01007387 */ /* 0x0001e60000100a00 */
[----:B0-----:R-:W2:Y:S01]  /*29fa0*/  LDL.LU.64 R14, [R1+0x1d10] ;  /* 0x001d1000010e7983 */ /* 0x001ea20000300a00 */
[----:B------:R-:W3:Y:S01]  /*29fb0*/  LDL.LU.64 R12, [R1+0x1d08] ;  /* 0x001d0800010c7983 */ /* 0x000ee20000300a00 */
[C---:B--2---:R-:W-:Y:S11]  /*29fc0*/  HMMA.16816.F32.BF16 R16, R40.reuse, R14, R16 ;  /* 0x0000000e2810723c */ /* 0x044ff60000041810 */
[----:B------:R-:W-:Y:S11]  /*29fd0*/  @!UPT UIADD3 URZ, URZ, URZ, URZ ;  /* 0x0000003f3f3ff290 */ /* 0x000ff6000fffe03f */
[----:B------:R-:W-:Y:S01]  /*29fe0*/  @!UPT UIADD3 URZ, URZ, URZ, URZ ;  /* 0x0000003f3f3ff290 */ /* 0x000fe2000fffe03f */
        /* <DEDUP_REMOVED lines=9> */
[----:B0-----:R-:W2:Y:S02]  /*2a080*/  LDL.LU.64 R58, [R1+0x1cf0] ;  /* 0x001cf000013a7983 */ /* 0x001ea40000300a00 */
[C---:B--2---:R-:W-:Y:S11]  /*2a090*/  HMMA.16816.F32.BF16 R48, R40.reuse, R58, R48 ;  /* 0x0000003a2830723c */ /* 0x044ff60000041830 */
[----:B------:R-:W-:Y:S11]  /*2a0a0*/  @!UPT UIADD3 URZ, URZ, URZ, URZ ;  /* 0x0000003f3f3ff290 */ /* 0x000ff6000fffe03f */
[----:B------:R-:W-:Y:S01]  /*2a0b0*/  @!UPT UIADD3 URZ, URZ, URZ, URZ ;  /* 0x0000003f3f3ff290 */ /* 0x000fe2000fffe03f */
[----:B------:R-:W-:Y:S01]  /*2a0c0*/  STL.64 [R1+0x350], R48 ;  /* 0x0003503001007387 */ /* 0x000fe20000100a00 */
[----:B------:R0:W-:Y:S03]  /*2a0d0*/  STL.64 [R1+0x358], R50 ;  /* 0x0003583201007387 */ /* 0x0001e60000100a00 */
[----:B0-----:R-:W2:Y:S02]  /*2a0e0*/  LDL.LU.64 R50, [R1+0x1ce8] ;  /* 0x001ce80001327983 */ /* 0x001ea40000300a00 */
[C---:B--2---:R-:W-:Y:S02]  /*2a0f0*/  HMMA.16816.F32.BF16 R48, R40.reuse, R50, R36 ;  /* 0x000000322830723c */ /* 0x044fe40000041824 */
[----:B------:R-:W2:Y:S01]  /*2a100*/  LDL.LU.64 R38, [R1+0x1ce0] ;  /* 0x001ce00001267983 */ /* 0x000ea20000300a00 */
[----:B------:R-:W2:Y:S11]  /*2a110*/  LDL.LU.64 R36, [R1+0x1cd8] ;  /* 0x001cd80001247983 */ /* 0x000eb60000300a00 */
[----:B------:R-:W-:Y:S09]  /*2a120*/  @!UPT UIADD3 URZ, URZ, URZ, URZ ;  /* 0x0000003f3f3ff290 */ /* 0x000ff2000fffe03f */
        /* <DEDUP_REMOVED lines=32> */
[----:B------:R-:W2:Y:S11]  /*2a330*/  LDL.LU.64 R38, [R1+0x1c68] ;  /* 0x001c680001267983 */ /* 0x000eb60000300a00 */
[----:B------:R-:W-:Y:S10]  /*2a340*/  @!UPT UIADD3 URZ, URZ, URZ, URZ ;  /* 0x0000003f3f3ff290 */ /* 0x000ff4000fffe03f */
[----:B------:R-:W-:Y:S01]  /*2a350*/  STL.64 [R1+0x250], R48 ;  /* 0x0002503001007387 */ /* 0x000fe20000100a00 */
[----:B------:R0:W-:Y:S03]  /*2a360*/  STL.64 [R1+0x258], R50 ;  /* 0x0002583201007387 */ /* 0x0001e60000100a00 */
[----:B0-----:R-:W4:Y:S02]  /*2a370*/  LDL.LU.64 R50, [R1+0x1c60] ;  /* 0x001c600001327983 */ /* 0x001f240000300a00 */
[C---:B----4-:R-:W-:Y:S11]  /*2a380*/  HMMA.16816.F32.BF16 R4, R40.reuse, R50, R4 ;  /* 0x000000322804723c */ /* 0x050ff60000041804 */
[----:B------:R-:W-:Y:S11]  /*2a390*/  @!UPT UIADD3 URZ, URZ, URZ, URZ ;  /* 0x0000003f3f3ff290 */ /* 0x000ff6000fffe03f */
[----:B------:R-:W-:Y:S01]  /*2a3a0*/  @!UPT UIADD3 URZ, URZ, URZ, URZ ;  /* 0x0000003f3f3ff290 */ /* 0x000fe2000fffe03f */
[----:B------:R-:W-:Y:S01]  /*2a3b0*/  STL.64 [R1+0x240], R4 ;  /* 0x0002400401007387 */ /* 0x000fe20000100a00 */
[----:B------:R0:W-:Y:S03]  /*2a3c0*/  STL.64 [R1+0x248], R6 ;  /* 0x0002480601007387 */ /* 0x0001e60000100a00 */
[----:B0-----:R-:W4:Y:S01]  /*2a3d0*/  LDL.LU.64 R6, [R1+0x1c58] ;  /* 0x001c580001067983 */ /* 0x001f220000300a00 */
[----:B------:R-:W2:Y:S02]  /*2a3e0*/  LDL.LU.64 R4, [R1+0x1c50] ;  /* 0x001c500001047983 */ /* 0x000ea40000300a00 */
[----:B------:R0:W-:Y:S02]  /*2a3f0*/  STL.64 [R1+0x1ba0], R50 ;  /* 0x001ba03201007387 */ /* 0x0001e40000100a00 */
[----:B------:R-:W2:Y:S01]  /*2a400*/  LDL.LU R48, [R1+0x160] ;  /* 0x0001600001307983 */ /* 0x000ea20000300800 */
[----:B------:R-:W2:Y:S04]  /*2a410*/  LDL.LU R49, [R1+0x164] ;  /* 0x0001640001317983 */ /* 0x000ea80000300800 */
[----:B0-----:R-:W2:Y:S01]  /*2a420*/  LDL.LU R50, [R1+0x168] ;  /* 0x0001680001327983 */ /* 0x001ea20000300800 */
[----:B------:R-:W2:Y:S01]  /*2a430*/  LDL.LU R51, [R1+0x16c] ;  /* 0x00016c0001337983 */ /* 0x000ea20000300800 */
[----:B----4-:R-:W-:Y:S02]  /*2a440*/  HMMA.16816.F32.BF16 R40, R40, R6, R44 ;  /* 0x000000062828723c */ /* 0x010fe4000004182c */
[----:B------:R-:W4:Y:S01]  /*2a450*/  LDL.LU.64 R46, [R1+0x1c48] ;  /* 0x001c4800012e7983 */ /* 0x000f220000300a00 */
[----:B------:R-:W4:Y:S11]  /*2a460*/  LDL.LU.64 R44, [R1+0x1c40] ;  /* 0x001c4000012c7983 */ /* 0x000f360000300a00 */
[----:B------:R-:W-:Y:S09]  /*2a470*/  @!UPT UIADD3 URZ, URZ, URZ, URZ ;  /* 0x0000003f3f3ff290 */ /* 0x000ff2000fffe03f */
[----:B------:R0:W-:Y:S01]  /*2a480*/  STL.64 [R1+0x1e0], R40 ;  /* 0x0001e02801007387 */ /* 0x0001e20000100a00 */
[----:B------:R1:W-:Y:S03]  /*2a490*/  STL.64 [R1+0x1e8], R42 ;  /* 0x0001e82a01007387 */ /* 0x0003e60000100a00 */
[----:B0-----:R-:W3:Y:S01]  /*2a4a0*/  LDL.LU R40, [R1+0x170] ;  /* 0x0001700001287983 */ /* 0x001ee20000300800 */
[----:B------:R-:W3:Y:S02]  /*2a4b0*/  LDL.LU R41, [R1+0x174] ;  /* 0x0001740001297983 */ /* 0x000ee40000300800 */
[----:B-1----:R-:W3:Y:S02]  /*2a4c0*/  LDL.LU R42, [R1+0x178] ;  /* 0x00017800012a7983 */ /* 0x002ee40000300800 */
[----:B------:R-:W3:Y:S01]  /*2a4d0*/  LDL.LU R43, [R1+0x17c] ;  /* 0x00017c00012b7983 */ /* 0x000ee20000300800 */
[----:B------:R-:W-:Y:S01]  /*2a4e0*/  STL.64 [R1+0x1bb0], R6 ;  /* 0x001bb00601007387 */ /* 0x000fe20000100a00 */
[----:B--2---:R0:W-:Y:S03]  /*2a4f0*/  STL.64 [R1+0x1ba8], R4 ;  /* 0x001ba80401007387 */ /* 0x0041e60000100a00 */
[----:B0-----:R-:W2:Y:S01]  /*2a500*/  LDL.LU R4, [R1+0x180] ;  /* 0x0001800001047983 */ /* 0x001ea20000300800 */
[----:B------:R-:W2:Y:S02]  /*2a510*/  LDL.LU R5, [R1+0x184] ;  /* 0x0001840001057983 */ /* 0x000ea40000300800 */
[----:B------:R-:W2:Y:S02]  /*2a520*/  LDL.LU R6, [R1+0x188] ;  /* 0x0001880001067983 */ /* 0x000ea40000300800 */
[----:B------:R-:W2:Y:S01]  /*2a530*/  LDL.LU R7, [R1+0x18c] ;  /* 0x00018c0001077983 */ /* 0x000ea20000300800 */
[C---:B----4-:R-:W-:Y:S11]  /*2a540*/  HMMA.16816.F32.BF16 R32, R44.reuse, R38, R32 ;  /* 0x000000262c20723c */ /* 0x050ff60000041820 */
[----:B------:R-:W-:Y:S11]  /*2a550*/  @!UPT UIADD3 URZ, URZ, URZ, URZ ;  /* 0x0000003f3f3ff290 */ /* 0x000ff6000fffe03f */
[----:B------:R-:W-:Y:S01]  /*2a560*/  @!UPT UIADD3 URZ, URZ, URZ, URZ ;  /* 0x0000003f3f3ff290 */ /* 0x000fe2000fffe03f */
[----:B------:R-:W-:Y:S01]  /*2a570*/  STL.64 [R1+0x1d0], R32 ;  /* 0x0001d02001007387 */ /* 0x000fe20000100a00 */
[----:B------:R0:W-:Y:S03]  /*2a580*/  STL.64 [R1+0x1d8], R34 ;  /* 0x0001d82201007387 */ /* 0x0001e60000100a00 */
[----:B0-----:R-:W4:Y:S01]  /*2a590*/  LDL.LU.64 R34, [R1+0x1c38] ;  /* 0x001c380001227983 */ /* 0x001f220000300a00 */
[----:B------:R-:W3:Y:S02]  /*2a5a0*/  LDL.LU.64 R32, [R1+0x1c30] ;  /* 0x001c300001207983 */ /* 0x000ee40000300a00 */
[----:B------:R0:W-:Y:S02]  /*2a5b0*/  STL.64 [R1+0x1bf8], R38 ;  /* 0x001bf82601007387 */ /* 0x0001e40000100a00 */
[----:B------:R-:W4:Y:S01]  /*2a5c0*/  LDL.LU R36, [R1+0x190] ;  /* 0x0001900001247983 */ /* 0x000f220000300800 */
[----:B------:R-:W4:Y:S04]  /*2a5d0*/  LDL.LU R37, [R1+0x194] ;  /* 0x0001940001257983 */ /* 0x000f280000300800 */
[----:B0-----:R-:W4:Y:S01]  /*2a5e0*/  LDL.LU R38, [R1+0x198] ;  /* 0x0001980001267983 */ /* 0x001f220000300800 */
[----:B------:R-:W4:Y:S01]  /*2a5f0*/  LDL.LU R39, [R1+0x19c] ;  /* 0x00019c0001277983 */ /* 0x000f220000300800 */
[C---:B--2---:R-:W-:Y:S08]  /*2a600*/  HMMA.16816.F32.BF16 R4, R44.reuse, R30, R4 ;  /* 0x0000001e2c04723c */ /* 0x044ff00000041804 */
[C---:B----4-:R-:W-:Y:S01]  /*2a610*/  HMMA.16816.F32.BF16 R36, R44.reuse, R34, R36 ;  /* 0x000000222c24723c */ /* 0x050fe20000041824 */
[----:B------:R-:W-:Y:S01]  /*2a620*/  STL.64 [R1+0x1bc0], R34 ;  /* 0x001bc02201007387 */ /* 0x000fe20000100a00 */
[----:B---3--:R-:W-:Y:S11]  /*2a630*/  STL.64 [R1+0x1bb8], R32 ;  /* 0x001bb82001007387 */ /* 0x008ff60000100a00 */
[----:B------:R-:W-:Y:S10]  /*2a640*/  @!UPT UIADD3 URZ, URZ, URZ, URZ ;  /* 0x0000003f3f3ff290 */ /* 0x000ff4000fffe03f */
[----:B------:R-:W-:Y:S01]  /*2a650*/  STL.64 [R1+0x1c0], R36 ;  /* 0x0001c02401007387 */ /* 0x000fe20000100a00 */
[----:B------:R-:W-:Y:S02]  /*2a660*/  STL.64 [R1+0x1c8], R38 ;  /* 0x0001c82601007387 */ /* 0x000fe40000100a00 */
[----:B------:R-:W-:Y:S02]  /*2a670*/  STL.64 [R1+0x1bd0], R30 ;  /* 0x001bd01e01007387 */ /* 0x000fe40000100a00 */
[----:B------:R-:W-:Y:S01]  /*2a680*/  STL.64 [R1+0x1bc8], R28 ;  /* 0x001bc81c01007387 */ /* 0x000fe20000100a00 */
[----:B------:R-:W-:Y:S01]  /*2a690*/  STL.64 [R1+0x1b0], R4 ;  /* 0x0001b00401007387 */ /* 0x000fe20000100a00 */
[----:B------:R0:W-:Y:S02]  /*2a6a0*/  STL.64 [R1+0x1b8], R6 ;  /* 0x0001b80601007387 */ /* 0x0001e40000100a00 */
[C---:B0-----:R-:W-:Y:S01]  /*2a6b0*/  HMMA.16816.F32.BF16 R4, R44.reuse, R26, R40 ;  /* 0x0000001a2c04723c */ /* 0x041fe20000041828 */
[----:B------:R0:W-:Y:S07]  /*2a6c0*/  STL.64 [R1+0x1bd8], R26 ;  /* 0x001bd81a01007387 */ /* 0x0001ee0000100a00 */
[C---:B0-----:R-:W-:Y:S11]  /*2a6d0*/  HMMA.16816.F32.BF16 R24, R44.reuse, R22, R48 ;  /* 0x000000162c18723c */ /* 0x041ff60000041830 */
[----:B------:R-:W-:Y:S04]  /*2a6e0*/  @!UPT UIADD3 URZ, URZ, URZ, URZ ;  /* 0x0000003f3f3ff290 */ /* 0x000fe8000fffe03f */
[----:B------:R-:W-:Y:S01]  /*2a6f0*/  STL.64 [R1+0x1a0], R4 ;  /* 0x0001a00401007387 */ /* 0x000fe20000100a00 */
[----:B------:R0:W-:Y:S02]  /*2a700*/  STL.64 [R1+0x1a8], R6 ;  /* 0x0001a80601007387 */ /* 0x0001e40000100a00 */
[C---:B0-----:R-:W-:Y:S01]  /*2a710*/  HMMA.16816.F32.BF16 R4, R44.reuse, R14, R8 ;  /* 0x0000000e2c04723c */ /* 0x041fe20000041808 */
[----:B------:R-:W-:Y:S04]  /*2a720*/  STL.64 [R1+0x1be0], R22 ;  /* 0x001be01601007387 */ /* 0x000fe80000100a00 */
[----:B------:R-:W-:Y:S02]  /*2a730*/  STL.64 [R1+0x190], R24 ;  /* 0x0001901801007387 */ /* 0x000fe40000100a00 */
[----:B------:R-:W-:Y:S02]  /*2a740*/  STL.64 [R1+0x198], R26 ;  /* 0x0001981a01007387 */ /* 0x000fe40000100a00 */
[----:B------:R-:W-:Y:S01]  /*2a750*/  STL.64 [R1+0x1bf0], R14 ;  /* 0x001bf00e01007387 */ /* 0x000fe20000100a00 */
[----:B------:R-:W-:Y:S11]  /*2a760*/  STL.64 [R1+0x1be8], R12 ;  /* 0x001be80c01007387 */ /* 0x000ff60000100a00 */
[----:B------:R-:W-:Y:S02]  /*2a770*/  @!UPT UIADD3 URZ, URZ, URZ, URZ ;  /* 0x0000003f3f3ff290 */ /* 0x000fe4000fffe03f */
[----:B------:R-:W-:Y:S01]  /*2a780*/  STL.64 [R1+0x180], R4 ;  /* 0x0001800401007387 */ /* 0x000fe20000100a00 */
[----:B------:R0:W-:Y:S02]  /*2a790*/  STL.64 [R1+0x188], R6 ;  /* 0x0001880601007387 */ /* 0x0001e40000100a00 */
[C---:B0-----:R-:W-:Y:S01]  /*2a7a0*/  HMMA.16816.F32.BF16 R4, R44.reuse, R18, R52 ;  /* 0x000000122c04723c */ /* 0x041fe20000041834 */
[----:B------:R-:W-:Y:S01]  /*2a7b0*/  STL.64 [R1+0x1c08], R18 ;  /* 0x001c081201007387 */ /* 0x000fe20000100a00 */
[----:B------:R-:W-:Y:S11]  /*2a7c0*/  STL.64 [R1+0x1c00], R16 ;  /* 0x001c001001007387 */ /* 0x000ff60000100a00 */
[----:B------:R-:W-:Y:S10]  /*2a7d0*/  @!UPT UIADD3 URZ, URZ, URZ, URZ ;  /* 0x0000003f3f3ff290 */ /* 0x000ff4000fffe03f */
[----:B------:R0:W-:Y:S01]  /*2a7e0*/  STL.64 [R1+0x170], R4 ;  /* 0x0001700401007387 */ /* 0x0001e20000100a00 */
[----:B------:R1:W-:Y:S03]  /*2a7f0*/  STL.64 [R1+0x178], R6 ;  /* 0x0001780601007387 */ /* 0x0003e60000100a00 */
[----:B0-----:R-:W2:Y:S01]  /*2a800*/  LDL.LU R4, [R1+0x50] ;  /* 0x0000500001047983 */ /* 0x001ea20000300800 */
[----:B------:R-:W2:Y:S02]  /*2a810*/  LDL.LU R5, [R1+0x54] ;  /* 0x0000540001057983 */ /* 0x000ea40000300800 */
[----:B-1----:R-:W3:Y:S02]  /*2a820*/  LDL.LU R6, [R1+0x58] ;  /* 0x0000580001067983 */ /* 0x002ee40000300800 */
[----:B------:R-:W3:Y:S01]  /*2a830*/  LDL.LU R7, [R1+0x5c] ;  /* 0x00005c0001077983 */ /* 0x000ee20000300800 */
[----:B------:R-:W4:Y:S01]  /*2a840*/  LDL.LU R40, [R1+0x130] ;  /* 0x0001300001287983 */ /* 0x000f220000300800 */
[----:B------:R-:W4:Y:S02]  /*2a850*/  LDL.LU R41, [R1+0x134] ;  /* 0x0001340001297983 */ /* 0x000f240000300800 */
[----:B------:R-:W4:Y:S02]  /*2a860*/  LDL.LU R42, [R1+0x138] ;  /* 0x00013800012a7983 */ /* 0x000f240000300800 */
[----:B------:R-:W4:Y:S01]  /*2a870*/  LDL.LU R43, [R1+0x13c] ;  /* 0x00013c00012b7983 */ /* 0x000f220000300800 */
[----:B---3--:R-:W-:Y:S01]  /*2a880*/  STL.64 [R1+0x1c18], R6 ;  /* 0x001c180601007387 */ /* 0x008fe20000100a00 */
[----:B--2---:R0:W-:Y:S02]  /*2a890*/  STL.64 [R1+0x1c10], R4 ;  /* 0x001c100401007387 */ /* 0x0041e40000100a00 */
[----:B------:R-:W2:Y:S02]  /*2a8a0*/  LDL.LU R20, [R1+0xf0] ;  /* 0x0000f00001147983 */ /* 0x000ea40000300800 */
[----:B------:R-:W2:Y:S01]  /*2a8b0*/  LDL.LU R21, [R1+0xf4] ;  /* 0x0000f40001157983 */ /* 0x000ea20000300800 */
[----:B------:R-:W3:Y:S01]  /*2a8c0*/  LDL.LU R22, [R1+0xf8] ;  /* 0x0000f80001167983 */ /* 0x000ee20000300800 */
[----:B------:R-:W3:Y:S01]  /*2a8d0*/  LDL.LU R23, [R1+0xfc] ;  /* 0x0000fc0001177983 */ /* 0x000ee20000300800 */
[----:B----4-:R-:W-:Y:S02]  /*2a8e0*/  HMMA.16816.F32.BF16 R40, R44, R58, R40 ;  /* 0x0000003a2c28723c */ /* 0x010fe40000041828 */
[----:B---3--:R1:W-:Y:S01]  /*2a8f0*/  STL.64 [R1+0x1c28], R22 ;  /* 0x001c281601007387 */ /* 0x0083e20000100a00 */
[----:B--2---:R-:W-:Y:S02]  /*2a900*/  STL.64 [R1+0x1c20], R20 ;  /* 0x001c201401007387 */ /* 0x004fe40000100a00 */
[----:B0-----:R-:W2:Y:S02]  /*2a910*/  LDL.LU R4, [R1+0x110] ;  /* 0x0001100001047983 */ /* 0x001ea40000300800 */
[----:B------:R-:W2:Y:S01]  /*2a920*/  LDL.LU R5, [R1+0x114] ;  /* 0x0001140001057983 */ /* 0x000ea20000300800 */
[----:B------:R-:W2:Y:S01]  /*2a930*/  LDL.LU R6, [R1+0x118] ;  /* 0x0001180001067983 */ /* 0x000ea20000300800 */
[----:B------:R-:W2:Y:S03]  /*2a940*/  LDL.LU R7, [R1+0x11c] ;  /* 0x00011c0001077983 */ /* 0x000ea60000300800 */
[----:B-1----:R-:W3:Y:S01]  /*2a950*/  LDL.LU.64 R22, [R1+0xc8] ;  /* 0x0000c80001167983 */ /* 0x002ee20000300a00 */
[----:B------:R-:W2:Y:S02]  /*2a960*/  LDL.LU.64 R18, [R1+0xb8] ;  /* 0x0000b80001127983 */ /* 0x000ea40000300a00 */
[----:B------:R-:W4:Y:S02]  /*2a970*/  LDL.LU R36, [R1+0x100] ;  /* 0x0001000001247983 */ /* 0x000f240000300800 */
[----:B------:R-:W4:Y:S01]  /*2a980*/  LDL.LU R37, [R1+0x104] ;  /* 0x0001040001257983 */ /* 0x000f220000300800 */
[----:B------:R-:W4:Y:S01]  /*2a990*/  LDL.LU R38, [R1+0x108] ;  /* 0x0001080001267983 */ /* 0x000f220000300800 */
[----:B------:R-:W4:Y:S02]  /*2a9a0*/  LDL.LU R39, [R1+0x10c] ;  /* 0x00010c0001277983 */ /* 0x000f240000300800 */
[----:B------:R-:W4:Y:S02]  /*2a9b0*/  LDL.LU.64 R14, [R1+0xa8] ;  /* 0x0000a800010e7983 */ /* 0x000f240000300a00 */
[----:B------:R-:W3:Y:S01]  /*2a9c0*/  LDL.LU.64 R26, [R1+0x98] ;  /* 0x00009800011a7983 */ /* 0x000ee20000300a00 */
[----:B------:R-:W3:Y:S01]  /*2a9d0*/  LDL.LU R28, [R1+0xe0] ;  /* 0x0000e000011c7983 */ /* 0x000ee20000300800 */
[----:B------:R-:W3:Y:S02]  /*2a9e0*/  LDL.LU R29, [R1+0xe4] ;  /* 0x0000e400011d7983 */ /* 0x000ee40000300800 */
[----:B------:R-:W3:Y:S02]  /*2a9f0*/  LDL.LU R30, [R1+0xe8] ;  /* 0x0000e800011e7983 */ /* 0x000ee40000300800 */
[----:B------:R-:W3:Y:S01]  /*2aa00*/  LDL.LU R31, [R1+0xec] ;  /* 0x0000ec00011f7983 */ /* 0x000ee20000300800 */
[----:B------:R-:W3:Y:S01]  /*2aa10*/  LDL.64 R34, [R1+0x88] ;  /* 0x0000880001227983 */ /* 0x000ee20000100a00 */
[----:B------:R-:W3:Y:S02]  /*2aa20*/  LDL.LU.64 R50, [R1+0x78] ;  /* 0x0000780001327983 */ /* 0x000ee40000300a00 */
        /* <DEDUP_REMOVED lines=8> */
[----:B------:R0:W-:Y:S02]  /*2aab0*/  STL.64 [R1+0x520], R40 ;  /* 0x0005202801007387 */ /* 0x0001e40000100a00 */
[----:B------:R-:W-:Y:S01]  /*2aac0*/  STL.64 [R1+0x528], R42 ;  /* 0x0005282a01007387 */ /* 0x000fe20000100a00 */
[----:B------:R-:W3:Y:S01]  /*2aad0*/  LDL.LU R56, [R1+0x20] ;  /* 0x0000200001387983 */ /* 0x000ee20000300800 */
[----:B------:R-:W3:Y:S02]  /*2aae0*/  LDL.LU R57, [R1+0x24] ;  /* 0x0000240001397983 */ /* 0x000ee40000300800 */
[----:B0-----:R-:W-:-:S02]  /*2aaf0*/  IMAD.MOV.U32 R40, RZ, RZ, R59 ;  /* 0x000000ffff287224 */ /* 0x001fc400078e003b */
[----:B------:R-:W-:Y:S02]  /*2ab00*/  IMAD.MOV.U32 R41, RZ, RZ, R58 ;  /* 0x000000ffff297224 */ /* 0x000fe400078e003a */
[----:B------:R-:W3:Y:S01]  /*2ab10*/  LDL.LU R58, [R1+0x28] ;  /* 0x00002800013a7983 */ /* 0x000ee20000300800 */
[----:B------:R-:W3:Y:S02]  /*2ab20*/  LDL.LU R59, [R1+0x2c] ;  /* 0x00002c00013b7983 */ /* 0x000ee40000300800 */
[----:B------:R0:W-:Y:S02]  /*2ab30*/  STL [R1+0x1b50], R40 ;  /* 0x001b502801007387 */ /* 0x0001e40000100800 */
[----:B------:R1:W-:Y:S01]  /*2ab40*/  STL [R1+0x1b4c], R41 ;  /* 0x001b4c2901007387 */ /* 0x0003e20000100800 */
[----:B0-----:R-:W3:Y:S01]  /*2ab50*/  LDL.LU R40, [R1+0x120] ;  /* 0x0001200001287983 */ /* 0x001ee20000300800 */
[----:B-1----:R-:W3:Y:S02]  /*2ab60*/  LDL.LU R41, [R1+0x124] ;  /* 0x0001240001297983 */ /* 0x002ee40000300800 */
[----:B------:R-:W3:Y:S02]  /*2ab70*/  LDL.LU R42, [R1+0x128] ;  /* 0x00012800012a7983 */ /* 0x000ee40000300800 */
[----:B------:R-:W3:Y:S01]  /*2ab80*/  LDL.LU R43, [R1+0x12c] ;  /* 0x00012c00012b7983 */ /* 0x000ee20000300800 */
[C---:B--2---:R-:W-:Y:S08]  /*2ab90*/  HMMA.16816.F32.BF16 R4, R44.reuse, R18, R4 ;  /* 0x000000122c04723c */ /* 0x044ff00000041804 */
[C---:B---3--:R-:W-:Y:S11]  /*2aba0*/  HMMA.16816.F32.BF16 R40, R44.reuse, R22, R40 ;  /* 0x000000162c28723c */ /* 0x048ff60000041828 */
[----:B------:R-:W-:Y:S11]  /*2abb0*/  @!UPT UIADD3 URZ, URZ, URZ, URZ ;  /* 0x0000003f3f3ff290 */ /* 0x000ff6000fffe03f */
[----:B------:R-:W-:Y:S01]  /*2abc0*/  @!UPT UIADD3 URZ, URZ, URZ, URZ ;  /* 0x0000003f3f3ff290 */ /* 0x000fe2000fffe03f */
[----:B------:R-:W-:Y:S01]  /*2abd0*/  STL.64 [R1+0x510], R40 ;  /* 0x0005102801007387 */ /* 0x000fe20000100a00 */
[----:B------:R0:W-:Y:S02]  /*2abe0*/  STL.64 [R1+0x518], R42 ;  /* 0x0005182a01007387 */ /* 0x0001e40000100a00 */
[----:B0-----:R-:W-:Y:S02]  /*2abf0*/  IMAD.MOV.U32 R43, RZ, RZ, R22 ;  /* 0x000000ffff2b7224 */ /* 0x001fe400078e0016 */
[----:B------:R-:W-:Y:S02]  /*2ac00*/  IMAD.MOV.U32 R42, RZ, RZ, R23 ;  /* 0x000000ffff2a7224 */ /* 0x000fe400078e0017 */
[----:B------:R-:W2:Y:S01]  /*2ac10*/  LDL.LU.64 R22, [R1+0x1c28] ;  /* 0x001c280001167983 */ /* 0x000ea20000300a00 */
[----:B------:R-:W2:Y:S02]  /*2ac20*/  LDL.LU.64 R20, [R1+0x1c20] ;  /* 0x001c200001147983 */ /* 0x000ea40000300a00 */
[----:B------:R-:W-:Y:S02]  /*2ac30*/  STL [R1+0x1b54], R43 ;  /* 0x001b542b01007387 */ /* 0x000fe40000100800 */
[----:B------:R-:W-:Y:S01]  /*2ac40*/  STL.64 [R1+0x500], R4 ;  /* 0x0005000401007387 */ /* 0x000fe20000100a00 */
[----:B------:R0:W-:Y:S04]  /*2ac50*/  STL.64 [R1+0x508], R6 ;  /* 0x0005080601007387 */ /* 0x0001e80000100a00 */
[----:B0-----:R-:W3:Y:S01]  /*2ac60*/  LDL.LU.64 R6, [R1+0x1c18] ;  /* 0x001c180001067983 */ /* 0x001ee20000300a00 */
[----:B------:R-:W3:Y:S01]  /*2ac70*/  LDL.LU.64 R4, [R1+0x1c10] ;  /* 0x001c100001047983 */ /* 0x000ee20000300a00 */
[C---:B----4-:R-:W-:Y:S08]  /*2ac80*/  HMMA.16816.F32.BF16 R36, R44.reuse, R14, R36 ;  /* 0x0000000e2c24723c */ /* 0x050ff00000041824 */
[----:B------:R-:W-:Y:S01]  /*2ac90*/  HMMA.16816.F32.BF16 R28, R44, R34, R28 ;  /* 0x000000222c1c723c */ /* 0x000fe2000004181c */
[----:B------:R-:W-:-:S02]  /*2aca0*/  IMAD.MOV.U32 R2, RZ, RZ, R18 ;  /* 0x000000ffff027224 */ /* 0x000fc400078e0012 */
[----:B------:R-:W-:Y:S02]  /*2acb0*/  IMAD.MOV.U32 R0, RZ, RZ, R19 ;  /* 0x000000ffff007224 */ /* 0x000fe400078e0013 */
[----:B------:R-:W4:Y:S01]  /*2acc0*/  LDL.LU.64 R18, [R1+0x1c08] ;  /* 0x001c080001127983 */ /* 0x000f220000300a00 */
[----:B------:R-:W4:Y:S02]  /*2acd0*/  LDL.LU.64 R16, [R1+0x1c00] ;  /* 0x001c000001107983 */ /* 0x000f240000300a00 */
[----:B------:R-:W-:Y:S02]  /*2ace0*/  IMAD.MOV.U32 R41, RZ, RZ, R26 ;  /* 0x000000ffff297224 */ /* 0x000fe400078e001a */
[----:B------:R-:W-:Y:S02]  /*2acf0*/  IMAD.MOV.U32 R3, RZ, RZ, R27 ;  /* 0x000000ffff037224 */ /* 0x000fe400078e001b */
[----:B------:R-:W-:-:S03]  /*2ad00*/  IMAD.MOV.U32 R61, RZ, RZ, R35 ;  /* 0x000000ffff3d7224 */ /* 0x000fc600078e0023 */
[----:B------:R0:W-:Y:S01]  /*2ad10*/  STL.64 [R1+0x4f0], R36 ;  /* 0x0004f02401007387 */ /* 0x0001e20000100a00 */
[----:B------:R1:W-:Y:S02]  /*2ad20*/  STL.64 [R1+0x4f8], R38 ;  /* 0x0004f82601007387 */ /* 0x0003e40000100a00 */
[----:B0-----:R-:W-:Y:S01]  /*2ad30*/  IMAD.MOV.U32 R37, RZ, RZ, R14 ;  /* 0x000000ffff257224 */ /* 0x001fe200078e000e */
[----:B-1----:R-:W4:Y:S01]  /*2ad40*/  LDL.LU.64 R38, [R1+0x1bf8] ;  /* 0x001bf80001267983 */ /* 0x002f220000300a00 */
[----:B------:R-:W-:Y:S02]  /*2ad50*/  IMAD.MOV.U32 R36, RZ, RZ, R15 ;  /* 0x000000ffff247224 */ /* 0x000fe400078e000f */
[----:B------:R-:W4:Y:S02]  /*2ad60*/  LDL.LU.64 R14, [R1+0x1bf0] ;  /* 0x001bf000010e7983 */ /* 0x000f240000300a00 */
[----:B------:R-:W4:Y:S02]  /*2ad70*/  LDL.LU.64 R12, [R1+0x1be8] ;  /* 0x001be800010c7983 */ /* 0x000f240000300a00 */
[----:B------:R-:W-:-:S02]  /*2ad80*/  IMAD.MOV.U32 R43, RZ, RZ, R50 ;  /* 0x000000ffff2b7224 */ /* 0x000fc400078e0032 */
[----:B------:R-:W-:Y:S01]  /*2ad90*/  IMAD.MOV.U32 R40, RZ, RZ, R51 ;  /* 0x000000ffff287224 */ /* 0x000fe200078e0033 */
[C---:B--2---:R-:W-:Y:S08]  /*2ada0*/  HMMA.16816.F32.BF16 R20, R44.reuse, R26, R20 ;  /* 0x0000001a2c14723c */ /* 0x044ff00000041814 */
[C---:B---3--:R-:W-:Y:S11]  /*2adb0*/  HMMA.16816.F32.BF16 R4, R44.reuse, R50, R4 ;  /* 0x000000322c04723c */ /* 0x048ff60000041804 */
[----:B------:R-:W-:Y:S04]  /*2adc0*/  @!UPT UIADD3 URZ, URZ, URZ, URZ ;  /* 0x0000003f3f3ff290 */ /* 0x000fe8000fffe03f */
[----:B------:R-:W-:Y:S01]  /*2add0*/  STL.64 [R1+0x4e0], R20 ;  /* 0x0004e01401007387 */ /* 0x000fe20000100a00 */
[----:B------:R0:W-:Y:S03]  /*2ade0*/  STL.64 [R1+0x4e8], R22 ;  /* 0x0004e81601007387 */ /* 0x0001e60000100a00 */
[----:B0-----:R-:W2:Y:S01]  /*2adf0*/  LDL.LU.64 R22, [R1+0x1be0] ;  /* 0x001be00001167983 */ /* 0x001ea20000300a00 */
[----:B------:R-:W3:Y:S02]  /*2ae00*/  LDL.LU.64 R26, [R1+0x1bd8] ;  /* 0x001bd800011a7983 */ /* 0x000ee40000300a00 */
[----:B------:R-:W-:Y:S02]  /*2ae10*/  STL.64 [R1+0x4d0], R28 ;  /* 0x0004d01c01007387 */ /* 0x000fe40000100a00 */
[----:B------:R0:W-:Y:S02]  /*2ae20*/  STL.64 [R1+0x4d8], R30 ;  /* 0x0004d81e01007387 */ /* 0x0001e40000100a00 */
[----:B0-----:R-:W2:Y:S01]  /*2ae30*/  LDL.LU.64 R30, [R1+0x1bd0] ;  /* 0x001bd000011e7983 */ /* 0x001ea20000300a00 */
[----:B------:R-:W2:Y:S02]  /*2ae40*/  LDL.LU.64 R28, [R1+0x1bc8] ;  /* 0x001bc800011c7983 */ /* 0x000ea40000300a00 */
[----:B------:R-:W2:Y:S02]  /*2ae50*/  LDL.LU.64 R34, [R1+0x1bc0] ;  /* 0x001bc00001227983 */ /* 0x000ea40000300a00 */
[----:B------:R-:W2:Y:S01]  /*2ae60*/  LDL.LU.64 R32, [R1+0x1bb8] ;  /* 0x001bb80001207983 */ /* 0x000ea20000300a00 */
[----:B------:R-:W-:Y:S01]  /*2ae70*/  STL.64 [R1+0x4c0], R4 ;  /* 0x0004c00401007387 */ /* 0x000fe20000100a00 */
[----:B------:R0:W-:Y:S03]  /*2ae80*/  STL.64 [R1+0x4c8], R6 ;  /* 0x0004c80601007387 */ /* 0x0001e60000100a00 */
[----:B0-----:R-:W2:Y:S01]  /*2ae90*/  LDL.LU.64 R6, [R1+0x1bb0] ;  /* 0x001bb00001067983 */ /* 0x001ea20000300a00 */
[----:B------:R-:W2:Y:S02]  /*2aea0*/  LDL.LU.64 R4, [R1+0x1ba8] ;  /* 0x001ba80001047983 */ /* 0x000ea40000300a00 */
        /* <DEDUP_REMOVED lines=9> */
[----:B------:R-:W-:Y:S02]  /*2af40*/  IMAD.MOV.U32 R25, RZ, RZ, R50 ;  /* 0x000000ffff197224 */ /* 0x000fe400078e0032 */
[----:B------:R-:W-:Y:S02]  /*2af50*/  IMAD.MOV.U32 R24, RZ, RZ, R51 ;  /* 0x000000ffff187224 */ /* 0x000fe400078e0033 */
[----:B------:R-:W2:Y:S01]  /*2af60*/  LDL.LU.64 R50, [R1+0x1b88] ;  /* 0x001b880001327983 */ /* 0x000ea20000300a00 */
[----:B------:R-:W2:Y:S02]  /*2af70*/  LDL.LU.64 R48, [R1+0x1b80] ;  /* 0x001b800001307983 */ /* 0x000ea40000300a00 */
[----:B------:R-:W2:Y:S02]  /*2af80*/  LDL.LU.64 R54, [R1+0x1b78] ;  /* 0x001b780001367983 */ /* 0x000ea40000300a00 */
[----:B------:R-:W2:Y:S11]  /*2af90*/  LDL.LU.64 R52, [R1+0x1b70] ;  /* 0x001b700001347983 */ /* 0x000eb60000300a00 */
[----:B------:R-:W-:Y:S02]  /*2afa0*/  @!UPT UIADD3 URZ, URZ, URZ, URZ ;  /* 0x0000003f3f3ff290 */ /* 0x000fe4000fffe03f */
[----:B------:R0:W-:Y:S01]  /*2afb0*/  STL.64 [R1+0x150], R44 ;  /* 0x0001502c01007387 */ /* 0x0001e20000100a00 */
[----:B------:R-:W-:Y:S03]  /*2afc0*/  STL.64 [R1+0x158], R46 ;  /* 0x0001582e01007387 */ /* 0x000fe60000100a00 */
[----:B0-----:R-:W2:Y:S01]  /*2afd0*/  LDL.LU R44, [R1] ;  /* 0x00000000012c7983 */ /* 0x001ea20000300800 */
[----:B------:R-:W2:Y:S02]  /*2afe0*/  LDL.LU R45, [R1+0x4] ;  /* 0x00000400012d7983 */ /* 0x000ea40000300800 */
[----:B------:R-:W-:Y:S02]  /*2aff0*/  STL.64 [R1+0x1ab0], R6 ;  /* 0x001ab00601007387 */ /* 0x000fe40000100a00 */
[----:B------:R0:W-:Y:S02]  /*2b000*/  STL.64 [R1+0x1aa8], R4 ;  /* 0x001aa80401007387 */ /* 0x0001e40000100a00 */
[----:B0-----:R-:W2:Y:S01]  /*2b010*/  LDL.LU R4, [R1+0x10] ;  /* 0x0000100001047983 */ /* 0x001ea20000300800 */
[----:B------:R-:W2:Y:S02]  /*2b020*/  LDL.LU R5, [R1+0x14] ;  /* 0x0000140001057983 */ /* 0x000ea40000300800 */
[----:B------:R-:W2:Y:S02]  /*2b030*/  LDL.LU R6, [R1+0x18] ;  /* 0x0000180001067983 */ /* 0x000ea40000300800 */
[----:B------:R-:W-:-:S02]  /*2b040*/  IMAD.MOV.U32 R7, RZ, RZ, R60 ;  /* 0x000000ffff077224 */ /* 0x000fc400078e003c */
[----:B------:R-:W3:Y:S01]  /*2b050*/  LDL.LU R60, [R1+0x1b68] ;  /* 0x001b6800013c7983 */ /* 0x000ee20000300800 */
[C---:B----4-:R-:W-:Y:S11]  /*2b060*/  HMMA.16816.F32.BF16 R56, R8.reuse, R38, R56 ;  /* 0x000000260838723c */ /* 0x050ff60000041838 */
[----:B------:R-:W-:Y:S11]  /*2b070*/  @!UPT UIADD3 URZ, URZ, URZ, URZ ;  /* 0x0000003f3f3ff290 */ /* 0x000ff6000fffe03f */
[----:B------:R-:W-:Y:S01]  /*2b080*/  @!UPT UIADD3 URZ, URZ, URZ, URZ ;  /* 0x0000003f3f3ff290 */ /* 0x000fe2000fffe03f */
[----:B------:R-:W-:Y:S01]  /*2b090*/  STL.64 [R1+0x140], R56 ;  /* 0x0001403801007387 */ /* 0x000fe20000100a00 */
[----:B------:R0:W-:Y:S03]  /*2b0a0*/  STL.64 [R1+0x148], R58 ;  /* 0x0001483a01007387 */ /* 0x0001e60000100a00 */
[----:B0-----:R-:W3:Y:S01]  /*2b0b0*/  LDL.LU.64 R58, [R1+0x1b60] ;  /* 0x001b6000013a7983 */ /* 0x001ee20000300a00 */
[----:B------:R-:W3:Y:S01]  /*2b0c0*/  LDL.LU.64 R56, [R1+0x1b58] ;  /* 0x001b580001387983 */ /* 0x000ee20000300a00 */
[C---:B--2---:R-:W-:Y:S01]  /*2b0d0*/  HMMA.16816.F32.BF16 R4, R8.reuse, R34, R4 ;  /* 0x000000220804723c */ /* 0x044fe20000041804 */
[----:B------:R-:W-:Y:S01]  /*2b0e0*/  IMAD.MOV.U32 R46, RZ, RZ, R29 ;  /* 0x000000ffff2e7224 */ /* 0x000fe200078e001d */
[----:B------:R-:W-:Y:S11]  /*2b0f0*/  MOV R47, R28 ;  /* 0x0000001c002f7202 */ /* 0x000ff60000000f00 */
[----:B------:R-:W-:Y:S10]  /*2b100*/  @!UPT UIADD3 URZ, URZ, URZ, URZ ;  /* 0x0000003f3f3ff290 */ /* 0x000ff4000fffe03f */
[----:B------:R-:W-:Y:S01]  /*2b110*/  STL.64 [R1+0x130], R4 ;  /* 0x0001300401007387 */ /* 0x000fe20000100a00 */
[----:B------:R0:W-:Y:S02]  /*2b120*/  STL.64 [R1+0x138], R6 ;  /* 0x0001380601007387 */ /* 0x0001e40000100a00 */
[C---:B0-----:R-:W-:Y:S08]  /*2b130*/  HMMA.16816.F32.BF16 R4, R8.reuse, R30, R44 ;  /* 0x0000001e0804723c */ /* 0x041ff0000004182c */
[C---:B------:R-:W-:Y:S01]  /*2b140*/  HMMA.16816.F32.BF16 R44, R8.reuse, R22, R52 ;  /* 0x00000016082c723c */ /* 0x040fe20000041834 */
[----:B------:R-:W0:Y:S11]  /*2b150*/  S2R R20, SR_TID.X ;  /* 0x0000000000147919 */ /* 0x000e360000002100 */
[----:B------:R-:W-:Y:S03]  /*2b160*/  @!UPT UIADD3 URZ, URZ, URZ, URZ ;  /* 0x0000003f3f3ff290 */ /* 0x000fe6000fffe03f */
[----:B------:R-:W-:Y:S01]  /*2b170*/  STL.64 [R1+0x120], R4 ;  /* 0x0001200401007387 */ /* 0x000fe20000100a00 */
[----:B------:R3:W-:Y:S02]  /*2b180*/  STL.64 [R1+0x128], R6 ;  /* 0x0001280601007387 */ /* 0x0007e40000100a00 */
[C---:B0-----:R-:W-:Y:S02]  /*2b190*/  IMAD.SHL.U32 R21, R20.reuse, 0x2, RZ ;  /* 0x0000000214157824 */ /* 0x041fe400078e00ff */
[----:B------:R-:W-:Y:S02]  /*2b1a0*/  IMAD.MOV.U32 R30, RZ, RZ, R13 ;  /* 0x000000ffff1e7224 */ /* 0x000fe400078e000d */
[----:B------:R-:W-:Y:S02]  /*2b1b0*/  IMAD.MOV.U32 R31, RZ, RZ, R12 ;  /* 0x000000ffff1f7224 */ /* 0x000fe400078e000c */
[----:B------:R-:W-:Y:S02]  /*2b1c0*/  IMAD.MOV.U32 R28, RZ, RZ, R17 ;  /* 0x000000ffff1c7224 */ /* 0x000fe400078e0011 */
[----:B------:R-:W-:Y:S01]  /*2b1d0*/  IMAD.MOV.U32 R29, RZ, RZ, R16 ;  /* 0x000000ffff1d7224 */ /* 0x000fe200078e0010 */
[----:B---3--:R-:W-:Y:S11]  /*2b1e0*/  HMMA.16816.F32.BF16 R4, R8, R26, R56 ;  /* 0x0000001a0804723c */ /* 0x008ff60000041838 */
[----:B------:R-:W-:Y:S11]  /*2b1f0*/  @!UPT UIADD3 URZ, URZ, URZ, URZ ;  /* 0x0000003f3f3ff290 */ /* 0x000ff6000fffe03f */
[----:B------:R-:W-:Y:S01]  /*2b200*/  @!UPT UIADD3 URZ, URZ, URZ, URZ ;  /* 0x0000003f3f3ff290 */ /* 0x000fe2000fffe03f */
[----:B------:R-:W-:Y:S01]  /*2b210*/  STL.64 [R1+0x110], R4 ;  /* 0x0001100401007387 */ /* 0x000fe20000100a00 */
[----:B------:R-:W-:Y:S02]  /*2b220*/  STL.64 [R1+0x118], R6 ;  /* 0x0001180601007387 */ /* 0x000fe40000100a00 */
[----:B------:R-:W-:Y:S02]  /*2b230*/  STL.64 [R1+0x100], R44 ;  /* 0x0001002c01007387 */ /* 0x000fe40000100a00 */
[----:B------:R0:W-:Y:S02]  /*2b240*/  STL.64 [R1+0x108], R46 ;  /* 0x0001082e01007387 */ /* 0x0001e40000100a00 */
[----:B0-----:R-:W-:-:S05]  /*2b250*/  LOP3.LUT R47, R20, 0x7, RZ, 0xc0, !PT ;  /* 0x00000007142f7812 */ /* 0x001fca00078ec0ff */
[----:B------:R-:W-:-:S05]  /*2b260*/  IMAD R47, R47, 0x90, RZ ;  /* 0x000000902f2f7824 */ /* 0x000fca00078e02ff */
[----:B------:R-:W-:Y:S01]  /*2b270*/  LOP3.LUT R47, R47, 0x30, R21, 0x78, !PT ;  /* 0x000000302f2f7812 */ /* 0x000fe200078e7815 */
[----:B------:R-:W-:Y:S01]  /*2b280*/  HMMA.16816.F32.BF16 R4, R8, R14, R48 ;  /* 0x0000000e0804723c */ /* 0x000fe20000041830 */
[----:B------:R-:W0:Y:S02]  /*2b290*/  LDSM.16.MT88.4 R12, [R60+0x5000] ;  /* 0x005000003c0c783b */ /* 0x000e240000004200 */
[----:B------:R-:W-:-:S05]  /*2b2a0*/  LOP3.LUT R47, R47, 0x40, RZ, 0x3c, !PT ;  /* 0x000000402f2f7812 */ /* 0x000fca00078e3cff */
[----:B------:R-:W1:Y:S04]  /*2b2b0*/  LDSM.16.M88.4 R20, [R47] ;  /* 0x000000002f14783b */ /* 0x000e680000000200 */
[----:B------:R-:W2:Y:S04]  /*2b2c0*/  LDSM.16.M88.4 R52, [R47+0x400] ;  /* 0x000400002f34783b */ /* 0x000ea80000000200 */
[----:B------:R-:W-:Y:S07]  /*2b2d0*/  LDSM.16.M88.4 R56, [R47+0x1800] ;  /* 0x001800002f38783b */ /* 0x000fee0000000200 */
[----:B------:R3:W-:Y:S01]  /*2b2e0*/  STL.64 [R1+0xf0], R4 ;  /* 0x0000f00401007387 */ /* 0x0007e20000100a00 */
[----:B------:R-:W-:Y:S03]  /*2b2f0*/  STL.64 [R1+0xf8], R6 ;  /* 0x0000f80601007387 */ /* 0x000fe60000100a00 */
[----:B0-----:R-:W-:Y:S01]  /*2b300*/  STL.64 [R1+0x1ac0], R14 ;  /* 0x001ac00e01007387 */ /* 0x001fe20000100a00 */
[----:B------:R-:W-:Y:S02]  /*2b310*/  STL.64 [R1+0x1ab8], R12 ;  /* 0x001ab80c01007387 */ /* 0x000fe40000100a00 */
[----:B------:R-:W-:Y:S01]  /*2b320*/  LDSM.16.M88.4 R12, [R47+0xc00] ;  /* 0x000c00002f0c783b */ /* 0x000fe20000000200 */
[----:B-1----:R-:W-:Y:S03]  /*2b330*/  STL.64 [R1+0x50], R20 ;  /* 0x0000501401007387 */ /* 0x002fe60000100a00 */
[----:B------:R-:W-:-:S02]  /*2b340*/  IMAD.MOV.U32 R48, RZ, RZ, R20 ;  /* 0x000000ffff307224 */ /* 0x000fc400078e0014 */
[----:B---3--:R-:W-:Y:S02]  /*2b350*/  IMAD.MOV.U32 R4, RZ, RZ, R21 ;  /* 0x000000ffff047224 */ /* 0x008fe400078e0015 */
[----:B------:R-:W-:Y:S02]  /*2b360*/  STL [R1+0x58], R22 ;  /* 0x0000581601007387 */ /* 0x000fe40000100800 */
[----:B------:R-:W-:Y:S02]  /*2b370*/  IMAD.MOV.U32 R60, RZ, RZ, R23 ;  /* 0x000000ffff3c7224 */ /* 0x000fe400078e0017 */
[----:B------:R-:W0:Y:S04]  /*2b380*/  LDSM.16.M88.4 R20, [R47+0x800] ;  /* 0x000800002f14783b */ /* 0x000e280000000200 */
[----:B------:R-:W-:Y:S01]  /*2b390*/  STL [R1+0x1830], R60 ;  /* 0x0018303c01007387 */ /* 0x000fe20000100800 */
[----:B--2---:R-:W-:Y:S02]  /*2b3a0*/  STL.64 [R1+0x40], R52 ;  /* 0x0000403401007387 */ /* 0x004fe40000100a00 */
[----:B------:R-:W-:Y:S02]  /*2b3b0*/  STL.64 [R1+0x48], R54 ;  /* 0x0000483601007387 */ /* 0x000fe40000100a00 */
[----:B------:R-:W1:Y:S04]  /*2b3c0*/  LDSM.16.M88.4 R52, [R47+0x1000] ;  /* 0x001000002f34783b */ /* 0x000e680000000200 */
[----:B0-----:R-:W-:Y:S01]  /*2b3d0*/  STL.64 [R1+0x30], R20 ;  /* 0x0000301401007387 */ /* 0x001fe20000100a00 */
[----:B------:R-:W-:Y:S02]  /*2b3e0*/  STL.64 [R1+0x38], R22 ;  /* 0x0000381601007387 */ /* 0x000fe40000100a00 */
[----:B------:R-:W0:Y:S04]  /*2b3f0*/  LDSM.16.M88.4 R20, [R47+0x1400] ;  /* 0x001400002f14783b */ /* 0x000e280000000200 */
[----:B------:R-:W-:Y:S01]  /*2b400*/  STL.64 [R1+0x20], R12 ;  /* 0x0000200c01007387 */ /* 0x000fe20000100a00 */
[----:B------:R2:W-:Y:S01]  /*2b410*/  STL.64 [R1+0x28], R14 ;  /* 0x0000280e01007387 */ /* 0x0005e20000100a00 */
[----:B-1----:R-:W-:Y:S02]  /*2b420*/  STL.64 [R1+0x10], R52 ;  /* 0x0000103401007387 */ /* 0x002fe40000100a00 */
[----:B------:R-:W-:Y:S02]  /*2b430*/  STL.64 [R1+0x18], R54 ;  /* 0x0000183601007387 */ /* 0x000fe40000100a00 */
[----:B------:R-:W1:Y:S01]  /*2b440*/  LDSM.16.M88.4 R52, [R47+0x1c00] ;  /* 0x001c00002f34783b */ /* 0x000e620000000200 */
[----:B--2---:R-:W-:Y:S03]  /*2b450*/  HMMA.16816.F32.BF16 R12, R8, R18, R28 ;  /* 0x00000012080c723c */ /* 0x004fe6000004181c */
[----:B------:R-:W2:Y:S04]  /*2b460*/  LDSM.16.M88.4 R16, [R47+0x2000] ;  /* 0x002000002f10783b */ /* 0x000ea80000000200 */
[----:B------:R-:W-:Y:S04]  /*2b470*/  LDSM.16.M88.4 R28, [R47+0x2c00] ;  /* 0x002c00002f1c783b */ /* 0x000fe80000000200 */
[----:B0-----:R-:W-:Y:S01]  /*2b480*/  STL.64 [R1], R20 ;  /* 0x0000001401007387 */ /* 0x001fe20000100a00 */
[----:B------:R-:W-:Y:S02]  /*2b490*/  STL.64 [R1+0x8], R22 ;  /* 0x0000081601007387 */ /* 0x000fe40000100a00 */
[----:B------:R-:W-:Y:S09]  /*2b4a0*/  STL [R1+0x180c], R58 ;  /* 0x00180c3a01007387 */ /* 0x000ff20000100800 */
[----:B------:R-:W-:Y:S01]  /*2b4b0*/  STL.64 [R1+0xe0], R12 ;  /* 0x0000e00c01007387 */ /* 0x000fe20000100a00 */
[----:B------:R-:W-:Y:S01]  /*2b4c0*/  STL.64 [R1+0xe8], R14 ;  /* 0x0000e80e01007387 */ /* 0x000fe20000100a00 */
[----:B------:R-:W-:Y:S02]  /*2b4d0*/  STL [R1+0x1808], R59 ;  /* 0x0018083b01007387 */ /* 0x000fe40000100800 */
[----:B------:R-:W-:Y:S02]  /*2b4e0*/  STL.64 [R1+0x1a78], R56 ;  /* 0x001a783801007387 */ /* 0x000fe40000100a00 */
[----:B-1----:R-:W-:Y:S01]  /*2b4f0*/  STL [R1+0x17d0], R54 ;  /* 0x0017d03601007387 */ /* 0x002fe20000100800 */
[----:B------:R0:W-:Y:S04]  /*2b500*/  STL [R1+0x17cc], R55 ;  /* 0x0017cc3701007387 */ /* 0x0001e80000100800 */
[----:B------:R-:W1:Y:S04]  /*2b510*/  LDSM.16.M88.4 R20, [R47+0x2400] ;  /* 0x002400002f14783b */ /* 0x000e680000000200 */
[----:B0-----:R-:W3:Y:S04]  /*2b520*/  LDL R55, [R1+0x754] ;  /* 0x0007540001377983 */ /* 0x001ee80000100800 */
[----:B---3--:R-:W-:Y:S01]  /*2b530*/  STL [R1+0x1a88], R55 ;  /* 0x001a883701007387 */ /* 0x008fe20000100800 */
[----:B------:R-:W-:Y:S02]  /*2b540*/  STL.64 [R1+0x1a80], R52 ;  /* 0x001a803401007387 */ /* 0x000fe40000100a00 */
[----:B--2---:R-:W-:Y:S02]  /*2b550*/  STL [R1+0x17c4], R18 ;  /* 0x0017c41201007387 */ /* 0x004fe40000100800 */
[----:B------:R-:W-:Y:S01]  /*2b560*/  STL [R1+0x17c0], R19 ;  /* 0x0017c01301007387 */ /* 0x000fe20000100800 */
[----:B------:R-:W-:Y:S01]  /*2b570*/  STL.64 [R1+0x1ac8], R16 ;  /* 0x001ac81001007387 */ /* 0x000fe20000100a00 */
[----:B-1----:R0:W-:Y:S02]  /*2b580*/  STL [R1+0x17bc], R22 ;  /* 0x0017bc1601007387 */ /* 0x0021e40000100800 */
[----:B------:R1:W-:Y:S02]  /*2b590*/  STL [R1+0x17b8], R23 ;  /* 0x0017b81701007387 */ /* 0x0003e40000100800 */
[----:B0-----:R-:W-:-:S02]  /*2b5a0*/  IMAD.MOV.U32 R22, RZ, RZ, R25 ;  /* 0x000000ffff167224 */ /* 0x001fc400078e0019 */
[----:B-1----:R-:W-:Y:S02]  /*2b5b0*/  IMAD.MOV.U32 R23, RZ, RZ, R24 ;  /* 0x000000ffff177224 */ /* 0x002fe400078e0018 */
[----:B------:R-:W0:Y:S04]  /*2b5c0*/  LDSM.16.M88.4 R24, [R47+0x2800] ;  /* 0x002800002f18783b */ /* 0x000e280000000200 */
[----:B------:R-:W-:Y:S01]  /*2b5d0*/  STL.64 [R1+0x1a70], R20 ;  /* 0x001a701401007387 */ /* 0x000fe20000100a00 */
[----:B------:R-:W-:Y:S03]  /*2b5e0*/  STL.64 [R1+0x1ad0], R22 ;  /* 0x001ad01601007387 */ /* 0x000fe60000100a00 */
[----:B0-----:R-:W-:Y:S01]  /*2b5f0*/  STL [R1+0x17b4], R26 ;  /* 0x0017b41a01007387 */ /* 0x001fe20000100800 */
[----:B------:R-:W-:Y:S02]  /*2b600*/  STL [R1+0x17b0], R27 ;  /* 0x0017b01b01007387 */ /* 0x000fe40000100800 */
[----:B------:R-:W-:Y:S02]  /*2b610*/  STL.64 [R1+0x1a68], R24 ;  /* 0x001a681801007387 */ /* 0x000fe40000100a00 */
[----:B------:R-:W-:Y:S01]  /*2b620*/  STL [R1+0x1794], R30 ;  /* 0x0017941e01007387 */ /* 0x000fe20000100800 */
[----:B------:R-:W-:Y:S01]  /*2b630*/  STL [R1+0x1790], R31 ;  /* 0x0017901f01007387 */ /* 0x000fe20000100800 */
[----:B------:R0:W-:Y:S03]  /*2b640*/  STL.64 [R1+0x1a90], R28 ;  /* 0x001a901c01007387 */ /* 0x0001e60000100a00 */
[----:B0-----:R-:W2:Y:S01]  /*2b650*/  LDL.LU R28, [R1+0x4a0] ;  /* 0x0004a000011c7983 */ /* 0x001ea20000300800 */
[----:B------:R-:W2:Y:S02]  /*2b660*/  LDL.LU R29, [R1+0x4a4] ;  /* 0x0004a400011d7983 */ /* 0x000ea40000300800 */
[----:B------:R-:W-:-:S02]  /*2b670*/  IMAD.MOV.U32 R30, RZ, RZ, R33 ;  /* 0x000000ffff1e7224 */ /* 0x000fc400078e0021 */
[----:B------:R-:W-:Y:S02]  /*2b680*/  IMAD.MOV.U32 R31, RZ, RZ, R32 ;  /* 0x000000ffff1f7224 */ /* 0x000fe400078e0020 */
[----:B------:R-:W0:Y:S04]  /*2b690*/  LDSM.16.M88.4 R32, [R47+0x3000] ;  /* 0x003000002f20783b */ /* 0x000e280000000200 */
[----:B------:R-:W-:Y:S01]  /*2b6a0*/  STL.64 [R1+0x1ae0], R30 ;  /* 0x001ae01e01007387 */ /* 0x000fe20000100a00 */
[----:B------:R-:W-:Y:S02]  /*2b6b0*/  IMAD.MOV.U32 R6, RZ, RZ, R41 ;  /* 0x000000ffff067224 */ /* 0x000fe400078e0029 */
[----:B------:R-:W-:Y:S01]  /*2b6c0*/  IMAD.MOV.U32 R7, RZ, RZ, R3 ;  /* 0x000000ffff077224 */ /* 0x000fe200078e0003 */
[----:B--2---:R-:W-:Y:S01]  /*2b6d0*/  STL.64 [R1+0x1ad8], R28 ;  /* 0x001ad81c01007387 */ /* 0x004fe20000100a00 */
[----:B0-----:R0:W-:Y:S02]  /*2b6e0*/  STL [R1+0x178c], R34 ;  /* 0x00178c2201007387 */ /* 0x0011e40000100800 */
[----:B------:R1:W-:Y:S02]  /*2b6f0*/  STL [R1+0x1788], R35 ;  /* 0x0017882301007387 */ /* 0x0003e40000100800 */
[----:B------:R-:W-:Y:S02]  /*2b700*/  STL.64 [R1+0x1a60], R32 ;  /* 0x001a602001007387 */ /* 0x000fe40000100a00 */
[----:B0-----:R-:W-:-:S02]  /*2b710*/  IMAD.MOV.U32 R34, RZ, RZ, R43 ;  /* 0x000000ffff227224 */ /* 0x001fc400078e002b */
[----:B-1----:R-:W-:Y:S01]  /*2b720*/  IMAD.MOV.U32 R35, RZ, RZ, R40 ;  /* 0x000000ffff237224 */ /* 0x002fe200078e0028 */
[----:B------:R-:W2:Y:S01]  /*2b730*/  LDL.LU R43, [R1+0x1b54] ;  /* 0x001b5400012b7983 */ /* 0x000ea20000300800 */
[----:B------:R-:W3:Y:S03]  /*2b740*/  LDL.LU R40, [R1+0x1b50] ;  /* 0x001b500001287983 */ /* 0x000ee60000300800 */
[----:B------:R0:W-:Y:S01]  /*2b750*/  STL.64 [R1+0x1ae8], R34 ;  /* 0x001ae82201007387 */ /* 0x0001e20000100a00 */
[----:B------:R-:W4:Y:S02]  /*2b760*/  LDL.LU R41, [R1+0x1b4c] ;  /* 0x001b4c0001297983 */ /* 0x000f240000300800 */
[----:B------:R-:W2:Y:S02]  /*2b770*/  LDL.LU R3, [R1+0x1b48] ;  /* 0x001b480001037983 */ /* 0x000ea40000300800 */
[----:B------:R-:W-:Y:S01]  /*2b780*/  STL.64 [R1+0x1af0], R6 ;  /* 0x001af00601007387 */ /* 0x000fe20000100a00 */
[----:B------:R-:W2:Y:S01]  /*2b790*/  LDL.LU R12, [R1+0x400] ;  /* 0x00040000010c7983 */ /* 0x000ea20000300800 */
[----:B------:R-:W2:Y:S02]  /*2b7a0*/  LDL.LU R13, [R1+0x404] ;  /* 0x00040400010d7983 */ /* 0x000ea40000300800 */
[----:B------:R-:W2:Y:S02]  /*2b7b0*/  LDL.LU R14, [R1+0x408] ;  /* 0x00040800010e7983 */ /* 0x000ea40000300800 */
[----:B------:R-:W2:Y:S02]  /*2b7c0*/  LDL.LU R15, [R1+0x40c] ;  /* 0x00040c00010f7983 */ /* 0x000ea40000300800 */
[----:B------:R-:W-:-:S02]  /*2b7d0*/  IMAD.MOV.U32 R18, RZ, RZ, R37 ;  /* 0x000000ffff127224 */ /* 0x000fc400078e0025 */
[----:B------:R-:W-:Y:S01]  /*2b7e0*/  IMAD.MOV.U32 R19, RZ, RZ, R36 ;  /* 0x000000ffff137224 */ /* 0x000fe200078e0024 */
[----:B--2---:R-:W-:Y:S01]  /*2b7f0*/  STL.64 [R1+0x1b00], R14 ;  /* 0x001b000e01007387 */ /* 0x004fe20000100a00 */
[----:B------:R1:W-:Y:S02]  /*2b800*/  STL.64 [R1+0x1af8], R12 ;  /* 0x001af80c01007387 */ /* 0x0003e40000100a00 */
[----:B------:R-:W0:Y:S02]  /*2b810*/  LDL.LU R37, [R1+0x1b44] ;  /* 0x001b440001257983 */ /* 0x000e240000300800 */
[----:B------:R-:W2:Y:S01]  /*2b820*/  LDL.LU R36, [R1+0x1b40] ;  /* 0x001b400001247983 */ /* 0x000ea20000300800 */
[----:B------:R-:W-:Y:S01]  /*2b830*/  STL.64 [R1+0x1b08], R18 ;  /* 0x001b081201007387 */ /* 0x000fe20000100a00 */
[----:B------:R-:W3:Y:S02]  /*2b840*/  LDL.LU R20, [R1+0x3f0] ;  /* 0x0003f00001147983 */ /* 0x000ee40000300800 */
[----:B------:R-:W3:Y:S02]  /*2b850*/  LDL.LU R21, [R1+0x3f4] ;  /* 0x0003f40001157983 */ /* 0x000ee40000300800 */
[----:B------:R-:W3:Y:S01]  /*2b860*/  LDL.LU R22, [R1+0x3f8] ;  /* 0x0003f80001167983 */ /* 0x000ee20000300800 */
[----:B------:R-:W3:Y:S01]  /*2b870*/  LDL.LU R23, [R1+0x3fc] ;  /* 0x0003fc0001177983 */ /* 0x000ee20000300800 */
[----:B------:R-:W-:-:S02]  /*2b880*/  IMAD.MOV.U32 R30, RZ, RZ, R2 ;  /* 0x000000ffff1e7224 */ /* 0x000fc400078e0002 */
[----:B------:R-:W-:Y:S02]  /*2b890*/  IMAD.MOV.U32 R31, RZ, RZ, R0 ;  /* 0x000000ffff1f7224 */ /* 0x000fe400078e0000 */
[----:B0-----:R-:W-:Y:S02]  /*2b8a0*/  IMAD.MOV.U32 R35, RZ, RZ, R37 ;  /* 0x000000ffff237224 */ /* 0x001fe400078e0025 */
[----:B--2---:R-:W-:Y:S01]  /*2b8b0*/  IMAD.MOV.U32 R34, RZ, RZ, R36 ;  /* 0x000000ffff227224 */ /* 0x004fe200078e0024 */
[----:B---3--:R-:W-:Y:S01]  /*2b8c0*/  STL.64 [R1+0x1b18], R22 ;  /* 0x001b181601007387 */ /* 0x008fe20000100a00 */
[----:B------:R0:W-:Y:S02]  /*2b8d0*/  STL.64 [R1+0x1b10], R20 ;  /* 0x001b101401007387 */ /* 0x0001e40000100a00 */
[----:B------:R-:W2:Y:S02]  /*2b8e0*/  LDL.LU R2, [R1+0x1b3c] ;  /* 0x001b3c0001027983 */ /* 0x000ea40000300800 */
[----:B------:R-:W3:Y:S01]  /*2b8f0*/  LDL.LU R0, [R1+0x1b38] ;  /* 0x001b380001007983 */ /* 0x000ee20000300800 */
[----:B------:R-:W2:Y:S01]  /*2b900*/  LDL.LU R32, [R1+0x3e0] ;  /* 0x0003e00001207983 */ /* 0x000ea20000300800 */
[----:B------:R-:W2:Y:S02]  /*2b910*/  LDL.LU R33, [R1+0x3e4] ;  /* 0x0003e40001217983 */ /* 0x000ea40000300800 */
[----:B------:R-:W2:Y:S02]  /*2b920*/  LDL.LU R36, [R1+0x1b34] ;  /* 0x001b340001247983 */ /* 0x000ea40000300800 */
[----:B------:R-:W3:Y:S01]  /*2b930*/  LDL.LU R37, [R1+0x1b30] ;  /* 0x001b300001257983 */ /* 0x000ee20000300800 */
[----:B-1----:R-:W3:Y:S01]  /*2b940*/  LDL.LU R12, [R1+0x3d0] ;  /* 0x0003d000010c7983 */ /* 0x002ee20000300800 */
[----:B------:R-:W3:Y:S02]  /*2b950*/  LDL.LU R13, [R1+0x3d4] ;  /* 0x0003d400010d7983 */ /* 0x000ee40000300800 */
[----:B------:R-:W3:Y:S02]  /*2b960*/  LDL.LU R14, [R1+0x3d8] ;  /* 0x0003d800010e7983 */ /* 0x000ee40000300800 */
[----:B------:R-:W3:Y:S01]  /*2b970*/  LDL.LU R15, [R1+0x3dc] ;  /* 0x0003dc00010f7983 */ /* 0x000ee20000300800 */
[----:B------:R-:W3:Y:S01]  /*2b980*/  LDL R5, [R1+0x758] ;  /* 0x0007580001057983 */ /* 0x000ee20000100800 */
[----:B0-----:R-:W3:Y:S02]  /*2b990*/  LDL.LU R20, [R1+0x3c0] ;  /* 0x0003c00001147983 */ /* 0x001ee40000300800 */
[----:B------:R-:W3:Y:S02]  /*2b9a0*/  LDL.LU R21, [R1+0x3c4] ;  /* 0x0003c40001157983 */ /* 0x000ee40000300800 */
[----:B------:R-:W-:-:S02]  /*2b9b0*/  IMAD.MOV.U32 R6, RZ, RZ, R43 ;  /* 0x000000ffff067224 */ /* 0x000fc400078e002b */
[----:B------:R-:W-:Y:S02]  /*2b9c0*/  IMAD.MOV.U32 R7, RZ, RZ, R42 ;  /* 0x000000ffff077224 */ /* 0x000fe400078e002a */
[----:B----4-:R-:W-:Y:S02]  /*2b9d0*/  IMAD.MOV.U32 R18, RZ, RZ, R41 ;  /* 0x000000ffff127224 */ /* 0x010fe400078e0029 */
[----:B------:R-:W-:Y:S02]  /*2b9e0*/  IMAD.MOV.U32 R19, RZ, RZ, R40 ;  /* 0x000000ffff137224 */ /* 0x000fe400078e0028 */
[----:B------:R-:W-:Y:S01]  /*2b9f0*/  LDSM.16.M88.4 R40, [R47+0x3800] ;  /* 0x003800002f28783b */ /* 0x000fe20000000200 */
[----:B------:R-:W-:Y:S02]  /*2ba00*/  IMAD.MOV.U32 R56, RZ, RZ, R48 ;  /* 0x000000ffff387224 */ /* 0x000fe400078e0030 */
[----:B------:R-:W-:Y:S02]  /*2ba10*/  IMAD.MOV.U32 R57, RZ, RZ, R4 ;  /* 0x000000ffff397224 */ /* 0x000fe400078e0004 */
[----:B------:R-:W-:-:S02]  /*2ba20*/  IMAD.MOV.U32 R55, RZ, RZ, R3 ;  /* 0x000000ffff377224 */ /* 0x000fc400078e0003 */
[----:B--2---:R-:W-:Y:S02]  /*2ba30*/  IMAD.MOV.U32 R23, RZ, RZ, R36 ;  /* 0x000000ffff177224 */ /* 0x004fe400078e0024 */
[----:B---3--:R-:W-:Y:S02]  /*2ba40*/  IMAD.MOV.U32 R22, RZ, RZ, R37 ;  /* 0x000000ffff167224 */ /* 0x008fe400078e0025 */
[----:B------:R-:W0:Y:S02]  /*2ba50*/  LDSM.16.M88.4 R36, [R47+0x3400] ;  /* 0x003400002f24783b */ /* 0x000e240000000200 */
[----:B------:R-:W1:Y:S02]  /*2ba60*/  LDSM.16.M88.4 R44, [R47+0x3c00] ;  /* 0x003c00002f2c783b */ /* 0x000e640000000200 */
[----:B------:R2:W3:Y:S01]  /*2ba70*/  LDSM.16.MT88.4 R48, [R5+0x5000] ;  /* 0x005000000530783b */ /* 0x0004e20000004200 */
[C---:B------:R-:W-:Y:S08]  /*2ba80*/  HMMA.16816.F32.BF16 R16, R8.reuse, R18, R20 ;  /* 0x000000120810723c */ /* 0x040ff00000041814 */
[----:B--2---:R-:W-:Y:S01]  /*2ba90*/  HMMA.16816.F32.BF16 R4, R8, R6, R12 ;  /* 0x000000060804723c */ /* 0x004fe2000004180c */
[----:B------:R-:W-:-:S02]  /*2baa0*/  IMAD.MOV.U32 R53, RZ, RZ, R0 ;  /* 0x000000ffff357224 */ /* 0x000fc400078e0000 */
[----:B------:R-:W-:Y:S01]  /*2bab0*/  IMAD.MOV.U32 R54, RZ, RZ, R2 ;  /* 0x000000ffff367224 */ /* 0x000fe200078e0002 */
[----:B0-----:R-:W-:Y:S01]  /*2bac0*/  STL [R1+0x1780], R38 ;  /* 0x0017802601007387 */ /* 0x001fe20000100800 */
[----:B------:R-:W-:Y:S02]  /*2bad0*/  STL [R1+0x177c], R39 ;  /* 0x00177c2701007387 */ /* 0x000fe40000100800 */
[----:B------:R-:W-:Y:S02]  /*2bae0*/  STL [R1+0x1784], R42 ;  /* 0x0017842a01007387 */ /* 0x000fe40000100800 */
[----:B------:R-:W-:Y:S01]  /*2baf0*/  STL [R1+0x1778], R43 ;  /* 0x0017782b01007387 */ /* 0x000fe20000100800 */
[----:B------:R0:W-:Y:S04]  /*2bb00*/  STL.64 [R1+0x1a58], R40 ;  /* 0x001a582801007387 */ /* 0x0001e80000100a00 */
        /* <DEDUP_REMOVED lines=12> */
[----:B-1----:R0:W-:Y:S01]  /*2bbd0*/  STL [R1+0x1774], R46 ;  /* 0x0017742e01007387 */ /* 0x0021e20000100800 */
[----:B------:R1:W-:Y:S02]  /*2bbe0*/  STL [R1+0x1770], R47 ;  /* 0x0017702f01007387 */ /* 0x0003e40000100800 */
[----:B------:R-:W-:Y:S01]  /*2bbf0*/  STL.64 [R1+0x1a50], R44 ;  /* 0x001a502c01007387 */ /* 0x000fe20000100a00 */
[----:B0-----:R-:W2:Y:S01]  /*2bc00*/  LDL.LU R46, [R1+0x88] ;  /* 0x00008800012e7983 */ /* 0x001ea20000300800 */
[----:B-1----:R-:W-:-:S02]  /*2bc10*/  IMAD.MOV.U32 R47, RZ, RZ, R61 ;  /* 0x000000ffff2f7224 */ /* 0x002fc400078e003d */
[----:B------:R-:W2:Y:S02]  /*2bc20*/  LDL.LU R61, [R1+0x1b20] ;  /* 0x001b2000013d7983 */ /* 0x000ea40000300800 */
[----:B---3--:R-:W-:Y:S01]  /*2bc30*/  STL.64 [R1+0x1aa0], R50 ;  /* 0x001aa03201007387 */ /* 0x008fe20000100a00 */
[----:B------:R0:W-:Y:S04]  /*2bc40*/  STL.64 [R1+0x1a98], R48 ;  /* 0x001a983001007387 */ /* 0x0001e80000100a00 */
[----:B0-----:R-:W3:Y:S01]  /*2bc50*/  LDL.LU R48, [R1+0x410] ;  /* 0x0004100001307983 */ /* 0x001ee20000300800 */
[----:B------:R-:W2:Y:S02]  /*2bc60*/  LDL.LU.64 R22, [R1+0x1b18] ;  /* 0x001b180001167983 */ /* 0x000ea40000300a00 */
[----:B------:R-:W2:Y:S02]  /*2bc70*/  LDL.LU.64 R20, [R1+0x1b10] ;  /* 0x001b100001147983 */ /* 0x000ea40000300a00 */
[----:B------:R-:W-:Y:S01]  /*2bc80*/  STL.64 [R1+0xd0], R16 ;  /* 0x0000d01001007387 */ /* 0x000fe20000100a00 */
[----:B------:R0:W-:Y:S04]  /*2bc90*/  STL.64 [R1+0xd8], R18 ;  /* 0x0000d81201007387 */ /* 0x0001e80000100a00 */
[----:B0-----:R-:W2:Y:S01]  /*2bca0*/  LDL.LU.64 R18, [R1+0x1b08] ;  /* 0x001b080001127983 */ /* 0x001ea20000300a00 */
[----:B------:R-:W3:Y:S02]  /*2bcb0*/  LDL.LU.64 R14, [R1+0x1b00] ;  /* 0x001b0000010e7983 */ /* 0x000ee40000300a00 */
[----:B------:R-:W3:Y:S02]  /*2bcc0*/  LDL.LU.64 R12, [R1+0x1af8] ;  /* 0x001af800010c7983 */ /* 0x000ee40000300a00 */
[----:B------:R-:W-:Y:S01]  /*2bcd0*/  STL.64 [R1+0xc0], R4 ;  /* 0x0000c00401007387 */ /* 0x000fe20000100a00 */
[----:B------:R0:W-:Y:S04]  /*2bce0*/  STL.64 [R1+0xc8], R6 ;  /* 0x0000c80601007387 */ /* 0x0001e80000100a00 */
[----:B0-----:R-:W3:Y:S01]  /*2bcf0*/  LDL.LU.64 R6, [R1+0x1af0] ;  /* 0x001af00001067983 */ /* 0x001ee20000300a00 */
[C---:B------:R-:W-:Y:S01]  /*2bd00*/  HMMA.16816.F32.BF16 R28, R8.reuse, R30, R32 ;  /* 0x0000001e081c723c */ /* 0x040fe20000041820 */
[----:B------:R-:W4:Y:S11]  /*2bd10*/  LDL.LU.64 R34, [R1+0x1ae8] ;  /* 0x001ae80001227983 */ /* 0x000f360000300a00 */
[----:B------:R-:W-:Y:S11]  /*2bd20*/  @!UPT UIADD3 URZ, URZ, URZ, URZ ;  /* 0x0000003f3f3ff290 */ /* 0x000ff6000fffe03f */
[----:B------:R-:W-:Y:S01]  /*2bd30*/  STL.64 [R1+0xb0], R28 ;  /* 0x0000b01c01007387 */ /* 0x000fe20000100a00 */
[----:B------:R0:W-:Y:S03]  /*2bd40*/  STL.64 [R1+0xb8], R30 ;  /* 0x0000b81e01007387 */ /* 0x0001e60000100a00 */
[----:B0-----:R-:W4:Y:S01]  /*2bd50*/  LDL.LU.64 R30, [R1+0x1ae0] ;  /* 0x001ae000011e7983 */ /* 0x001f220000300a00 */
[----:B------:R-:W4:Y:S01]  /*2bd60*/  LDL.LU.64 R28, [R1+0x1ad8] ;  /* 0x001ad800011c7983 */ /* 0x000f220000300a00 */
[C---:B--2---:R-:W-:Y:S02]  /*2bd70*/  HMMA.16816.F32.BF16 R16, R8.reuse, R18, R20 ;  /* 0x000000120810723c */ /* 0x044fe40000041814 */
[----:B------:R-:W2:Y:S06]  /*2bd80*/  LDL.LU.64 R22, [R1+0x1ad0] ;  /* 0x001ad00001167983 */ /* 0x000eac0000300a00 */
[----:B---3--:R-:W-:Y:S11]  /*2bd90*/  HMMA.16816.F32.BF16 R4, R8, R6, R12 ;  /* 0x000000060804723c */ /* 0x008ff6000004180c */
[----:B------:R-:W-:Y:S04]  /*2bda0*/  @!UPT UIADD3 URZ, URZ, URZ, URZ ;  /* 0x0000003f3f3ff290 */ /* 0x000fe8000fffe03f */
[----:B------:R0:W-:Y:S01]  /*2bdb0*/  STL.64 [R1+0xa0], R16 ;  /* 0x0000a01001007387 */ /* 0x0001e20000100a00 */
[----:B------:R-:W-:Y:S03]  /*2bdc0*/  STL.64 [R1+0xa8], R18 ;  /* 0x0000a81201007387 */ /* 0x000fe60000100a00 */
[----:B0-----:R-:W3:Y:S01]  /*2bdd0*/  LDL.LU.64 R16, [R1+0x1ac8] ;  /* 0x001ac80001107983 */ /* 0x001ee20000300a00 */
[----:B------:R-:W3:Y:S02]  /*2bde0*/  LDL.LU.64 R14, [R1+0x1ac0] ;  /* 0x001ac000010e7983 */ /* 0x000ee40000300a00 */
[----:B------:R-:W3:Y:S01]  /*2bdf0*/  LDL.LU.64 R12, [R1+0x1ab8] ;  /* 0x001ab800010c7983 */ /* 0x000ee20000300a00 */
[----:B------:R-:W-:Y:S01]  /*2be00*/  STL.64 [R1+0x90], R4 ;  /* 0x0000900401007387 */ /* 0x000fe20000100a00 */
[----:B------:R0:W-:Y:S03]  /*2be10*/  STL.64 [R1+0x98], R6 ;  /* 0x0000980601007387 */ /* 0x0001e60000100a00 */
[----:B0-----:R-:W3:Y:S01]  /*2be20*/  LDL.LU.64 R6, [R1+0x1ab0] ;  /* 0x001ab00001067983 */ /* 0x001ee20000300a00 */
[----:B------:R-:W-:-:S02]  /*2be30*/  IMAD.MOV.U32 R49, RZ, RZ, R3 ;  /* 0x000000ffff317224 */ /* 0x000fc400078e0003 */
[----:B------:R-:W-:Y:S02]  /*2be40*/  IMAD.MOV.U32 R50, RZ, RZ, R2 ;  /* 0x000000ffff327224 */ /* 0x000fe400078e0002 */
[----:B------:R-:W-:Y:S01]  /*2be50*/  IMAD.MOV.U32 R51, RZ, RZ, R0 ;  /* 0x000000ffff337224 */ /* 0x000fe200078e0000 */
[C---:B----4-:R-:W-:Y:S08]  /*2be60*/  HMMA.16816.F32.BF16 R32, R8.reuse, R34, R40 ;  /* 0x000000220820723c */ /* 0x050ff00000041828 */
[C---:B------:R-:W-:Y:S01]  /*2be70*/  HMMA.16816.F32.BF16 R44, R8.reuse, R46, R48 ;  /* 0x0000002e082c723c */ /* 0x040fe20000041830 */
[----:B------:R-:W4:Y:S11]  /*2be80*/  LDL.LU.64 R4, [R1+0x1aa8] ;  /* 0x001aa80001047983 */ /* 0x000f360000300a00 */
[----:B------:R-:W-:Y:S11]  /*2be90*/  @!UPT UIADD3 URZ, URZ, URZ, URZ ;  /* 0x0000003f3f3ff290 */ /* 0x000ff6000fffe03f */
[----:B------:R0:W-:Y:S01]  /*2bea0*/  STL.64 [R1+0x80], R44 ;  /* 0x0000802c01007387 */ /* 0x0001e20000100a00 */
[----:B------:R-:W-:Y:S02]  /*2beb0*/  STL.64 [R1+0x88], R46 ;  /* 0x0000882e01007387 */ /* 0x000fe40000100a00 */
[----:B------:R-:W-:Y:S02]  /*2bec0*/  STL.64 [R1+0x70], R32 ;  /* 0x0000702001007387 */ /* 0x000fe40000100a00 */
[----:B------:R-:W-:Y:S01]  /*2bed0*/  STL.64 [R1+0x78], R34 ;  /* 0x0000782201007387 */ /* 0x000fe20000100a00 */
[----:B0-----:R-:W4:Y:S01]  /*2bee0*/  LDL.64 R44, [R1+0x40] ;  /* 0x00004000012c7983 */ /* 0x001f220000100a00 */
[C---:B--2---:R-:W-:Y:S11]  /*2bef0*/  HMMA.16816.F32.BF16 R20, R8.reuse, R22, R28 ;  /* 0x000000160814723c */ /* 0x044ff6000004181c */
[----:B------:R-:W-:Y:S11]  /*2bf00*/  @!UPT UIADD3 URZ, URZ, URZ, URZ ;  /* 0x0000003f3f3ff290 */ /* 0x000ff6000fffe03f */
[----:B------:R-:W-:Y:S02]  /*2bf10*/  @!UPT UIADD3 URZ, URZ, URZ, URZ ;  /* 0x0000003f3f3ff290 */ /* 0x000fe4000fffe03f */
[----:B------:R-:W-:Y:S02]  /*2bf20*/  IMAD.MOV.U32 R60, RZ, RZ, R20 ;  /* 0x000000ffff3c7224 */ /* 0x000fe400078e0014 */
[----:B------:R-:W-:Y:S02]  /*2bf30*/  IMAD.MOV.U32 R3, RZ, RZ, R21 ;  /* 0x000000ffff037224 */ /* 0x000fe400078e0015 */
[----:B------:R-:W-:Y:S01]  /*2bf40*/  IMAD.MOV.U32 R0, RZ, RZ, R23 ;  /* 0x000000ffff007224 */ /* 0x000fe200078e0017 */
[----:B------:R-:W2:Y:S01]  /*2bf50*/  LDL.LU R20, [R1+0x460] ;  /* 0x0004600001147983 */ /* 0x000ea20000300800 */
[----:B------:R-:W-:Y:S02]  /*2bf60*/  IMAD.MOV.U32 R2, RZ, RZ, R22 ;  /* 0x000000ffff027224 */ /* 0x000fe400078e0016 */
[----:B------:R-:W2:Y:S02]  /*2bf70*/  LDL.LU R21, [R1+0x464] ;  /* 0x0004640001157983 */ /* 0x000ea40000300800 */
[----:B------:R-:W2:Y:S01]  /*2bf80*/  LDL.LU R22, [R1+0x468] ;  /* 0x0004680001167983 */ /* 0x000ea20000300800 */
[----:B------:R-:W2:Y:S01]  /*2bf90*/  LDL.LU R23, [R1+0x46c] ;  /* 0x00046c0001177983 */ /* 0x000ea20000300800 */
[----:B------:R-:W2:Y:S02]  /*2bfa0*/  LDL.64 R40, [R1+0x30] ;  /* 0x0000300001287983 */ /* 0x000ea40000100a00 */
[----:B------:R-:W-:Y:S01]  /*2bfb0*/  STL [R1+0x1840], R0 ;  /* 0x0018400001007387 */ /* 0x000fe20000100800 */
[----:B---3--:R-:W-:Y:S01]  /*2bfc0*/  HMMA.16816.F32.BF16 R24, R8, R6, R24 ;  /* 0x000000060818723c */ /* 0x008fe20000041818 */
[----:B------:R-:W-:Y:S01]  /*2bfd0*/  STL [R1+0x183c], R60 ;  /* 0x00183c3c01007387 */ /* 0x000fe20000100800 */
[----:B------:R-:W-:Y:S02]  /*2bfe0*/  STL [R1+0x1838], R3 ;  /* 0x0018380301007387 */ /* 0x000fe40000100800 */
[----:B------:R-:W-:Y:S02]  /*2bff0*/  STL [R1+0x1834], R2 ;  /* 0x0018340201007387 */ /* 0x000fe40000100800 */
[----:B------:R-:W3:Y:S11]  /*2c000*/  LDL.LU R8, [R1+0x470] ;  /* 0x0004700001087983 */ /* 0x000ef60000300800 */
[----:B------:R-:W-:Y:S06]  /*2c010*/  @!UPT UIADD3 URZ, URZ, URZ, URZ ;  /* 0x0000003f3f3ff290 */ /* 0x000fec000fffe03f */
[----:B------:R-:W-:Y:S01]  /*2c020*/  STL.64 [R1+0x160], R24 ;  /* 0x0001601801007387 */ /* 0x000fe20000100a00 */
[----:B------:R0:W-:Y:S02]  /*2c030*/  STL.64 [R1+0x168], R26 ;  /* 0x0001681a01007387 */ /* 0x0001e40000100a00 */
[----:B------:R-:W3:Y:S02]  /*2c040*/  LDL.LU R9, [R1+0x474] ;  /* 0x0004740001097983 */ /* 0x000ee40000300800 */
[----:B------:R-:W3:Y:S01]  /*2c050*/  LDL.LU R10, [R1+0x478] ;  /* 0x00047800010a7983 */ /* 0x000ee20000300800 */
[----:B------:R-:W3:Y:S01]  /*2c060*/  LDL.LU R11, [R1+0x47c] ;  /* 0x00047c00010b7983 */ /* 0x000ee20000300800 */
[----:B0-----:R-:W-:Y:S11]  /*2c070*/  HMMA.16816.F32.BF16 R24, R12, R56, R52 ;  /* 0x000000380c18723c */ /* 0x001ff60000041834 */
[----:B------:R-:W-:Y:S11]  /*2c080*/  @!UPT UIADD3 URZ, URZ, URZ, URZ ;  /* 0x0000003f3f3ff290 */ /* 0x000ff6000fffe03f */
[----:B------:R-:W-:Y:S01]  /*2c090*/  @!UPT UIADD3 URZ, URZ, URZ, URZ ;  /* 0x0000003f3f3ff290 */ /* 0x000fe2000fffe03f */
[----:B------:R0:W-:Y:S01]  /*2c0a0*/  STL.64 [R1+0x2e0], R24 ;  /* 0x0002e01801007387 */ /* 0x0001e20000100a00 */
        /* <DEDUP_REMOVED lines=8> */
[----:B------:R-:W3:Y:S02]  /*2c130*/  LDL.64 R28, [R1+0x20] ;  /* 0x00002000011c7983 */ /* 0x000ee40000100a00 */
[----:B------:R-:W3:Y:S02]  /*2c140*/  LDL.64 R56, [R1+0x10] ;  /* 0x0000100001387983 */ /* 0x000ee40000100a00 */
[----:B------:R-:W-:-:S02]  /*2c150*/  IMAD.MOV.U32 R60, RZ, RZ, R27 ;  /* 0x000000ffff3c7224 */ /* 0x000fc400078e001b */
[----:B------:R-:W-:Y:S01]  /*2c160*/  IMAD.MOV.U32 R0, RZ, RZ, R26 ;  /* 0x000000ffff007224 */ /* 0x000fe200078e001a */
[----:B------:R-:W3:Y:S01]  /*2c170*/  LDL.LU R32, [R1+0x430] ;  /* 0x0004300001207983 */ /* 0x000ee20000300800 */
[----:B------:R-:W3:Y:S02]  /*2c180*/  LDL.LU R33, [R1+0x434] ;  /* 0x0004340001217983 */ /* 0x000ee40000300800 */
[----:B------:R-:W3:Y:S02]  /*2c190*/  LDL.LU R34, [R1+0x438] ;  /* 0x0004380001227983 */ /* 0x000ee40000300800 */
[----:B0-----:R-:W3:Y:S01]  /*2c1a0*/  LDL.64 R24, [R1] ;  /* 0x0000000001187983 */ /* 0x001ee20000100a00 */
[----:B------:R-:W-:Y:S01]  /*2c1b0*/  STL [R1+0x1924], R60 ;  /* 0x0019243c01007387 */ /* 0x000fe20000100800 */
[----:B------:R-:W-:Y:S02]  /*2c1c0*/  STL [R1+0x1920], R0 ;  /* 0x0019200001007387 */ /* 0x000fe40000100800 */
[----:B------:R-:W-:-:S02]  /*2c1d0*/  IMAD.MOV.U32 R35, RZ, RZ, R61 ;  /* 0x000000ffff237224 */ /* 0x000fc400078e003d */
[----:B----4-:R-:W-:Y:S02]  /*2c1e0*/  IMAD.MOV.U32 R19, RZ, RZ, R44 ;  /* 0x000000ffff137224 */ /* 0x010fe400078e002c */
[----:B------:R-:W-:Y:S01]  /*2c1f0*/  IMAD.MOV.U32 R18, RZ, RZ, R45 ;  /* 0x000000ffff127224 */ /* 0x000fe200078e002d */
[----:B--2---:R-:W-:Y:S01]  /*2c200*/  HMMA.16816.F32.BF16 R20, R12, R40, R20 ;  /* 0x000000280c14723c */ /* 0x004fe20000041814 */
[----:B------:R-:W-:-:S07]  /*2c210*/  IMAD.MOV.U32 R38, RZ, RZ, R40 ;  /* 0x000000ffff267224 */ /* 0x000fce00078e0028 */
[----:B---3--:R-:W-:Y:S11]  /*2c220*/  HMMA.16816.F32.BF16 R8, R12, R44, R8 ;  /* 0x0000002c0c08723c */ /* 0x008ff60000041808 */
[----:B------:R-:W-:Y:S05]  /*2c230*/  @!UPT UIADD3 URZ, URZ, URZ, URZ ;  /* 0x0000003f3f3ff290 */ /* 0x000fea000fffe03f */
[----:B------:R-:W-:-:S08]  /*2c240*/  IMAD.MOV.U32 R61, RZ, RZ, R23 ;  /* 0x000000ffff3d7224 */ /* 0x000fd000078e0017 */
[----:B------:R-:W-:Y:S02]  /*2c250*/  IMAD.MOV.U32 R2, RZ, RZ, R9 ;  /* 0x000000ffff027224 */ /* 0x000fe400078e0009 */
[----:B------:R-:W-:Y:S01]  /*2c260*/  IMAD.MOV.U32 R3, RZ, RZ, R8 ;  /* 0x000000ffff037224 */ /* 0x000fe200078e0008 */
[----:B------:R-:W-:Y:S02]  /*2c270*/  STL.64 [R1+0x2d8], R10 ;  /* 0x0002d80a01007387 */ /* 0x000fe40000100a00 */
[----:B------:R-:W-:Y:S02]  /*2c280*/  STL [R1+0x192c], R2 ;  /* 0x00192c0201007387 */ /* 0x000fe40000100800 */
[----:B------:R-:W-:Y:S01]  /*2c290*/  STL [R1+0x1928], R3 ;  /* 0x0019280301007387 */ /* 0x000fe20000100800 */
[----:B------:R0:W-:Y:S01]  /*2c2a0*/  STL.64 [R1+0x2c0], R20 ;  /* 0x0002c01401007387 */ /* 0x0001e20000100a00 */
[C---:B------:R-:W-:Y:S08]  /*2c2b0*/  HMMA.16816.F32.BF16 R48, R12.reuse, R28, R48 ;  /* 0x0000001c0c30723c */ /* 0x040ff00000041830 */
[----:B------:R-:W-:Y:S01]  /*2c2c0*/  HMMA.16816.F32.BF16 R52, R12, R56, R52 ;  /* 0x000000380c34723c */ /* 0x000fe20000041834 */
[----:B------:R1:W-:Y:S04]  /*2c2d0*/  STL [R1+0x2c8], R22 ;  /* 0x0002c81601007387 */ /* 0x0003e80000100800 */
[----:B0-----:R-:W2:Y:S01]  /*2c2e0*/  LDL.LU R20, [R1+0x570] ;  /* 0x0005700001147983 */ /* 0x001ea20000300800 */
[----:B------:R-:W2:Y:S02]  /*2c2f0*/  LDL.LU R21, [R1+0x574] ;  /* 0x0005740001157983 */ /* 0x000ea40000300800 */
[----:B------:R-:W-:Y:S01]  /*2c300*/  IMAD.MOV.U32 R11, RZ, RZ, R41 ;  /* 0x000000ffff0b7224 */ /* 0x000fe200078e0029 */
[----:B-1----:R-:W2:Y:S01]  /*2c310*/  LDL.LU R22, [R1+0x578] ;  /* 0x0005780001167983 */ /* 0x002ea20000300800 */
[----:B------:R-:W2:Y:S02]  /*2c320*/  LDL.LU R23, [R1+0x57c] ;  /* 0x00057c0001177983 */ /* 0x000ea40000300800 */
[----:B------:R-:W3:Y:S02]  /*2c330*/  LDL.LU R40, [R1+0x560] ;  /* 0x0005600001287983 */ /* 0x000ee40000300800 */
[----:B------:R-:W3:Y:S01]  /*2c340*/  LDL.LU R41, [R1+0x564] ;  /* 0x0005640001297983 */ /* 0x000ee20000300800 */
[----:B------:R-:W3:Y:S01]  /*2c350*/  LDL.LU R42, [R1+0x568] ;  /* 0x00056800012a7983 */ /* 0x000ee20000300800 */
[----:B------:R-:W3:Y:S02]  /*2c360*/  LDL.LU R43, [R1+0x56c] ;  /* 0x00056c00012b7983 */ /* 0x000ee40000300800 */
[----:B------:R-:W4:Y:S02]  /*2c370*/  LDL.LU R44, [R1+0x550] ;  /* 0x00055000012c7983 */ /* 0x000f240000300800 */
[----:B------:R-:W4:Y:S01]  /*2c380*/  LDL.LU R45, [R1+0x554] ;  /* 0x00055400012d7983 */ /* 0x000f220000300800 */
[----:B------:R-:W4:Y:S01]  /*2c390*/  LDL.LU R46, [R1+0x558] ;  /* 0x00055800012e7983 */ /* 0x000f220000300800 */
[----:B------:R-:W4:Y:S02]  /*2c3a0*/  LDL.LU R47, [R1+0x55c] ;  /* 0x00055c00012f7983 */ /* 0x000f240000300800 */
[----:B------:R-:W-:Y:S02]  /*2c3b0*/  STL.64 [R1+0x2b0], R48 ;  /* 0x0002b03001007387 */ /* 0x000fe40000100a00 */
[----:B------:R0:W-:Y:S02]  /*2c3c0*/  STL.64 [R1+0x2b8], R50 ;  /* 0x0002b83201007387 */ /* 0x0001e40000100a00 */
[----:B------:R-:W-:-:S02]  /*2c3d0*/  IMAD.MOV.U32 R2, RZ, RZ, R28 ;  /* 0x000000ffff027224 */ /* 0x000fc400078e001c */
[----:B------:R-:W-:Y:S01]  /*2c3e0*/  IMAD.MOV.U32 R0, RZ, RZ, R29 ;  /* 0x000000ffff007224 */ /* 0x000fe200078e001d */
[----:B0-----:R-:W2:Y:S01]  /*2c3f0*/  LDL.LU.64 R50, [R1+0x1aa0] ;  /* 0x001aa00001327983 */ /* 0x001ea20000300a00 */
[----:B------:R-:W2:Y:S02]  /*2c400*/  LDL.LU.64 R48, [R1+0x1a98] ;  /* 0x001a980001307983 */ /* 0x000ea40000300a00 */
[----:B------:R-:W2:Y:S02]  /*2c410*/  LDL.LU.64 R28, [R1+0x1a90] ;  /* 0x001a9000011c7983 */ /* 0x000ea40000300a00 */
[----:B------:R-:W-:Y:S01]  /*2c420*/  STL.64 [R1+0x2a0], R52 ;  /* 0x0002a03401007387 */ /* 0x000fe20000100a00 */
[----:B------:R0:W-:Y:S04]  /*2c430*/  STL.64 [R1+0x2a8], R54 ;  /* 0x0002a83601007387 */ /* 0x0001e80000100a00 */
[----:B0-----:R-:W2:Y:S01]  /*2c440*/  LDL.LU R55, [R1+0x1a88] ;  /* 0x001a880001377983 */ /* 0x001ea20000300800 */
[----:B------:R-:W3:Y:S02]  /*2c450*/  LDL.LU.64 R52, [R1+0x1a80] ;  /* 0x001a800001347983 */ /* 0x000ee40000300a00 */
[----:B------:R-:W-:-:S02]  /*2c460*/  IMAD.MOV.U32 R8, RZ, RZ, R56 ;  /* 0x000000ffff087224 */ /* 0x000fc400078e0038 */
[----:B------:R-:W-:Y:S02]  /*2c470*/  IMAD.MOV.U32 R3, RZ, RZ, R57 ;  /* 0x000000ffff037224 */ /* 0x000fe400078e0039 */
[----:B------:R-:W3:Y:S01]  /*2c480*/  LDL.LU.64 R56, [R1+0x1a78] ;  /* 0x001a780001387983 */ /* 0x000ee20000300a00 */
[C---:B------:R-:W-:Y:S11]  /*2c490*/  HMMA.16816.F32.BF16 R32, R12.reuse, R24, R32 ;  /* 0x000000180c20723c */ /* 0x040ff60000041820 */
[----:B------:R-:W-:Y:S11]  /*2c4a0*/  @!UPT UIADD3 URZ, URZ, URZ, URZ ;  /* 0x0000003f3f3ff290 */ /* 0x000ff6000fffe03f */
[----:B------:R-:W-:Y:S01]  /*2c4b0*/  @!UPT UIADD3 URZ, URZ, URZ, URZ ;  /* 0x0000003f3f3ff290 */ /* 0x000fe2000fffe03f */
[----:B------:R-:W-:Y:S01]  /*2c4c0*/  STL.64 [R1+0x290], R32 ;  /* 0x0002902001007387 */ /* 0x000fe20000100a00 */
[----:B------:R0:W-:Y:S02]  /*2c4d0*/  STL.64 [R1+0x298], R34 ;  /* 0x0002982201007387 */ /* 0x0001e40000100a00 */
[----:B0-----:R-:W-:Y:S02]  /*2c4e0*/  IMAD.MOV.U32 R34, RZ, RZ, R5 ;  /* 0x000000ffff227224 */ /* 0x001fe400078e0005 */
[----:B------:R-:W-:Y:S02]  /*2c4f0*/  IMAD.MOV.U32 R35, RZ, RZ, R4 ;  /* 0x000000ffff237224 */ /* 0x000fe400078e0004 */
[----:B------:R-:W-:Y:S02]  /*2c500*/  IMAD.MOV.U32 R10, RZ, RZ, R24 ;  /* 0x000000ffff0a7224 */ /* 0x000fe400078e0018 */
[----:B------:R-:W-:Y:S01]  /*2c510*/  IMAD.MOV.U32 R9, RZ, RZ, R25 ;  /* 0x000000ffff097224 */ /* 0x000fe200078e0019 */
[----:B------:R-:W4:Y:S01]  /*2c520*/  LDL.LU R24, [R1+0x540] ;  /* 0x0005400001187983 */ /* 0x000f220000300800 */
[----:B------:R-:W4:Y:S02]  /*2c530*/  LDL.LU R25, [R1+0x544] ;  /* 0x0005440001197983 */ /* 0x000f240000300800 */
[----:B------:R-:W4:Y:S02]  /*2c540*/  LDL.LU R26, [R1+0x548] ;  /* 0x00054800011a7983 */ /* 0x000f240000300800 */
[----:B------:R-:W4:Y:S01]  /*2c550*/  LDL.LU R27, [R1+0x54c] ;  /* 0x00054c00011b7983 */ /* 0x000f220000300800 */
[----:B------:R-:W4:Y:S01]  /*2c560*/  LDL.LU R32, [R1+0x3a0] ;  /* 0x0003a00001207983 */ /* 0x000f220000300800 */
[----:B------:R-:W4:Y:S03]  /*2c570*/  LDL.LU R33, [R1+0x3a4] ;  /* 0x0003a40001217983 */ /* 0x000f260000300800 */
[----:B--2---:R-:W0:Y:S01]  /*2c580*/  LDSM.16.MT88.4 R4, [R55+0x5000] ;  /* 0x005000003704783b */ /* 0x004e220000004200 */
[C---:B---3--:R-:W-:Y:S03]  /*2c590*/  HMMA.16816.F32.BF16 R20, R12.reuse, R56, R20 ;  /* 0x000000380c14723c */ /* 0x048fe60000041814 */
[----:B0-----:R-:W-:Y:S01]  /*2c5a0*/  STL.64 [R1+0x19c8], R6 ;  /* 0x0019c80601007387 */ /* 0x001fe20000100a00 */
[----:B------:R0:W-:Y:S03]  /*2c5b0*/  STL.64 [R1+0x19c0], R4 ;  /* 0x0019c00401007387 */ /* 0x0001e60000100a00 */
[----:B0-----:R-:W2:Y:S01]  /*2c5c0*/  LDL.LU R4, [R1+0x530] ;  /* 0x0005300001047983 */ /* 0x001ea20000300800 */
[----:B------:R-:W2:Y:S02]  /*2c5d0*/  LDL.LU R5, [R1+0x534] ;  /* 0x0005340001057983 */ /* 0x000ea40000300800 */
[----:B------:R-:W2:Y:S02]  /*2c5e0*/  LDL.LU R6, [R1+0x538] ;  /* 0x0005380001067983 */ /* 0x000ea40000300800 */
[----:B------:R-:W2:Y:S01]  /*2c5f0*/  LDL.LU R7, [R1+0x53c] ;  /* 0x00053c0001077983 */ /* 0x000ea20000300800 */
[----:B------:R-:W-:Y:S10]  /*2c600*/  STL [R1+0x1810], R55 ;  /* 0x0018103701007387 */ /* 0x000ff40000100800 */
[----:B------:R0:W-:Y:S02]  /*2c610*/  STL.64 [R1+0x280], R20 ;  /* 0x0002801401007387 */ /* 0x0001e40000100a00 */
[----:B------:R-:W-:Y:S01]  /*2c620*/  STL.64 [R1+0x288], R22 ;  /* 0x0002881601007387 */ /* 0x000fe20000100a00 */
[----:B0-----:R-:W3:Y:S01]  /*2c630*/  LDL.LU.64 R20, [R1+0x1a70] ;  /* 0x001a700001147983 */ /* 0x001ee20000300a00 */
[C---:B------:R-:W-:Y:S08]  /*2c640*/  HMMA.16816.F32.BF16 R40, R12.reuse, R52, R40 ;  /* 0x000000340c28723c */ /* 0x040ff00000041828 */
[----:B----4-:R-:W-:Y:S11]  /*2c650*/  HMMA.16816.F32.BF16 R44, R12, R16, R44 ;  /* 0x000000100c2c723c */ /* 0x010ff6000004182c */
[----:B------:R-:W-:Y:S04]  /*2c660*/  @!UPT UIADD3 URZ, URZ, URZ, URZ ;  /* 0x0000003f3f3ff290 */ /* 0x000fe8000fffe03f */
[----:B------:R0:W-:Y:S01]  /*2c670*/  STL.64 [R1+0x450], R40 ;  /* 0x0004502801007387 */ /* 0x0001e20000100a00 */
[----:B------:R1:W-:Y:S08]  /*2c680*/  STL.64 [R1+0x458], R42 ;  /* 0x0004582a01007387 */ /* 0x0003f00000100a00 */
[----:B------:R-:W-:Y:S02]  /*2c690*/  IMAD.MOV.U32 R58, RZ, RZ, R46 ;  /* 0x000000ffff3a7224 */ /* 0x000fe400078e002e */
[----:B------:R-:W-:-:S02]  /*2c6a0*/  IMAD.MOV.U32 R59, RZ, RZ, R47 ;  /* 0x000000ffff3b7224 */ /* 0x000fc400078e002f */
[----:B------:R-:W-:Y:S01]  /*2c6b0*/  IMAD.MOV.U32 R55, RZ, RZ, R45 ;  /* 0x000000ffff377224 */ /* 0x000fe200078e002d */
[----:B0-----:R-:W4:Y:S01]  /*2c6c0*/  LDL.LU R40, [R1+0x380] ;  /* 0x0003800001287983 */ /* 0x001f220000300800 */
[----:B------:R-:W4:Y:S02]  /*2c6d0*/  LDL.LU R41, [R1+0x384] ;  /* 0x0003840001297983 */ /* 0x000f240000300800 */
[----:B-1----:R-:W4:Y:S02]  /*2c6e0*/  LDL.LU R42, [R1+0x388] ;  /* 0x00038800012a7983 */ /* 0x002f240000300800 */
[----:B------:R-:W4:Y:S01]  /*2c6f0*/  LDL.LU R43, [R1+0x38c] ;  /* 0x00038c00012b7983 */ /* 0x000f220000300800 */
[----:B------:R0:W-:Y:S04]  /*2c700*/  STL [R1+0x440], R44 ;  /* 0x0004402c01007387 */ /* 0x0001e80000100800 */
[----:B0-----:R-:W2:Y:S01]  /*2c710*/  LDL.LU R44, [R1+0x370] ;  /* 0x00037000012c7983 */ /* 0x001ea20000300800 */
[----:B------:R-:W2:Y:S02]  /*2c720*/  LDL.LU R45, [R1+0x374] ;  /* 0x00037400012d7983 */ /* 0x000ea40000300800 */
[----:B------:R-:W2:Y:S02]  /*2c730*/  LDL.LU R46, [R1+0x378] ;  /* 0x00037800012e7983 */ /* 0x000ea40000300800 */
[----:B------:R-:W2:Y:S01]  /*2c740*/  LDL.LU R47, [R1+0x37c] ;  /* 0x00037c00012f7983 */ /* 0x000ea20000300800 */
[----:B------:R-:W-:Y:S01]  /*2c750*/  STL.64 [R1+0x1a18], R58 ;  /* 0x001a183a01007387 */ /* 0x000fe20000100a00 */
[----:B------:R0:W-:Y:S03]  /*2c760*/  STL.64 [R1+0x1a10], R56 ;  /* 0x001a103801007387 */ /* 0x0001e60000100a00 */
[----:B0-----:R-:W2:Y:S01]  /*2c770*/  LDL.LU R56, [R1+0x390] ;  /* 0x0003900001387983 */ /* 0x001ea20000300800 */
[----:B------:R-:W2:Y:S02]  /*2c780*/  LDL.LU R57, [R1+0x394] ;  /* 0x0003940001397983 */ /* 0x000ea40000300800 */
[----:B------:R-:W2:Y:S02]  /*2c790*/  LDL.LU R58, [R1+0x398] ;  /* 0x00039800013a7983 */ /* 0x000ea40000300800 */
[----:B------:R-:W2:Y:S01]  /*2c7a0*/  LDL.LU R59, [R1+0x39c] ;  /* 0x00039c00013b7983 */ /* 0x000ea20000300800 */
[C---:B---3--:R-:W-:Y:S11]  /*2c7b0*/  HMMA.16816.F32.BF16 R24, R12.reuse, R20, R24 ;  /* 0x000000140c18723c */ /* 0x048ff60000041818 */
[----:B------:R-:W-:Y:S11]  /*2c7c0*/  @!UPT UIADD3 URZ, URZ, URZ, URZ ;  /* 0x0000003f3f3ff290 */ /* 0x000ff6000fffe03f */
[----:B------:R-:W-:Y:S01]  /*2c7d0*/  @!UPT UIADD3 URZ, URZ, URZ, URZ ;  /* 0x0000003f3f3ff290 */ /* 0x000fe2000fffe03f */
[----:B------:R0:W-:Y:S01]  /*2c7e0*/  STL.64 [R1+0x430], R24 ;  /* 0x0004301801007387 */ /* 0x0001e20000100a00 */
[----:B------:R1:W-:Y:S03]  /*2c7f0*/  STL.64 [R1+0x438], R26 ;  /* 0x0004381a01007387 */ /* 0x0003e60000100a00 */
[----:B0-----:R-:W2:Y:S01]  /*2c800*/  LDL.LU.64 R24, [R1+0x1a68] ;  /* 0x001a680001187983 */ /* 0x001ea20000300a00 */
[C---:B------:R-:W-:Y:S08]  /*2c810*/  HMMA.16816.F32.BF16 R32, R12.reuse, R28, R32 ;  /* 0x0000001c0c20723c */ /* 0x040ff00000041820 */
[----:B--2---:R-:W-:Y:S11]  /*2c820*/  HMMA.16816.F32.BF16 R4, R12, R24, R4 ;  /* 0x000000180c04723c */ /* 0x004ff60000041804 */
[----:B------:R-:W-:Y:S11]  /*2c830*/  @!UPT UIADD3 URZ, URZ, URZ, URZ ;  /* 0x0000003f3f3ff290 */ /* 0x000ff6000fffe03f */
[----:B------:R-:W-:Y:S01]  /*2c840*/  @!UPT UIADD3 URZ, URZ, URZ, URZ ;  /* 0x0000003f3f3ff290 */ /* 0x000fe2000fffe03f */
[----:B------:R0:W-:Y:S01]  /*2c850*/  STL [R1+0x424], R5 ;  /* 0x0004240501007387 */ /* 0x0001e20000100800 */
[----:B------:R-:W-:Y:S02]  /*2c860*/  IMAD.MOV.U32 R23, RZ, RZ, R4 ;  /* 0x000000ffff177224 */ /* 0x000fe400078e0004 */
[----:B-1----:R-:W-:Y:S02]  /*2c870*/  IMAD.MOV.U32 R26, RZ, RZ, R6 ;  /* 0x000000ffff1a7224 */ /* 0x002fe400078e0006 */
[----:B------:R-:W2:Y:S02]  /*2c880*/  LDL.LU R4, [R1+0x330] ;  /* 0x0003300001047983 */ /* 0x000ea40000300800 */
[----:B------:R-:W-:Y:S01]  /*2c890*/  IMAD.MOV.U32 R27, RZ, RZ, R7 ;  /* 0x000000ffff1b7224 */ /* 0x000fe200078e0007 */
[----:B0-----:R-:W2:Y:S01]  /*2c8a0*/  LDL.LU R5, [R1+0x334] ;  /* 0x0003340001057983 */ /* 0x001ea20000300800 */
[----:B------:R-:W2:Y:S02]  /*2c8b0*/  LDL.LU R6, [R1+0x338] ;  /* 0x0003380001067983 */ /* 0x000ea40000300800 */
[----:B------:R-:W2:Y:S02]  /*2c8c0*/  LDL.LU R7, [R1+0x33c] ;  /* 0x00033c0001077983 */ /* 0x000ea40000300800 */
[----:B------:R-:W-:Y:S01]  /*2c8d0*/  STL [R1+0x17c8], R26 ;  /* 0x0017c81a01007387 */ /* 0x000fe20000100800 */
[----:B------:R0:W-:Y:S01]  /*2c8e0*/  STL.64 [R1+0x410], R32 ;  /* 0x0004102001007387 */ /* 0x0001e20000100a00 */
[----:B------:R-:W-:Y:S03]  /*2c8f0*/  STL [R1+0x418], R34 ;  /* 0x0004182201007387 */ /* 0x000fe60000100800 */
[----:B0-----:R-:W3:Y:S01]  /*2c900*/  LDL.LU.64 R32, [R1+0x1a60] ;  /* 0x001a600001207983 */ /* 0x001ee20000300a00 */
[----:B------:R-:W-:-:S05]  /*2c910*/  MOV R54, R35 ;  /* 0x0000002300367202 */ /* 0x000fca0000000f00 */
[----:B------:R-:W-:Y:S01]  /*2c920*/  STL.64 [R1+0x1a08], R54 ;  /* 0x001a083601007387 */ /* 0x000fe20000100a00 */
[----:B------:R3:W-:Y:S01]  /*2c930*/  STL.64 [R1+0x1a00], R52 ;  /* 0x001a003401007387 */ /* 0x0007e20000100a00 */
[C---:B----4-:R-:W-:Y:S08]  /*2c940*/  HMMA.16816.F32.BF16 R40, R12.reuse, R36, R40 ;  /* 0x000000240c28723c */ /* 0x050ff00000041828 */
[----:B---3--:R-:W-:Y:S11]  /*2c950*/  HMMA.16816.F32.BF16 R52, R12, R32, R56 ;  /* 0x000000200c34723c */ /* 0x008ff60000041838 */
[----:B------:R-:W-:Y:S11]  /*2c960*/  @!UPT UIADD3 URZ, URZ, URZ, URZ ;  /* 0x0000003f3f3ff290 */ /* 0x000ff6000fffe03f */
[----:B------:R-:W-:Y:S01]  /*2c970*/  @!UPT UIADD3 URZ, URZ, URZ, URZ ;  /* 0x0000003f3f3ff290 */ /* 0x000fe2000fffe03f */
[----:B------:R0:W-:Y:S01]  /*2c980*/  STL.64 [R1+0x400], R52 ;  /* 0x0004003401007387 */ /* 0x0001e20000100a00 */
[----:B------:R1:W-:Y:S03]  /*2c990*/  STL.64 [R1+0x408], R54 ;  /* 0x0004083601007387 */ /* 0x0003e60000100a00 */
[----:B0-----:R-:W3:Y:S01]  /*2c9a0*/  LDL.LU R52, [R1+0x230] ;  /* 0x0002300001347983 */ /* 0x001ee20000300800 */
[----:B------:R-:W3:Y:S02]  /*2c9b0*/  LDL.LU R53, [R1+0x234] ;  /* 0x0002340001357983 */ /* 0x000ee40000300800 */
[----:B-1----:R-:W3:Y:S02]  /*2c9c0*/  LDL.LU R54, [R1+0x238] ;  /* 0x0002380001367983 */ /* 0x002ee40000300800 */
[----:B------:R-:W3:Y:S01]  /*2c9d0*/  LDL.LU R55, [R1+0x23c] ;  /* 0x00023c0001377983 */ /* 0x000ee20000300800 */
[----:B------:R0:W-:Y:S04]  /*2c9e0*/  STL.64 [R1+0x3f0], R40 ;  /* 0x0003f02801007387 */ /* 0x0001e80000100a00 */
[----:B0-----:R-:W4:Y:S01]  /*2c9f0*/  LDL.LU.64 R40, [R1+0x1a58] ;  /* 0x001a580001287983 */ /* 0x001f220000300a00 */
[----:B------:R-:W-:-:S02]  /*2ca00*/  IMAD.MOV.U32 R30, RZ, RZ, R42 ;  /* 0x000000ffff1e7224 */ /* 0x000fc400078e002a */
[----:B------:R-:W-:Y:S02]  /*2ca10*/  IMAD.MOV.U32 R31, RZ, RZ, R43 ;  /* 0x000000ffff1f7224 */ /* 0x000fe400078e002b */
[----:B------:R-:W-:-:S03]  /*2ca20*/  IMAD.MOV.U32 R57, RZ, RZ, R18 ;  /* 0x000000ffff397224 */ /* 0x000fc600078e0012 */
[----:B------:R-:W-:Y:S01]  /*2ca30*/  STL.64 [R1+0x19d8], R30 ;  /* 0x0019d81e01007387 */ /* 0x000fe20000100a00 */
[----:B------:R0:W-:Y:S03]  /*2ca40*/  STL.64 [R1+0x19d0], R28 ;  /* 0x0019d01c01007387 */ /* 0x0001e60000100a00 */
[----:B0-----:R-:W2:Y:S01]  /*2ca50*/  LDL.LU R28, [R1+0x320] ;  /* 0x00032000011c7983 */ /* 0x001ea20000300800 */
[----:B------:R-:W2:Y:S02]  /*2ca60*/  LDL.LU R29, [R1+0x324] ;  /* 0x00032400011d7983 */ /* 0x000ea40000300800 */
[----:B------:R-:W2:Y:S02]  /*2ca70*/  LDL.LU R30, [R1+0x328] ;  /* 0x00032800011e7983 */ /* 0x000ea40000300800 */
[----:B------:R-:W2:Y:S01]  /*2ca80*/  LDL.LU R31, [R1+0x32c] ;  /* 0x00032c00011f7983 */ /* 0x000ea20000300800 */
[C---:B----4-:R-:W-:Y:S11]  /*2ca90*/  HMMA.16816.F32.BF16 R44, R12.reuse, R40, R44 ;  /* 0x000000280c2c723c */ /* 0x050ff6000004182c */
[----:B------:R-:W-:Y:S11]  /*2caa0*/  @!UPT UIADD3 URZ, URZ, URZ, URZ ;  /* 0x0000003f3f3ff290 */ /* 0x000ff6000fffe03f */
[----:B------:R-:W-:Y:S02]  /*2cab0*/  @!UPT UIADD3 URZ, URZ, URZ, URZ ;  /* 0x0000003f3f3ff290 */ /* 0x000fe4000fffe03f */
[----:B------:R-:W-:Y:S02]  /*2cac0*/  IMAD.MOV.U32 R26, RZ, RZ, R44 ;  /* 0x000000ffff1a7224 */ /* 0x000fe400078e002c */
[----:B------:R-:W-:Y:S02]  /*2cad0*/  IMAD.MOV.U32 R18, RZ, RZ, R45 ;  /* 0x000000ffff127224 */ /* 0x000fe400078e002d */
[----:B------:R-:W2:Y:S01]  /*2cae0*/  LDL.LU.64 R44, [R1+0x1a50] ;  /* 0x001a5000012c7983 */ /* 0x000ea20000300a00 */
[----:B------:R-:W-:Y:S02]  /*2caf0*/  IMAD.MOV.U32 R22, RZ, RZ, R47 ;  /* 0x000000ffff167224 */ /* 0x000fe400078e002f */
[----:B------:R-:W-:Y:S02]  /*2cb00*/  IMAD.MOV.U32 R56, RZ, RZ, R19 ;  /* 0x000000ffff387224 */ /* 0x000fe400078e0013 */
[----:B------:R-:W-:Y:S01]  /*2cb10*/  IMAD.MOV.U32 R19, RZ, RZ, R46 ;  /* 0x000000ffff137224 */ /* 0x000fe200078e002e */
[----:B------:R-:W-:Y:S01]  /*2cb20*/  STL.64 [R1+0x1a28], R22 ;  /* 0x001a281601007387 */ /* 0x000fe20000100a00 */
[----:B------:R-:W-:Y:S03]  /*2cb30*/  STL.64 [R1+0x1a20], R20 ;  /* 0x001a201401007387 */ /* 0x000fe60000100a00 */
[----:B------:R-:W-:Y:S02]  /*2cb40*/  STL.64 [R1+0x19f8], R18 ;  /* 0x0019f81201007387 */ /* 0x000fe40000100a00 */
[----:B------:R0:W-:Y:S01]  /*2cb50*/  STL.64 [R1+0x19f0], R16 ;  /* 0x0019f01001007387 */ /* 0x0001e20000100a00 */
[----:B------:R-:W-:Y:S01]  /*2cb60*/  STL.64 [R1+0x19e8], R26 ;  /* 0x0019e81a01007387 */ /* 0x000fe20000100a00 */
[----:B------:R-:W-:Y:S01]  /*2cb70*/  STL.64 [R1+0x19e0], R24 ;  /* 0x0019e01801007387 */ /* 0x000fe20000100a00 */
[----:B--2---:R-:W-:Y:S11]  /*2cb80*/  HMMA.16816.F32.BF16 R4, R12, R44, R4 ;  /* 0x0000002c0c04723c */ /* 0x004ff60000041804 */
[----:B------:R-:W-:Y:S11]  /*2cb90*/  @!UPT UIADD3 URZ, URZ, URZ, URZ ;  /* 0x0000003f3f3ff290 */ /* 0x000ff6000fffe03f */
[----:B------:R-:W-:Y:S01]  /*2cba0*/  @!UPT UIADD3 URZ, URZ, URZ, URZ ;  /* 0x0000003f3f3ff290 */ /* 0x000fe2000fffe03f */
[----:B------:R-:W-:Y:S01]  /*2cbb0*/  STL.64 [R1+0x270], R4 ;  /* 0x0002700401007387 */ /* 0x000fe20000100a00 */
[----:B------:R-:W-:Y:S02]  /*2cbc0*/  IMAD.MOV.U32 R34, RZ, RZ, R6 ;  /* 0x000000ffff227224 */ /* 0x000fe400078e0006 */
[----:B------:R-:W-:Y:S02]  /*2cbd0*/  IMAD.MOV.U32 R35, RZ, RZ, R7 ;  /* 0x000000ffff237224 */ /* 0x000fe400078e0007 */
[----:B0-----:R-:W2:Y:S01]  /*2cbe0*/  LDL.LU R16, [R1+0x220] ;  /* 0x0002200001107983 */ /* 0x001ea20000300800 */
[----:B------:R-:W2:Y:S01]  /*2cbf0*/  LDL.LU R17, [R1+0x224] ;  /* 0x0002240001117983 */ /* 0x000ea20000300800 */
[----:B------:R-:W2:Y:S02]  /*2cc00*/  LDL.LU R18, [R1+0x228] ;  /* 0x0002280001127983 */ /* 0x000ea40000300800 */
[----:B------:R-:W2:Y:S02]  /*2cc10*/  LDL.LU R19, [R1+0x22c] ;  /* 0x00022c0001137983 */ /* 0x000ea40000300800 */
[----:B------:R-:W-:Y:S01]  /*2cc20*/  STL.64 [R1+0x1a48], R44 ;  /* 0x001a482c01007387 */ /* 0x000fe20000100a00 */
[----:B------:R-:W-:Y:S01]  /*2cc30*/  STL.64 [R1+0x1a38], R34 ;  /* 0x001a382201007387 */ /* 0x000fe20000100a00 */
[----:B------:R-:W-:Y:S02]  /*2cc40*/  STL.64 [R1+0x1a30], R32 ;  /* 0x001a302001007387 */ /* 0x000fe40000100a00 */
[----:B------:R-:W4:Y:S02]  /*2cc50*/  LDL.LU.64 R12, [R1+0x50] ;  /* 0x00005000010c7983 */ /* 0x000f240000300a00 */
[C---:B----4-:R-:W-:Y:S01]  /*2cc60*/  HMMA.16816.F32.BF16 R20, R48.reuse, R12, R28 ;  /* 0x0000000c3014723c */ /* 0x050fe2000004181c */
[----:B------:R3:W-:Y:S07]  /*2cc70*/  STL.64 [R1+0x1a40], R12 ;  /* 0x001a400c01007387 */ /* 0x0007ee0000100a00 */
[----:B---3--:R-:W-:Y:S11]  /*2cc80*/  HMMA.16816.F32.BF16 R12, R48, R56, R52 ;  /* 0x00000038300c723c */ /* 0x008ff60000041834 */
[----:B------:R-:W-:Y:S04]  /*2cc90*/  @!UPT UIADD3 URZ, URZ, URZ, URZ ;  /* 0x0000003f3f3ff290 */ /* 0x000fe8000fffe03f */
[----:B------:R-:W-:Y:S01]  /*2cca0*/  STL.64 [R1+0x3d0], R20 ;  /* 0x0003d01401007387 */ /* 0x000fe20000100a00 */
[----:B------:R-:W-:Y:S07]  /*2ccb0*/  STL.64 [R1+0x3d8], R22 ;  /* 0x0003d81601007387 */ /* 0x000fee0000100a00 */
[----:B------:R0:W-:Y:S01]  /*2ccc0*/  STL.64 [R1+0x3c0], R12 ;  /* 0x0003c00c01007387 */ /* 0x0001e20000100a00 */
[----:B------:R1:W-:Y:S02]  /*2ccd0*/  STL.64 [R1+0x3c8], R14 ;  /* 0x0003c80e01007387 */ /* 0x0003e40000100a00 */
[----:B------:R-:W3:Y:S02]  /*2cce0*/  LDL.LU R44, [R1+0x210] ;  /* 0x00021000012c7983 */ /* 0x000ee40000300800 */
[----:B------:R-:W3:Y:S01]  /*2ccf0*/  LDL.LU R45, [R1+0x214] ;  /* 0x00021400012d7983 */ /* 0x000ee20000300800 */
[----:B------:R-:W3:Y:S01]  /*2cd00*/  LDL.LU R46, [R1+0x218] ;  /* 0x00021800012e7983 */ /* 0x000ee20000300800 */
[----:B------:R-:W3:Y:S03]  /*2cd10*/  LDL.LU R47, [R1+0x21c] ;  /* 0x00021c00012f7983 */ /* 0x000ee60000300800 */
[----:B0-----:R-:W4:Y:S01]  /*2cd20*/  LDL.LU R12, [R1+0x200] ;  /* 0x00020000010c7983 */ /* 0x001f220000300800 */
[----:B------:R-:W4:Y:S02]  /*2cd30*/  LDL.LU R13, [R1+0x204] ;  /* 0x00020400010d7983 */ /* 0x000f240000300800 */
[----:B-1----:R-:W4:Y:S02]  /*2cd40*/  LDL.LU R14, [R1+0x208] ;  /* 0x00020800010e7983 */ /* 0x002f240000300800 */
[----:B------:R-:W4:Y:S01]  /*2cd50*/  LDL.LU R15, [R1+0x20c] ;  /* 0x00020c00010f7983 */ /* 0x000f220000300800 */
[----:B------:R-:W4:Y:S01]  /*2cd60*/  LDL.LU R20, [R1+0x1f0] ;  /* 0x0001f00001147983 */ /* 0x000f220000300800 */
[----:B------:R-:W4:Y:S02]  /*2cd70*/  LDL.LU R21, [R1+0x1f4] ;  /* 0x0001f40001157983 */ /* 0x000f240000300800 */
[----:B------:R-:W4:Y:S02]  /*2cd80*/  LDL.LU R22, [R1+0x1f8] ;  /* 0x0001f80001167983 */ /* 0x000f240000300800 */
[----:B------:R-:W4:Y:S02]  /*2cd90*/  LDL.LU R23, [R1+0x1fc] ;  /* 0x0001fc0001177983 */ /* 0x000f240000300800 */
[----:B------:R-:W-:-:S02]  /*2cda0*/  IMAD.MOV.U32 R4, RZ, RZ, R38 ;  /* 0x000000ffff047224 */ /* 0x000fc400078e0026 */
[----:B------:R-:W-:Y:S02]  /*2cdb0*/  IMAD.MOV.U32 R5, RZ, RZ, R11 ;  /* 0x000000ffff057224 */ /* 0x000fe400078e000b */
[----:B------:R-:W-:Y:S02]  /*2cdc0*/  IMAD.MOV.U32 R28, RZ, RZ, R2 ;  /* 0x000000ffff1c7224 */ /* 0x000fe400078e0002 */
[----:B------:R-:W-:Y:S02]  /*2cdd0*/  IMAD.MOV.U32 R29, RZ, RZ, R0 ;  /* 0x000000ffff1d7224 */ /* 0x000fe400078e0000 */
[----:B------:R-:W-:Y:S02]  /*2cde0*/  IMAD.MOV.U32 R32, RZ, RZ, R8 ;  /* 0x000000ffff207224 */ /* 0x000fe400078e0008 */
[----:B------:R-:W-:Y:S02]  /*2cdf0*/  IMAD.MOV.U32 R33, RZ, RZ, R3 ;  /* 0x000000ffff217224 */ /* 0x000fe400078e0003 */
[----:B------:R-:W-:-:S02]  /*2ce00*/  IMAD.MOV.U32 R56, RZ, RZ, R10 ;  /* 0x000000ffff387224 */ /* 0x000fc400078e000a */
[----:B------:R-:W-:Y:S01]  /*2ce10*/  IMAD.MOV.U32 R57, RZ, RZ, R9 ;  /* 0x000000ffff397224 */ /* 0x000fe200078e0009 */
[----:B--2---:R-:W-:Y:S01]  /*2ce20*/  HMMA.16816.F32.BF16 R4, R48, R4, R16 ;  /* 0x000000043004723c */ /* 0x004fe20000041810 */
[----:B------:R-:W2:Y:S01]  /*2ce30*/  LDL R11, [R1+0x750] ;  /* 0x00075000010b7983 */ /* 0x000ea20000100800 */
[----:B------:R-:W2:Y:S02]  /*2ce40*/  LDL.LU R52, [R1+0x360] ;  /* 0x0003600001347983 */ /* 0x000ea40000300800 */
[----:B------:R-:W2:Y:S02]  /*2ce50*/  LDL.LU R53, [R1+0x364] ;  /* 0x0003640001357983 */ /* 0x000ea40000300800 */
[----:B------:R-:W2:Y:S01]  /*2ce60*/  LDL.LU R54, [R1+0x368] ;  /* 0x0003680001367983 */ /* 0x000ea20000300800 */
[----:B------:R-:W2:Y:S01]  /*2ce70*/  LDL.LU R55, [R1+0x36c] ;  /* 0x00036c0001377983 */ /* 0x000ea20000300800 */
[----:B------:R-:W2:Y:S02]  /*2ce80*/  LDL.LU R16, [R1+0x350] ;  /* 0x0003500001107983 */ /* 0x000ea40000300800 */
[----:B------:R-:W2:Y:S02]  /*2ce90*/  LDL.LU R17, [R1+0x354] ;  /* 0x0003540001117983 */ /* 0x000ea40000300800 */
[----:B------:R-:W2:Y:S01]  /*2cea0*/  LDL.LU R18, [R1+0x358] ;  /* 0x0003580001127983 */ /* 0x000ea20000300800 */
[----:B------:R-:W2:Y:S11]  /*2ceb0*/  LDL.LU R19, [R1+0x35c] ;  /* 0x00035c0001137983 */ /* 0x000eb60000300800 */
[----:B------:R-:W-:-:S02]  /*2cec0*/  IMAD.MOV.U32 R42, RZ, RZ, R4 ;  /* 0x000000ffff2a7224 */ /* 0x000fc400078e0004 */
[----:B------:R-:W-:Y:S01]  /*2ced0*/  IMAD.MOV.U32 R38, RZ, RZ, R5 ;  /* 0x000000ffff267224 */ /* 0x000fe200078e0005 */
[----:B------:R-:W2:Y:S01]  /*2cee0*/  LDL.LU R4, [R1+0x240] ;  /* 0x0002400001047983 */ /* 0x000ea20000300800 */
[----:B------:R-:W-:Y:S02]  /*2cef0*/  IMAD.MOV.U32 R39, RZ, RZ, R6 ;  /* 0x000000ffff277224 */ /* 0x000fe400078e0006 */
[----:B------:R-:W2:Y:S02]  /*2cf00*/  LDL.LU R5, [R1+0x244] ;  /* 0x0002440001057983 */ /* 0x000ea40000300800 */
[----:B------:R-:W-:Y:S01]  /*2cf10*/  IMAD.MOV.U32 R43, RZ, RZ, R7 ;  /* 0x000000ffff2b7224 */ /* 0x000fe200078e0007 */
[----:B------:R-:W2:Y:S01]  /*2cf20*/  LDL.LU R6, [R1+0x248] ;  /* 0x0002480001067983 */ /* 0x000ea20000300800 */
[----:B------:R-:W2:Y:S02]  /*2cf30*/  LDL.LU R7, [R1+0x24c] ;  /* 0x00024c0001077983 */ /* 0x000ea40000300800 */
[----:B------:R-:W2:Y:S02]  /*2cf40*/  LDL.LU R24, [R1+0x340] ;  /* 0x0003400001187983 */ /* 0x000ea40000300800 */
[----:B------:R-:W2:Y:S01]  /*2cf50*/  LDL.LU R25, [R1+0x344] ;  /* 0x0003440001197983 */ /* 0x000ea20000300800 */
[----:B------:R-:W2:Y:S01]  /*2cf60*/  LDL.LU R26, [R1+0x348] ;  /* 0x00034800011a7983 */ /* 0x000ea20000300800 */
[----:B------:R-:W2:Y:S01]  /*2cf70*/  LDL.LU R27, [R1+0x34c] ;  /* 0x00034c00011b7983 */ /* 0x000ea20000300800 */
[C---:B---3--:R-:W-:Y:S02]  /*2cf80*/  HMMA.16816.F32.BF16 R28, R48.reuse, R28, R44 ;  /* 0x0000001c301c723c */ /* 0x048fe4000004182c */
[----:B------:R-:W3:Y:S06]  /*2cf90*/  LDL.LU.64 R44, [R1+0x1a48] ;  /* 0x001a4800012c7983 */ /* 0x000eec0000300a00 */
[C---:B----4-:R-:W-:Y:S08]  /*2cfa0*/  HMMA.16816.F32.BF16 R32, R48.reuse, R32, R12 ;  /* 0x000000203020723c */ /* 0x050ff0000004180c */
[----:B------:R-:W-:Y:S07]  /*2cfb0*/  HMMA.16816.F32.BF16 R56, R48, R56, R20 ;  /* 0x000000383038723c */ /* 0x000fee0000041814 */
[----:B------:R0:W-:Y:S01]  /*2cfc0*/  STL.64 [R1+0x3a0], R28 ;  /* 0x0003a01c01007387 */ /* 0x0001e20000100a00 */
[----:B------:R-:W-:-:S02]  /*2cfd0*/  IMAD.MOV.U32 R46, RZ, RZ, R30 ;  /* 0x000000ffff2e7224 */ /* 0x000fc400078e001e */
[----:B------:R-:W-:Y:S01]  /*2cfe0*/  IMAD.MOV.U32 R47, RZ, RZ, R31 ;  /* 0x000000ffff2f7224 */ /* 0x000fe200078e001f */
[----:B--2---:R-:W1:Y:S04]  /*2cff0*/  LDSM.16.MT88.4 R8, [R11+0x5000] ;  /* 0x005000000b08783b */ /* 0x004e680000004200 */
[----:B0-----:R-:W2:Y:S01]  /*2d000*/  LDL.LU R28, [R1+0x310] ;  /* 0x00031000011c7983 */ /* 0x001ea20000300800 */
[----:B------:R-:W2:Y:S02]  /*2d010*/  LDL.LU R29, [R1+0x314] ;  /* 0x00031400011d7983 */ /* 0x000ea40000300800 */
[----:B------:R-:W2:Y:S02]  /*2d020*/  LDL.LU R30, [R1+0x318] ;  /* 0x00031800011e7983 */ /* 0x000ea40000300800 */
[----:B------:R-:W2:Y:S01]  /*2d030*/  LDL.LU R31, [R1+0x31c] ;  /* 0x00031c00011f7983 */ /* 0x000ea20000300800 */
[----:B------:R-:W4:Y:S01]  /*2d040*/  LDL.LU.64 R12, [R1+0x1a40] ;  /* 0x001a4000010c7983 */ /* 0x000f220000300a00 */
        /* <DEDUP_REMOVED lines=9> */
[----:B------:R-:W2:Y:S03]  /*2d0e0*/  LDL.LU.64 R56, [R1+0x1a10] ;  /* 0x001a100001387983 */ /* 0x000ea60000300a00 */
[----:B-1----:R-:W-:Y:S01]  /*2d0f0*/  STL.64 [R1+0x1908], R10 ;  /* 0x0019080a01007387 */ /* 0x002fe20000100a00 */
[----:B------:R0:W-:Y:S03]  /*2d100*/  STL.64 [R1+0x1900], R8 ;  /* 0x0019000801007387 */ /* 0x0001e60000100a00 */
[----:B0-----:R-:W3:Y:S01]  /*2d110*/  LDL.LU R8, [R1+0x250] ;  /* 0x0002500001087983 */ /* 0x001ee20000300800 */
[----:B------:R-:W3:Y:S02]  /*2d120*/  LDL.LU R9, [R1+0x254] ;  /* 0x0002540001097983 */ /* 0x000ee40000300800 */
[----:B------:R-:W3:Y:S02]  /*2d130*/  LDL.LU R10, [R1+0x258] ;  /* 0x00025800010a7983 */ /* 0x000ee40000300800 */
[----:B------:R-:W3:Y:S01]  /*2d140*/  LDL.LU R11, [R1+0x25c] ;  /* 0x00025c00010b7983 */ /* 0x000ee20000300800 */
[C---:B--2---:R-:W-:Y:S11]  /*2d150*/  HMMA.16816.F32.BF16 R52, R48.reuse, R56, R52 ;  /* 0x000000383034723c */ /* 0x044ff60000041834 */
[----:B------:R-:W-:Y:S11]  /*2d160*/  @!UPT UIADD3 URZ, URZ, URZ, URZ ;  /* 0x0000003f3f3ff290 */ /* 0x000ff6000fffe03f */
[----:B------:R-:W-:Y:S01]  /*2d170*/  @!UPT UIADD3 URZ, URZ, URZ, URZ ;  /* 0x0000003f3f3ff290 */ /* 0x000fe2000fffe03f */
[----:B------:R-:W-:Y:S01]  /*2d180*/  STL.64 [R1+0x370], R52 ;  /* 0x0003703401007387 */ /* 0x000fe20000100a00 */
[----:B------:R0:W-:Y:S03]  /*2d190*/  STL.64 [R1+0x378], R54 ;  /* 0x0003783601007387 */ /* 0x0001e60000100a00 */
[----:B0-----:R-:W2:Y:S01]  /*2d1a0*/  LDL.LU.64 R54, [R1+0x1a08] ;  /* 0x001a080001367983 */ /* 0x001ea20000300a00 */
[----:B------:R-:W2:Y:S02]  /*2d1b0*/  LDL.LU.64 R52, [R1+0x1a00] ;  /* 0x001a000001347983 */ /* 0x000ea40000300a00 */
[----:B------:R-:W-:Y:S02]  /*2d1c0*/  STL.64 [R1+0x1958], R58 ;  /* 0x0019583a01007387 */ /* 0x000fe40000100a00 */
[----:B------:R0:W-:Y:S02]  /*2d1d0*/  STL.64 [R1+0x1950], R56 ;  /* 0x0019503801007387 */ /* 0x0001e40000100a00 */
        /* <DEDUP_REMOVED lines=17> */
[C---:B------:R-:W-:Y:S08]  /*2d2f0*/  HMMA.16816.F32.BF16 R28, R48.reuse, R20, R28 ;  /* 0x00000014301c723c */ /* 0x040ff0000004181c */
        /* <DEDUP_REMOVED lines=9> */
[----:B0-----:R-:W2:Y:S01]  /*2d390*/  LDL.LU R16, [R1+0x300] ;  /* 0x0003000001107983 */ /* 0x001ea20000300800 */
[----:B------:R-:W2:Y:S02]  /*2d3a0*/  LDL.LU R17, [R1+0x304] ;  /* 0x0003040001117983 */ /* 0x000ea40000300800 */
[----:B------:R-:W2:Y:S02]  /*2d3b0*/  LDL.LU R18, [R1+0x308] ;  /* 0x0003080001127983 */ /* 0x000ea40000300800 */
[----:B------:R-:W2:Y:S01]  /*2d3c0*/  LDL.LU R19, [R1+0x30c] ;  /* 0x00030c0001137983 */ /* 0x000ea20000300800 */
[----:B------:R-:W-:Y:S01]  /*2d3d0*/  STL.64 [R1+0x340], R28 ;  /* 0x0003401c01007387 */ /* 0x000fe20000100a00 */
[----:B------:R0:W-:Y:S03]  /*2d3e0*/  STL.64 [R1+0x348], R30 ;  /* 0x0003481e01007387 */ /* 0x0001e60000100a00 */
[----:B0-----:R-:W4:Y:S01]  /*2d3f0*/  LDL.LU.64 R30, [R1+0x19d8] ;  /* 0x0019d800011e7983 */ /* 0x001f220000300a00 */
[----:B------:R-:W4:Y:S02]  /*2d400*/  LDL.LU.64 R28, [R1+0x19d0] ;  /* 0x0019d000011c7983 */ /* 0x000f240000300a00 */
[----:B------:R-:W-:Y:S02]  /*2d410*/  STL.64 [R1+0x1968], R22 ;  /* 0x0019681601007387 */ /* 0x000fe40000100a00 */
[----:B------:R-:W-:Y:S01]  /*2d420*/  STL.64 [R1+0x1960], R20 ;  /* 0x0019601401007387 */ /* 0x000fe20000100a00 */
[C---:B---3--:R-:W-:Y:S08]  /*2d430*/  HMMA.16816.F32.BF16 R8, R48.reuse, R36, R8 ;  /* 0x000000243008723c */ /* 0x048ff00000041808 */
[C---:B--2---:R-:W-:Y:S01]  /*2d440*/  HMMA.16816.F32.BF16 R16, R48.reuse, R24, R16 ;  /* 0x000000183010723c */ /* 0x044fe20000041810 */
[----:B------:R-:W-:Y:S01]  /*2d450*/  STL.64 [R1+0x1978], R26 ;  /* 0x0019781a01007387 */ /* 0x000fe20000100a00 */
[----:B------:R-:W-:Y:S11]  /*2d460*/  STL.64 [R1+0x1970], R24 ;  /* 0x0019701801007387 */ /* 0x000ff60000100a00 */
[----:B------:R-:W-:Y:S10]  /*2d470*/  @!UPT UIADD3 URZ, URZ, URZ, URZ ;  /* 0x0000003f3f3ff290 */ /* 0x000ff4000fffe03f */
[----:B------:R-:W-:Y:S01]  /*2d480*/  STL.64 [R1+0x330], R16 ;  /* 0x0003301001007387 */ /* 0x000fe20000100a00 */
[----:B------:R4:W-:Y:S02]  /*2d490*/  STL.64 [R1+0x338], R18 ;  /* 0x0003381201007387 */ /* 0x0009e40000100a00 */
[C---:B----4-:R-:W-:Y:S01]  /*2d4a0*/  HMMA.16816.F32.BF16 R16, R48.reuse, R28, R52 ;  /* 0x0000001c3010723c */ /* 0x050fe20000041834 */
[----:B------:R-:W-:Y:S01]  /*2d4b0*/  STL.64 [R1+0x1988], R30 ;  /* 0x0019881e01007387 */ /* 0x000fe20000100a00 */
[----:B------:R-:W-:Y:S11]  /*2d4c0*/  STL.64 [R1+0x1980], R28 ;  /* 0x0019801c01007387 */ /* 0x000ff60000100a00 */
[----:B------:R-:W-:Y:S10]  /*2d4d0*/  @!UPT UIADD3 URZ, URZ, URZ, URZ ;  /* 0x0000003f3f3ff290 */ /* 0x000ff4000fffe03f */
[----:B------:R-:W-:Y:S01]  /*2d4e0*/  STL.64 [R1+0x320], R16 ;  /* 0x0003201001007387 */ /* 0x000fe20000100a00 */
[----:B------:R0:W-:Y:S02]  /*2d4f0*/  STL.64 [R1+0x328], R18 ;  /* 0x0003281201007387 */ /* 0x0001e40000100a00 */
[C---:B0-----:R-:W-:Y:S01]  /*2d500*/  HMMA.16816.F32.BF16 R16, R48.reuse, R32, R56 ;  /* 0x000000203010723c */ /* 0x041fe20000041838 */
[----:B------:R-:W-:Y:S01]  /*2d510*/  STL.64 [R1+0x1998], R34 ;  /* 0x0019982201007387 */ /* 0x000fe20000100a00 */
[----:B------:R-:W-:Y:S11]  /*2d520*/  STL.64 [R1+0x1990], R32 ;  /* 0x0019902001007387 */ /* 0x000ff60000100a00 */
        /* <DEDUP_REMOVED lines=8> */
[----:B------:R-:W2:Y:S11]  /*2d5b0*/  LDL.LU R4, [R1+0x1e0] ;  /* 0x0001e00001047983 */ /* 0x000eb60000300800 */
[----:B------:R-:W-:Y:S11]  /*2d5c0*/  @!UPT UIADD3 URZ, URZ, URZ, URZ ;  /* 0x0000003f3f3ff290 */ /* 0x000ff6000fffe03f */
[----:B------:R0:W-:Y:S01]  /*2d5d0*/  STL.64 [R1+0x2f0], R8 ;  /* 0x0002f00801007387 */ /* 0x0001e20000100a00 */
[----:B------:R1:W-:Y:S02]  /*2d5e0*/  STL.64 [R1+0x2f8], R10 ;  /* 0x0002f80a01007387 */ /* 0x0003e40000100a00 */
[----:B------:R-:W2:Y:S02]  /*2d5f0*/  LDL.LU R5, [R1+0x1e4] ;  /* 0x0001e40001057983 */ /* 0x000ea40000300800 */
[----:B------:R-:W2:Y:S01]  /*2d600*/  LDL.LU R6, [R1+0x1e8] ;  /* 0x0001e80001067983 */ /* 0x000ea20000300800 */
[----:B------:R-:W2:Y:S04]  /*2d610*/  LDL.LU R7, [R1+0x1ec] ;  /* 0x0001ec0001077983 */ /* 0x000ea80000300800 */
[----:B0-----:R-:W3:Y:S01]  /*2d620*/  LDL.LU R8, [R1+0x1c0] ;  /* 0x0001c00001087983 */ /* 0x001ee20000300800 */
[----:B------:R-:W3:Y:S02]  /*2d630*/  LDL.LU R9, [R1+0x1c4] ;  /* 0x0001c40001097983 */ /* 0x000ee40000300800 */
[----:B-1----:R-:W3:Y:S02]  /*2d640*/  LDL.LU R10, [R1+0x1c8] ;  /* 0x0001c800010a7983 */ /* 0x002ee40000300800 */
[----:B------:R-:W3:Y:S01]  /*2d650*/  LDL.LU R11, [R1+0x1cc] ;  /* 0x0001cc00010b7983 */ /* 0x000ee20000300800 */
[----:B------:R-:W3:Y:S01]  /*2d660*/  LDL.LU.64 R16, [R1+0x40] ;  /* 0x0000400001107983 */ /* 0x000ee20000300a00 */
[----:B------:R-:W4:Y:S02]  /*2d670*/  LDL.LU R28, [R1+0x190] ;  /* 0x00019000011c7983 */ /* 0x000f240000300800 */
[----:B------:R-:W4:Y:S02]  /*2d680*/  LDL.LU R29, [R1+0x194] ;  /* 0x00019400011d7983 */ /* 0x000f240000300800 */
[----:B------:R-:W3:Y:S01]  /*2d690*/  LDL.LU R30, [R1+0x198] ;  /* 0x00019800011e7983 */ /* 0x000ee20000300800 */
[----:B------:R-:W3:Y:S01]  /*2d6a0*/  LDL.LU R31, [R1+0x19c] ;  /* 0x00019c00011f7983 */ /* 0x000ee20000300800 */
[----:B--2---:R-:W-:Y:S03]  /*2d6b0*/  HMMA.16816.F32.BF16 R48, R48, R44, R4 ;  /* 0x0000002c3030723c */ /* 0x004fe60000041804 */
[----:B---3--:R-:W-:Y:S01]  /*2d6c0*/  STL.64 [R1+0x19b8], R30 ;  /* 0x0019b81e01007387 */ /* 0x008fe20000100a00 */
[----:B----4-:R0:W-:Y:S03]  /*2d6d0*/  STL.64 [R1+0x19b0], R28 ;  /* 0x0019b01c01007387 */ /* 0x0101e60000100a00 */
[----:B0-----:R-:W2:Y:S01]  /*2d6e0*/  LDL.LU R28, [R1+0x1b0] ;  /* 0x0001b000011c7983 */ /* 0x001ea20000300800 */
[----:B------:R-:W2:Y:S02]  /*2d6f0*/  LDL.LU R29, [R1+0x1b4] ;  /* 0x0001b400011d7983 */ /* 0x000ea40000300800 */
[----:B------:R-:W2:Y:S02]  /*2d700*/  LDL.LU R30, [R1+0x1b8] ;  /* 0x0001b800011e7983 */ /* 0x000ea40000300800 */
[----:B------:R-:W2:Y:S01]  /*2d710*/  LDL.LU R31, [R1+0x1bc] ;  /* 0x0001bc00011f7983 */ /* 0x000ea20000300800 */
[----:B------:R-:W2:Y:S01]  /*2d720*/  LDL.LU.64 R36, [R1+0x30] ;  /* 0x0000300001247983 */ /* 0x000ea20000300a00 */
[----:B------:R-:W3:Y:S02]  /*2d730*/  LDL.LU.64 R32, [R1+0x20] ;  /* 0x0000200001207983 */ /* 0x000ee40000300a00 */
[----:B------:R-:W4:Y:S02]  /*2d740*/  LDL.LU.64 R24, [R1+0x10] ;  /* 0x0000100001187983 */ /* 0x000f240000300a00 */
[----:B------:R-:W2:Y:S01]  /*2d750*/  LDL.LU R20, [R1+0x180] ;  /* 0x0001800001147983 */ /* 0x000ea20000300800 */
[----:B------:R-:W2:Y:S01]  /*2d760*/  LDL.LU R21, [R1+0x184] ;  /* 0x0001840001157983 */ /* 0x000ea20000300800 */
[----:B------:R-:W2:Y:S02]  /*2d770*/  LDL.LU R22, [R1+0x188] ;  /* 0x0001880001167983 */ /* 0x000ea40000300800 */
[----:B------:R-:W2:Y:S02]  /*2d780*/  LDL.LU R23, [R1+0x18c] ;  /* 0x00018c0001177983 */ /* 0x000ea40000300800 */
[----:B------:R-:W2:Y:S01]  /*2d790*/  LDL.LU.64 R56, [R1] ;  /* 0x0000000001387983 */ /* 0x000ea20000300a00 */
[----:B------:R-:W2:Y:S01]  /*2d7a0*/  LDL.LU R52, [R1+0x170] ;  /* 0x0001700001347983 */ /* 0x000ea20000300800 */
[----:B------:R-:W2:Y:S02]  /*2d7b0*/  LDL.LU R53, [R1+0x174] ;  /* 0x0001740001357983 */ /* 0x000ea40000300800 */
[----:B------:R-:W2:Y:S02]  /*2d7c0*/  LDL.LU R54, [R1+0x178] ;  /* 0x0001780001367983 */ /* 0x000ea40000300800 */
[----:B------:R-:W2:Y:S01]  /*2d7d0*/  LDL.LU R55, [R1+0x17c] ;  /* 0x00017c0001377983 */ /* 0x000ea20000300800 */
[----:B------:R-:W-:Y:S01]  /*2d7e0*/  STL.64 [R1+0x1918], R42 ;  /* 0x0019182a01007387 */ /* 0x000fe20000100a00 */
[----:B------:R0:W-:Y:S03]  /*2d7f0*/  STL.64 [R1+0x1910], R40 ;  /* 0x0019102801007387 */ /* 0x0001e60000100a00 */
[----:B0-----:R-:W3:Y:S01]  /*2d800*/  LDL.LU R40, [R1+0x1a0] ;  /* 0x0001a00001287983 */ /* 0x001ee20000300800 */
[----:B------:R-:W3:Y:S02]  /*2d810*/  LDL.LU R41, [R1+0x1a4] ;  /* 0x0001a40001297983 */ /* 0x000ee40000300800 */
[----:B------:R-:W3:Y:S02]  /*2d820*/  LDL.LU R42, [R1+0x1a8] ;  /* 0x0001a800012a7983 */ /* 0x000ee40000300800 */
[----:B------:R-:W3:Y:S01]  /*2d830*/  LDL.LU R43, [R1+0x1ac] ;  /* 0x0001ac00012b7983 */ /* 0x000ee20000300800 */
[----:B------:R-:W2:Y:S01]  /*2d840*/  LDL.LU.64 R6, [R1+0x19c8] ;  /* 0x0019c80001067983 */ /* 0x000ea20000300a00 */
[----:B------:R-:W2:Y:S02]  /*2d850*/  LDL.LU.64 R4, [R1+0x19c0] ;  /* 0x0019c00001047983 */ /* 0x000ea40000300a00 */
[----:B------:R0:W-:Y:S02]  /*2d860*/  STL.64 [R1+0x260], R48 ;  /* 0x0002603001007387 */ /* 0x0001e40000100a00 */
[----:B------:R1:W-:Y:S01]  /*2d870*/  STL.64 [R1+0x268], R50 ;  /* 0x0002683201007387 */ /* 0x0003e20000100a00 */
[----:B0-----:R-:W2:Y:S01]  /*2d880*/  LDL.LU R48, [R1+0x1d0] ;  /* 0x0001d00001307983 */ /* 0x001ea20000300800 */
[----:B------:R-:W2:Y:S02]  /*2d890*/  LDL.LU R49, [R1+0x1d4] ;  /* 0x0001d40001317983 */ /* 0x000ea40000300800 */
[----:B-1----:R-:W2:Y:S02]  /*2d8a0*/  LDL.LU R50, [R1+0x1d8] ;  /* 0x0001d80001327983 */ /* 0x002ea40000300800 */
[----:B------:R-:W2:Y:S02]  /*2d8b0*/  LDL.LU R51, [R1+0x1dc] ;  /* 0x0001dc0001337983 */ /* 0x000ea40000300800 */
[C---:B--2---:R-:W-:Y:S08]  /*2d8c0*/  HMMA.16816.F32.BF16 R48, R4.reuse, R12, R48 ;  /* 0x0000000c0430723c */ /* 0x044ff00000041830 */
[C---:B------:R-:W-:Y:S11]  /*2d8d0*/  HMMA.16816.F32.BF16 R28, R4.reuse, R36, R28 ;  /* 0x00000024041c723c */ /* 0x040ff6000004181c */
[----:B------:R-:W-:Y:S04]  /*2d8e0*/  @!UPT UIADD3 URZ, URZ, URZ, URZ ;  /* 0x0000003f3f3ff290 */ /* 0x000fe8000fffe03f */
[----:B------:R-:W-:Y:S01]  /*2d8f0*/  STL.64 [R1+0x250], R48 ;  /* 0x0002503001007387 */ /* 0x000fe20000100a00 */
[----:B------:R0:W-:Y:S02]  /*2d900*/  STL.64 [R1+0x258], R50 ;  /* 0x0002583201007387 */ /* 0x0001e40000100a00 */
[----:B------:R-:W2:Y:S01]  /*2d910*/  LDL R15, [R1+0x748] ;  /* 0x00074800010f7983 */ /* 0x000ea20000100800 */
[----:B0-----:R-:W-:Y:S07]  /*2d920*/  HMMA.16816.F32.BF16 R48, R4, R16, R8 ;  /* 0x000000100430723c */ /* 0x001fee0000041808 */
[----:B------:R-:W-:-:S02]  /*2d930*/  IMAD.MOV.U32 R9, RZ, RZ, R16 ;  /* 0x000000ffff097224 */ /* 0x000fc400078e0010 */
[----:B------:R-:W-:Y:S11]  /*2d940*/  IMAD.MOV.U32 R8, RZ, RZ, R17 ;  /* 0x000000ffff087224 */ /* 0x000ff600078e0011 */
[----:B------:R-:W-:Y:S03]  /*2d950*/  @!UPT UIADD3 URZ, URZ, URZ, URZ ;  /* 0x0000003f3f3ff290 */ /* 0x000fe6000fffe03f */
[----:B------:R0:W-:Y:S01]  /*2d960*/  STL.64 [R1+0x240], R48 ;  /* 0x0002403001007387 */ /* 0x0001e20000100a00 */
[----:B------:R1:W-:Y:S02]  /*2d970*/  STL.64 [R1+0x248], R50 ;  /* 0x0002483201007387 */ /* 0x0003e40000100a00 */
[----:B------:R-:W2:Y:S02]  /*2d980*/  LDL.LU R16, [R1+0x520] ;  /* 0x0005200001107983 */ /* 0x000ea40000300800 */
[----:B------:R-:W2:Y:S01]  /*2d990*/  LDL.LU R17, [R1+0x524] ;  /* 0x0005240001117983 */ /* 0x000ea20000300800 */
[----:B------:R-:W2:Y:S01]  /*2d9a0*/  LDL.LU R18, [R1+0x528] ;  /* 0x0005280001127983 */ /* 0x000ea20000300800 */
[----:B------:R-:W2:Y:S03]  /*2d9b0*/  LDL.LU R19, [R1+0x52c] ;  /* 0x00052c0001137983 */ /* 0x000ea60000300800 */
[----:B0-----:R-:W2:Y:S01]  /*2d9c0*/  LDL.LU R48, [R1+0x4f0] ;  /* 0x0004f00001307983 */ /* 0x001ea20000300800 */
[----:B------:R-:W2:Y:S02]  /*2d9d0*/  LDL.LU R49, [R1+0x4f4] ;  /* 0x0004f40001317983 */ /* 0x000ea40000300800 */
[----:B-1----:R-:W2:Y:S02]  /*2d9e0*/  LDL.LU R50, [R1+0x4f8] ;  /* 0x0004f80001327983 */ /* 0x002ea40000300800 */
[----:B------:R-:W2:Y:S01]  /*2d9f0*/  LDL.LU R51, [R1+0x4fc] ;  /* 0x0004fc0001337983 */ /* 0x000ea20000300800 */
[----:B------:R-:W-:Y:S01]  /*2da00*/  STL.64 [R1+0x230], R28 ;  /* 0x0002301c01007387 */ /* 0x000fe20000100a00 */
[----:B------:R0:W-:Y:S03]  /*2da10*/  STL.64 [R1+0x238], R30 ;  /* 0x0002381e01007387 */ /* 0x0001e60000100a00 */
[----:B0-----:R-:W2:Y:S01]  /*2da20*/  LDL.LU.64 R30, [R1+0x19b8] ;  /* 0x0019b800011e7983 */ /* 0x001ea20000300a00 */
[----:B------:R-:W2:Y:S01]  /*2da30*/  LDL.LU.64 R28, [R1+0x19b0] ;  /* 0x0019b000011c7983 */ /* 0x000ea20000300a00 */
[C---:B---3--:R-:W-:Y:S08]  /*2da40*/  HMMA.16816.F32.BF16 R40, R4.reuse, R32, R40 ;  /* 0x000000200428723c */ /* 0x048ff00000041828 */
[----:B------:R-:W-:Y:S01]  /*2da50*/  HMMA.16816.F32.BF16 R20, R4, R56, R20 ;  /* 0x000000380414723c */ /* 0x000fe20000041814 */
[----:B------:R-:W-:-:S02]  /*2da60*/  IMAD.MOV.U32 R11, RZ, RZ, R36 ;  /* 0x000000ffff0b7224 */ /* 0x000fc400078e0024 */
[----:B------:R-:W-:Y:S01]  /*2da70*/  IMAD.MOV.U32 R10, RZ, RZ, R37 ;  /* 0x000000ffff0a7224 */ /* 0x000fe200078e0025 */
[----:B------:R-:W3:Y:S01]  /*2da80*/  LDL.LU.64 R38, [R1+0x19a8] ;  /* 0x0019a80001267983 */ /* 0x000ee20000300a00 */
[----:B------:R-:W3:Y:S02]  /*2da90*/  LDL.LU.64 R36, [R1+0x19a0] ;  /* 0x0019a00001247983 */ /* 0x000ee40000300a00 */
[----:B------:R-:W-:Y:S02]  /*2daa0*/  IMAD.MOV.U32 R2, RZ, RZ, R56 ;  /* 0x000000ffff027224 */ /* 0x000fe400078e0038 */
[----:B------:R-:W-:-:S06]  /*2dab0*/  IMAD.MOV.U32 R3, RZ, RZ, R57 ;  /* 0x000000ffff037224 */ /* 0x000fcc00078e0039 */
[----:B------:R0:W-:Y:S01]  /*2dac0*/  STL.64 [R1+0x220], R40 ;  /* 0x0002202801007387 */ /* 0x0001e20000100a00 */
[----:B------:R4:W-:Y:S02]  /*2dad0*/  STL.64 [R1+0x228], R42 ;  /* 0x0002282a01007387 */ /* 0x0009e40000100a00 */
[----:B------:R-:W3:Y:S02]  /*2dae0*/  LDL.LU.64 R34, [R1+0x1998] ;  /* 0x0019980001227983 */ /* 0x000ee40000300a00 */
[----:B0-----:R-:W-:Y:S02]  /*2daf0*/  IMAD.MOV.U32 R41, RZ, RZ, R32 ;  /* 0x000000ffff297224 */ /* 0x001fe400078e0020 */
[----:B------:R-:W-:Y:S02]  /*2db00*/  IMAD.MOV.U32 R40, RZ, RZ, R33 ;  /* 0x000000ffff287224 */ /* 0x000fe400078e0021 */
[----:B------:R-:W3:Y:S01]  /*2db10*/  LDL.LU.64 R32, [R1+0x1990] ;  /* 0x0019900001207983 */ /* 0x000ee20000300a00 */
[----:B----4-:R-:W-:-:S02]  /*2db20*/  IMAD.MOV.U32 R43, RZ, RZ, R24 ;  /* 0x000000ffff2b7224 */ /* 0x010fc400078e0018 */
[----:B------:R-:W-:Y:S01]  /*2db30*/  IMAD.MOV.U32 R42, RZ, RZ, R25 ;  /* 0x000000ffff2a7224 */ /* 0x000fe200078e0019 */
[C---:B--2---:R-:W-:Y:S11]  /*2db40*/  HMMA.16816.F32.BF16 R28, R4.reuse, R24, R28 ;  /* 0x00000018041c723c */ /* 0x044ff6000004181c */
[----:B------:R-:W-:Y:S11]  /*2db50*/  @!UPT UIADD3 URZ, URZ, URZ, URZ ;  /* 0x0000003f3f3ff290 */ /* 0x000ff6000fffe03f */
[----:B------:R-:W-:Y:S01]  /*2db60*/  @!UPT UIADD3 URZ, URZ, URZ, URZ ;  /* 0x0000003f3f3ff290 */ /* 0x000fe2000fffe03f */
[----:B------:R-:W-:Y:S01]  /*2db70*/  STL.64 [R1+0x210], R28 ;  /* 0x0002101c01007387 */ /* 0x000fe20000100a00 */
[----:B------:R0:W-:Y:S03]  /*2db80*/  STL.64 [R1+0x218], R30 ;  /* 0x0002181e01007387 */ /* 0x0001e60000100a00 */
[----:B0-----:R-:W2:Y:S01]  /*2db90*/  LDL.LU.64 R30, [R1+0x1988] ;  /* 0x00198800011e7983 */ /* 0x001ea20000300a00 */
[----:B------:R-:W4:Y:S02]  /*2dba0*/  LDL.LU.64 R28, [R1+0x1980] ;  /* 0x00198000011c7983 */ /* 0x000f240000300a00 */
[----:B------:R-:W2:Y:S02]  /*2dbb0*/  LDL.LU.64 R26, [R1+0x1978] ;  /* 0x00197800011a7983 */ /* 0x000ea40000300a00 */
[----:B------:R-:W2:Y:S01]  /*2dbc0*/  LDL.LU.64 R24, [R1+0x1970] ;  /* 0x0019700001187983 */ /* 0x000ea20000300a00 */
[----:B------:R-:W-:Y:S01]  /*2dbd0*/  STL.64 [R1+0x200], R20 ;  /* 0x0002001401007387 */ /* 0x000fe20000100a00 */
[----:B------:R0:W-:Y:S03]  /*2dbe0*/  STL.64 [R1+0x208], R22 ;  /* 0x0002081601007387 */ /* 0x0001e60000100a00 */
[----:B0-----:R-:W2:Y:S01]  /*2dbf0*/  LDL.LU.64 R22, [R1+0x1968] ;  /* 0x0019680001167983 */ /* 0x001ea20000300a00 */
[----:B------:R-:W2:Y:S02]  /*2dc00*/  LDL.LU.64 R20, [R1+0x1960] ;  /* 0x0019600001147983 */ /* 0x000ea40000300a00 */
[----:B------:R-:W2:Y:S02]  /*2dc10*/  LDL.LU.64 R58, [R1+0x1958] ;  /* 0x00195800013a7983 */ /* 0x000ea40000300a00 */
[----:B------:R-:W2:Y:S02]  /*2dc20*/  LDL.LU.64 R56, [R1+0x1950] ;  /* 0x0019500001387983 */ /* 0x000ea40000300a00 */
[C---:B--2---:R-:W-:Y:S11]  /*2dc30*/  HMMA.16816.F32.BF16 R52, R4.reuse, R56, R52 ;  /* 0x000000380434723c */ /* 0x044ff60000041834 */
[----:B------:R-:W-:Y:S11]  /*2dc40*/  @!UPT UIADD3 URZ, URZ, URZ, URZ ;  /* 0x0000003f3f3ff290 */ /* 0x000ff6000fffe03f */
[----:B------:R-:W-:Y:S01]  /*2dc50*/  @!UPT UIADD3 URZ, URZ, URZ, URZ ;  /* 0x0000003f3f3ff290 */ /* 0x000fe2000fffe03f */
[----:B------:R-:W-:Y:S01]  /*2dc60*/  STL.64 [R1+0x1f0], R52 ;  /* 0x0001f03401007387 */ /* 0x000fe20000100a00 */
[----:B------:R0:W-:Y:S03]  /*2dc70*/  STL.64 [R1+0x1f8], R54 ;  /* 0x0001f83601007387 */ /* 0x0001e60000100a00 */
[----:B0-----:R-:W2:Y:S01]  /*2dc80*/  LDL.LU.64 R54, [R1+0x1948] ;  /* 0x0019480001367983 */ /* 0x001ea20000300a00 */
[----:B------:R-:W2:Y:S02]  /*2dc90*/  LDL.LU.64 R52, [R1+0x1940] ;  /* 0x0019400001347983 */ /* 0x000ea40000300a00 */
[----:B------:R-:W-:Y:S02]  /*2dca0*/  IMAD.MOV.U32 R60, RZ, RZ, R12 ;  /* 0x000000ffff3c7224 */ /* 0x000fe400078e000c */
[----:B------:R-:W-:Y:S02]  /*2dcb0*/  IMAD.MOV.U32 R0, RZ, RZ, R13 ;  /* 0x000000ffff007224 */ /* 0x000fe400078e000d */
[----:B------:R-:W0:Y:S04]  /*2dcc0*/  LDSM.16.MT88.4 R12, [R15+0x5800] ;  /* 0x005800000f0c783b */ /* 0x000e280000004200 */
[----:B------:R-:W-:Y:S01]  /*2dcd0*/  STL.64 [R1+0x1890], R58 ;  /* 0x0018903a01007387 */ /* 0x000fe20000100a00 */
[----:B------:R1:W-:Y:S03]  /*2dce0*/  STL.64 [R1+0x1888], R56 ;  /* 0x0018883801007387 */ /* 0x0003e60000100a00 */
[----:B-1----:R-:W4:Y:S01]  /*2dcf0*/  LDL.LU R56, [R1+0x4e0] ;  /* 0x0004e00001387983 */ /* 0x002f220000300800 */
[----:B------:R-:W4:Y:S02]  /*2dd00*/  LDL.LU R57, [R1+0x4e4] ;  /* 0x0004e40001397983 */ /* 0x000f240000300800 */
[----:B------:R-:W4:Y:S02]  /*2dd10*/  LDL.LU R58, [R1+0x4e8] ;  /* 0x0004e800013a7983 */ /* 0x000f240000300800 */
[----:B------:R-:W4:Y:S01]  /*2dd20*/  LDL.LU R59, [R1+0x4ec] ;  /* 0x0004ec00013b7983 */ /* 0x000f220000300800 */
[----:B0-----:R-:W-:Y:S01]  /*2dd30*/  STL.64 [R1+0x1828], R14 ;  /* 0x0018280e01007387 */ /* 0x001fe20000100a00 */
        /* <DEDUP_REMOVED lines=18> */
[C---:B---3--:R-:W-:Y:S08]  /*2de60*/  HMMA.16816.F32.BF16 R12, R4.reuse, R20, R12 ;  /* 0x00000014040c723c */ /* 0x048ff0000004180c */
[C---:B--2---:R-:W-:Y:S01]  /*2de70*/  HMMA.16816.F32.BF16 R52, R4.reuse, R16, R52 ;  /* 0x000000100434723c */ /* 0x044fe20000041834 */
        /* <DEDUP_REMOVED lines=13> */
[----:B------:R-:W-:Y:S02]  /*2df50*/  STL.64 [R1+0x1b8], R14 ;  /* 0x0001b80e01007387 */ /* 0x000fe40000100a00 */
[----:B------:R-:W2:Y:S02]  /*2df60*/  LDL.LU R49, [R1+0xe4] ;  /* 0x0000e40001317983 */ /* 0x000ea40000300800 */
[----:B------:R-:W3:Y:S01]  /*2df70*/  LDL.LU R50, [R1+0xe8] ;  /* 0x0000e80001327983 */ /* 0x000ee20000300800 */
[----:B------:R-:W3:Y:S01]  /*2df80*/  LDL.LU R51, [R1+0xec] ;  /* 0x0000ec0001337983 */ /* 0x000ee20000300800 */
[----:B0-----:R-:W-:Y:S02]  /*2df90*/  IMAD.MOV.U32 R12, RZ, RZ, R2 ;  /* 0x000000ffff0c7224 */ /* 0x001fe400078e0002 */
[----:B------:R-:W-:Y:S01]  /*2dfa0*/  IMAD.MOV.U32 R13, RZ, RZ, R3 ;  /* 0x000000ffff0d7224 */ /* 0x000fe200078e0003 */
[----:B---3--:R-:W-:Y:S01]  /*2dfb0*/  STL.64 [R1+0x18b0], R50 ;  /* 0x0018b03201007387 */ /* 0x008fe20000100a00 */
[----:B--2---:R-:W-:Y:S02]  /*2dfc0*/  STL.64 [R1+0x18a8], R48 ;  /* 0x0018a83001007387 */ /* 0x004fe40000100a00 */
[----:B------:R-:W2:Y:S02]  /*2dfd0*/  LDL.LU R2, [R1+0x192c] ;  /* 0x00192c0001027983 */ /* 0x000ea40000300800 */
[----:B------:R-:W3:Y:S01]  /*2dfe0*/  LDL.LU R3, [R1+0x1928] ;  /* 0x0019280001037983 */ /* 0x000ee20000300800 */
[----:B------:R4:W-:Y:S02]  /*2dff0*/  STL.64 [R1+0x18b8], R12 ;  /* 0x0018b80c01007387 */ /* 0x0009e40000100a00 */
[----:B----4-:R-:W-:Y:S02]  /*2e000*/  HMMA.16816.F32.BF16 R12, R4, R28, R56 ;  /* 0x0000001c040c723c */ /* 0x010fe40000041838 */
[----:B------:R-:W-:Y:S01]  /*2e010*/  STL.64 [R1+0x1860], R26 ;  /* 0x0018601a01007387 */ /* 0x000fe20000100a00 */
[----:B------:R-:W-:-:S02]  /*2e020*/  IMAD.MOV.U32 R48, RZ, RZ, R41 ;  /* 0x000000ffff307224 */ /* 0x000fc400078e0029 */
[----:B------:R-:W-:Y:S02]  /*2e030*/  IMAD.MOV.U32 R49, RZ, RZ, R40 ;  /* 0x000000ffff317224 */ /* 0x000fe400078e0028 */
[----:B------:R-:W-:Y:S02]  /*2e040*/  STL.64 [R1+0x1858], R24 ;  /* 0x0018581801007387 */ /* 0x000fe40000100a00 */
[----:B------:R-:W-:Y:S02]  /*2e050*/  IMAD.MOV.U32 R56, RZ, RZ, R43 ;  /* 0x000000ffff387224 */ /* 0x000fe400078e002b */
[----:B------:R-:W-:Y:S11]  /*2e060*/  IMAD.MOV.U32 R57, RZ, RZ, R42 ;  /* 0x000000ffff397224 */ /* 0x000ff600078e002a */
[----:B------:R-:W-:Y:S01]  /*2e070*/  @!UPT UIADD3 URZ, URZ, URZ, URZ ;  /* 0x0000003f3f3ff290 */ /* 0x000fe2000fffe03f */
[----:B------:R0:W-:Y:S01]  /*2e080*/  STL.64 [R1+0x1a0], R12 ;  /* 0x0001a00c01007387 */ /* 0x0001e20000100a00 */
[----:B------:R1:W-:Y:S02]  /*2e090*/  STL.64 [R1+0x1a8], R14 ;  /* 0x0001a80e01007387 */ /* 0x0003e40000100a00 */
[----:B------:R4:W-:Y:S02]  /*2e0a0*/  STL.64 [R1+0x18c0], R56 ;  /* 0x0018c03801007387 */ /* 0x0009e40000100a00 */
[----:B------:R2:W-:Y:S01]  /*2e0b0*/  STL.64 [R1+0x18c8], R48 ;  /* 0x0018c83001007387 */ /* 0x0005e20000100a00 */
[----:B0-----:R-:W2:Y:S01]  /*2e0c0*/  LDL.LU R12, [R1+0x110] ;  /* 0x00011000010c7983 */ /* 0x001ea20000300800 */
[----:B------:R-:W2:Y:S02]  /*2e0d0*/  LDL.LU R13, [R1+0x114] ;  /* 0x00011400010d7983 */ /* 0x000ea40000300800 */
[----:B-1----:R-:W2:Y:S02]  /*2e0e0*/  LDL.LU R14, [R1+0x118] ;  /* 0x00011800010e7983 */ /* 0x002ea40000300800 */
[----:B------:R-:W2:Y:S02]  /*2e0f0*/  LDL.LU R15, [R1+0x11c] ;  /* 0x00011c00010f7983 */ /* 0x000ea40000300800 */
[----:B----4-:R-:W-:-:S02]  /*2e100*/  IMAD.MOV.U32 R56, RZ, RZ, R11 ;  /* 0x000000ffff387224 */ /* 0x010fc400078e000b */
[----:B------:R-:W-:Y:S01]  /*2e110*/  IMAD.MOV.U32 R57, RZ, RZ, R10 ;  /* 0x000000ffff397224 */ /* 0x000fe200078e000a */
[----:B--2---:R-:W-:Y:S01]  /*2e120*/  STL.64 [R1+0x18d8], R14 ;  /* 0x0018d80e01007387 */ /* 0x004fe20000100a00 */
[----:B------:R0:W-:Y:S03]  /*2e130*/  STL.64 [R1+0x18d0], R12 ;  /* 0x0018d00c01007387 */ /* 0x0001e60000100a00 */
[----:B------:R1:W-:Y:S02]  /*2e140*/  STL.64 [R1+0x18e0], R56 ;  /* 0x0018e03801007387 */ /* 0x0003e40000100a00 */
[----:B------:R-:W2:Y:S01]  /*2e150*/  LDL.LU R48, [R1+0x120] ;  /* 0x0001200001307983 */ /* 0x000ea20000300800 */
[----:B------:R-:W2:Y:S01]  /*2e160*/  LDL.LU R49, [R1+0x124] ;  /* 0x0001240001317983 */ /* 0x000ea20000300800 */
[----:B------:R-:W4:Y:S02]  /*2e170*/  LDL.LU R50, [R1+0x128] ;  /* 0x0001280001327983 */ /* 0x000f240000300800 */
[----:B------:R-:W4:Y:S02]  /*2e180*/  LDL.LU R51, [R1+0x12c] ;  /* 0x00012c0001337983 */ /* 0x000f240000300800 */
[----:B0-----:R-:W-:-:S02]  /*2e190*/  IMAD.MOV.U32 R12, RZ, RZ, R9 ;  /* 0x000000ffff0c7224 */ /* 0x001fc400078e0009 */
[----:B------:R-:W-:Y:S01]  /*2e1a0*/  IMAD.MOV.U32 R13, RZ, RZ, R8 ;  /* 0x000000ffff0d7224 */ /* 0x000fe200078e0008 */
[----:B----4-:R-:W-:Y:S01]  /*2e1b0*/  STL.64 [R1+0x18f0], R50 ;  /* 0x0018f03201007387 */ /* 0x010fe20000100a00 */
[----:B--2---:R0:W-:Y:S03]  /*2e1c0*/  STL.64 [R1+0x18e8], R48 ;  /* 0x0018e83001007387 */ /* 0x0041e60000100a00 */
[----:B------:R2:W-:Y:S02]  /*2e1d0*/  STL.64 [R1+0x18f8], R12 ;  /* 0x0018f80c01007387 */ /* 0x0005e40000100a00 */
[----:B-1----:R-:W4:Y:S01]  /*2e1e0*/  LDL.LU R56, [R1+0x130] ;  /* 0x0001300001387983 */ /* 0x002f220000300800 */
[----:B------:R-:W4:Y:S01]  /*2e1f0*/  LDL.LU R57, [R1+0x134] ;  /* 0x0001340001397983 */ /* 0x000f220000300800 */
[----:B------:R-:W4:Y:S02]  /*2e200*/  LDL.LU R58, [R1+0x138] ;  /* 0x00013800013a7983 */ /* 0x000f240000300800 */
[----:B------:R-:W4:Y:S02]  /*2e210*/  LDL.LU R59, [R1+0x13c] ;  /* 0x00013c00013b7983 */ /* 0x000f240000300800 */
[----:B------:R-:W3:Y:S01]  /*2e220*/  LDL.LU R24, [R1+0x4d0] ;  /* 0x0004d00001187983 */ /* 0x000ee20000300800 */
[----:B------:R-:W3:Y:S01]  /*2e230*/  LDL.LU R25, [R1+0x4d4] ;  /* 0x0004d40001197983 */ /* 0x000ee20000300800 */
[----:B------:R-:W3:Y:S02]  /*2e240*/  LDL.LU R26, [R1+0x4d8] ;  /* 0x0004d800011a7983 */ /* 0x000ee40000300800 */
[----:B------:R-:W3:Y:S02]  /*2e250*/  LDL.LU R27, [R1+0x4dc] ;  /* 0x0004dc00011b7983 */ /* 0x000ee40000300800 */
        /* <DEDUP_REMOVED lines=8> */
[----:B0-----:R-:W-:-:S02]  /*2e2e0*/  IMAD.MOV.U32 R48, RZ, RZ, R60 ;  /* 0x000000ffff307224 */ /* 0x001fc400078e003c */
[----:B------:R-:W-:Y:S01]  /*2e2f0*/  IMAD.MOV.U32 R49, RZ, RZ, R0 ;  /* 0x000000ffff317224 */ /* 0x000fe200078e0000 */
[----:B------:R-:W4:Y:S01]  /*2e300*/  LDL.LU R60, [R1+0x1924] ;  /* 0x00192400013c7983 */ /* 0x000f220000300800 */
[----:B------:R-:W4:Y:S02]  /*2e310*/  LDL.LU R0, [R1+0x1920] ;  /* 0x0019200001007983 */ /* 0x000f240000300800 */
[----:B--2---:R-:W2:Y:S02]  /*2e320*/  LDL.LU R12, [R1+0x140] ;  /* 0x00014000010c7983 */ /* 0x004ea40000300800 */
        /* <DEDUP_REMOVED lines=15> */
[----:B------:R-:W-:Y:S02]  /*2e420*/  STL.64 [R1+0x1850], R30 ;  /* 0x0018501e01007387 */ /* 0x000fe40000100a00 */
[----:B------:R0:W-:Y:S02]  /*2e430*/  STL.64 [R1+0x1848], R28 ;  /* 0x0018481c01007387 */ /* 0x0001e40000100a00 */
[----:B0-----:R-:W2:Y:S01]  /*2e440*/  LDL.LU R28, [R1+0x4b0] ;  /* 0x0004b000011c7983 */ /* 0x001ea20000300800 */
[----:B------:R-:W2:Y:S02]  /*2e450*/  LDL.LU R29, [R1+0x4b4] ;  /* 0x0004b400011d7983 */ /* 0x000ea40000300800 */
[----:B------:R-:W2:Y:S02]  /*2e460*/  LDL.LU R30, [R1+0x4b8] ;  /* 0x0004b800011e7983 */ /* 0x000ea40000300800 */
[----:B------:R-:W2:Y:S01]  /*2e470*/  LDL.LU R31, [R1+0x4bc] ;  /* 0x0004bc00011f7983 */ /* 0x000ea20000300800 */
[C---:B---3--:R-:W-:Y:S08]  /*2e480*/  HMMA.16816.F32.BF16 R24, R4.reuse, R32, R24 ;  /* 0x000000200418723c */ /* 0x048ff00000041818 */
[C---:B----4-:R-:W-:Y:S11]  /*2e490*/  HMMA.16816.F32.BF16 R40, R4.reuse, R36, R40 ;  /* 0x000000240428723c */ /* 0x050ff60000041828 */
[----:B------:R-:W-:Y:S04]  /*2e4a0*/  @!UPT UIADD3 URZ, URZ, URZ, URZ ;  /* 0x0000003f3f3ff290 */ /* 0x000fe8000fffe03f */
[----:B------:R0:W-:Y:S01]  /*2e4b0*/  STL.64 [R1+0x190], R24 ;  /* 0x0001901801007387 */ /* 0x0001e20000100a00 */
[----:B------:R1:W-:Y:S03]  /*2e4c0*/  STL.64 [R1+0x198], R26 ;  /* 0x0001981a01007387 */ /* 0x0003e60000100a00 */
[----:B0-----:R-:W3:Y:S01]  /*2e4d0*/  LDL.LU R24, [R1+0xb0] ;  /* 0x0000b00001187983 */ /* 0x001ee20000300800 */
[----:B------:R-:W3:Y:S02]  /*2e4e0*/  LDL.LU R25, [R1+0xb4] ;  /* 0x0000b40001197983 */ /* 0x000ee40000300800 */
[----:B-1----:R-:W3:Y:S02]  /*2e4f0*/  LDL.LU R26, [R1+0xb8] ;  /* 0x0000b800011a7983 */ /* 0x002ee40000300800 */
[----:B------:R-:W3:Y:S01]  /*2e500*/  LDL.LU R27, [R1+0xbc] ;  /* 0x0000bc00011b7983 */ /* 0x000ee20000300800 */
[----:B------:R-:W-:Y:S01]  /*2e510*/  STL.64 [R1+0x180], R40 ;  /* 0x0001802801007387 */ /* 0x000fe20000100a00 */
[----:B------:R0:W-:Y:S03]  /*2e520*/  STL.64 [R1+0x188], R42 ;  /* 0x0001882a01007387 */ /* 0x0001e60000100a00 */
[----:B0-----:R-:W4:Y:S01]  /*2e530*/  LDL.LU.64 R42, [R1+0x1918] ;  /* 0x00191800012a7983 */ /* 0x001f220000300a00 */
[----:B------:R-:W2:Y:S02]  /*2e540*/  LDL.LU.64 R40, [R1+0x1910] ;  /* 0x0019100001287983 */ /* 0x000ea40000300a00 */
[C---:B--2---:R-:W-:Y:S08]  /*2e550*/  HMMA.16816.F32.BF16 R28, R4.reuse, R40, R28 ;  /* 0x00000028041c723c */ /* 0x044ff0000004181c */
[----:B------:R-:W-:Y:S11]  /*2e560*/  HMMA.16816.F32.BF16 R4, R4, R44, R8 ;  /* 0x0000002c0404723c */ /* 0x000ff60000041808 */
[----:B------:R-:W-:Y:S04]  /*2e570*/  @!UPT UIADD3 URZ, URZ, URZ, URZ ;  /* 0x0000003f3f3ff290 */ /* 0x000fe8000fffe03f */
[----:B------:R0:W-:Y:S01]  /*2e580*/  STL.64 [R1+0x170], R28 ;  /* 0x0001701c01007387 */ /* 0x0001e20000100a00 */
[----:B------:R1:W-:Y:S03]  /*2e590*/  STL.64 [R1+0x178], R30 ;  /* 0x0001781e01007387 */ /* 0x0003e60000100a00 */
[----:B0-----:R-:W2:Y:S01]  /*2e5a0*/  LDL.LU R28, [R1+0xa0] ;  /* 0x0000a000011c7983 */ /* 0x001ea20000300800 */
[----:B------:R-:W2:Y:S02]  /*2e5b0*/  LDL.LU R29, [R1+0xa4] ;  /* 0x0000a400011d7983 */ /* 0x000ea40000300800 */
[----:B-1----:R-:W2:Y:S02]  /*2e5c0*/  LDL.LU R30, [R1+0xa8] ;  /* 0x0000a800011e7983 */ /* 0x002ea40000300800 */
[----:B------:R-:W2:Y:S01]  /*2e5d0*/  LDL.LU R31, [R1+0xac] ;  /* 0x0000ac00011f7983 */ /* 0x000ea20000300800 */
[----:B------:R-:W2:Y:S01]  /*2e5e0*/  LDL.LU.64 R10, [R1+0x1908] ;  /* 0x00190800010a7983 */ /* 0x000ea20000300a00 */
[----:B------:R-:W2:Y:S02]  /*2e5f0*/  LDL.LU.64 R8, [R1+0x1900] ;  /* 0x0019000001087983 */ /* 0x000ea40000300a00 */
[----:B------:R0:W-:Y:S02]  /*2e600*/  STL.64 [R1+0x150], R4 ;  /* 0x0001500401007387 */ /* 0x0001e40000100a00 */
[----:B------:R1:W-:Y:S01]  /*2e610*/  STL.64 [R1+0x158], R6 ;  /* 0x0001580601007387 */ /* 0x0003e20000100a00 */
[----:B0-----:R-:W3:Y:S01]  /*2e620*/  LDL.LU R4, [R1+0xf0] ;  /* 0x0000f00001047983 */ /* 0x001ee20000300800 */
[----:B------:R-:W3:Y:S02]  /*2e630*/  LDL.LU R5, [R1+0xf4] ;  /* 0x0000f40001057983 */ /* 0x000ee40000300800 */
[----:B-1----:R-:W3:Y:S02]  /*2e640*/  LDL.LU R6, [R1+0xf8] ;  /* 0x0000f80001067983 */ /* 0x002ee40000300800 */
[----:B------:R-:W3:Y:S01]  /*2e650*/  LDL.LU R7, [R1+0xfc] ;  /* 0x0000fc0001077983 */ /* 0x000ee20000300800 */
[C---:B--2---:R-:W-:Y:S01]  /*2e660*/  HMMA.16816.F32.BF16 R48, R8.reuse, R48, R12 ;  /* 0x000000300830723c */ /* 0x044fe2000004180c */
[----:B------:R-:W2:Y:S11]  /*2e670*/  LDL.LU.64 R12, [R1+0x18f8] ;  /* 0x0018f800010c7983 */ /* 0x000eb60000300a00 */
[----:B------:R-:W-:Y:S11]  /*2e680*/  @!UPT UIADD3 URZ, URZ, URZ, URZ ;  /* 0x0000003f3f3ff290 */ /* 0x000ff6000fffe03f */
[----:B------:R-:W-:Y:S01]  /*2e690*/  STL.64 [R1+0x140], R48 ;  /* 0x0001403001007387 */ /* 0x000fe20000100a00 */
[----:B------:R0:W-:Y:S03]  /*2e6a0*/  STL.64 [R1+0x148], R50 ;  /* 0x0001483201007387 */ /* 0x0001e60000100a00 */
[----:B0-----:R-:W3:Y:S01]  /*2e6b0*/  LDL.LU.64 R50, [R1+0x18f0] ;  /* 0x0018f00001327983 */ /* 0x001ee20000300a00 */
[----:B------:R-:W3:Y:S01]  /*2e6c0*/  LDL.LU.64 R48, [R1+0x18e8] ;  /* 0x0018e80001307983 */ /* 0x000ee20000300a00 */
[C---:B--2---:R-:W-:Y:S02]  /*2e6d0*/  HMMA.16816.F32.BF16 R12, R8.reuse, R12, R56 ;  /* 0x0000000c080c723c */ /* 0x044fe40000041838 */
[----:B------:R-:W3:Y:S11]  /*2e6e0*/  LDL.LU.64 R56, [R1+0x18e0] ;  /* 0x0018e00001387983 */ /* 0x000ef60000300a00 */
[----:B------:R-:W-:Y:S10]  /*2e6f0*/  @!UPT UIADD3 URZ, URZ, URZ, URZ ;  /* 0x0000003f3f3ff290 */ /* 0x000ff4000fffe03f */
[----:B------:R-:W-:Y:S01]  /*2e700*/  STL.64 [R1+0x130], R12 ;  /* 0x0001300c01007387 */ /* 0x000fe20000100a00 */
[----:B------:R0:W-:Y:S03]  /*2e710*/  STL.64 [R1+0x138], R14 ;  /* 0x0001380e01007387 */ /* 0x0001e60000100a00 */
[----:B0-----:R-:W2:Y:S01]  /*2e720*/  LDL.LU.64 R14, [R1+0x18d8] ;  /* 0x0018d800010e7983 */ /* 0x001ea20000300a00 */
[----:B------:R-:W2:Y:S01]  /*2e730*/  LDL.LU.64 R12, [R1+0x18d0] ;  /* 0x0018d000010c7983 */ /* 0x000ea20000300a00 */
[C---:B---3--:R-:W-:Y:S02]  /*2e740*/  HMMA.16816.F32.BF16 R56, R8.reuse, R56, R48 ;  /* 0x000000380838723c */ /* 0x048fe40000041830 */
[----:B------:R-:W2:Y:S11]  /*2e750*/  LDL.LU.64 R48, [R1+0x18c8] ;  /* 0x0018c80001307983 */ /* 0x000eb60000300a00 */
[----:B------:R-:W-:Y:S10]  /*2e760*/  @!UPT UIADD3 URZ, URZ, URZ, URZ ;  /* 0x0000003f3f3ff290 */ /* 0x000ff4000fffe03f */
[----:B------:R0:W-:Y:S01]  /*2e770*/  STL.64 [R1+0x120], R56 ;  /* 0x0001203801007387 */ /* 0x0001e20000100a00 */
[----:B------:R1:W-:Y:S03]  /*2e780*/  STL.64 [R1+0x128], R58 ;  /* 0x0001283a01007387 */ /* 0x0003e60000100a00 */
[----:B0-----:R-:W1:Y:S01]  /*2e790*/  LDL.LU.64 R56, [R1+0x18c0] ;  /* 0x0018c00001387983 */ /* 0x001e620000300a00 */
[C---:B--2---:R-:W-:Y:S03]  /*2e7a0*/  HMMA.16816.F32.BF16 R48, R8.reuse, R48, R12 ;  /* 0x000000300830723c */ /* 0x044fe6000004180c */
[----:B------:R-:W2:Y:S05]  /*2e7b0*/  LDL.LU.64 R12, [R1+0x18b8] ;  /* 0x0018b800010c7983 */ /* 0x000eaa0000300a00 */
[C---:B-1----:R-:W-:Y:S11]  /*2e7c0*/  HMMA.16816.F32.BF16 R56, R8.reuse, R56, R52 ;  /* 0x000000380838723c */ /* 0x042ff60000041834 */
[----:B------:R-:W-:Y:S04]  /*2e7d0*/  @!UPT UIADD3 URZ, URZ, URZ, URZ ;  /* 0x0000003f3f3ff290 */ /* 0x000fe8000fffe03f */
[----:B------:R-:W-:Y:S01]  /*2e7e0*/  STL.64 [R1+0x110], R48 ;  /* 0x0001103001007387 */ /* 0x000fe20000100a00 */
[----:B------:R0:W-:Y:S03]  /*2e7f0*/  STL.64 [R1+0x118], R50 ;  /* 0x0001183201007387 */ /* 0x0001e60000100a00 */
[----:B0-----:R-:W3:Y:S01]  /*2e800*/  LDL.LU.64 R50, [R1+0x18b0] ;  /* 0x0018b00001327983 */ /* 0x001ee20000300a00 */
[----:B------:R-:W3:Y:S02]  /*2e810*/  LDL.LU.64 R48, [R1+0x18a8] ;  /* 0x0018a80001307983 */ /* 0x000ee40000300a00 */
[----:B------:R-:W3:Y:S02]  /*2e820*/  LDL.LU.64 R54, [R1+0x18a0] ;  /* 0x0018a00001367983 */ /* 0x000ee40000300a00 */
[----:B------:R-:W3:Y:S01]  /*2e830*/  LDL.LU.64 R52, [R1+0x1898] ;  /* 0x0018980001347983 */ /* 0x000ee20000300a00 */
[----:B------:R-:W-:Y:S01]  /*2e840*/  STL.64 [R1+0x100], R56 ;  /* 0x0001003801007387 */ /* 0x000fe20000100a00 */
[----:B------:R0:W-:Y:S03]  /*2e850*/  STL.64 [R1+0x108], R58 ;  /* 0x0001083a01007387 */ /* 0x0001e60000100a00 */
[----:B0-----:R-:W4:Y:S01]  /*2e860*/  LDL.LU.64 R58, [R1+0x1890] ;  /* 0x00189000013a7983 */ /* 0x001f220000300a00 */
[----:B------:R-:W4:Y:S01]  /*2e870*/  LDL.LU.64 R56, [R1+0x1888] ;  /* 0x0018880001387983 */ /* 0x000f220000300a00 */
[C---:B--2---:R-:W-:Y:S11]  /*2e880*/  HMMA.16816.F32.BF16 R12, R8.reuse, R12, R4 ;  /* 0x0000000c080c723c */ /* 0x044ff60000041804 */
[----:B------:R-:W-:Y:S11]  /*2e890*/  @!UPT UIADD3 URZ, URZ, URZ, URZ ;  /* 0x0000003f3f3ff290 */ /* 0x000ff6000fffe03f */
[----:B------:R-:W-:Y:S01]  /*2e8a0*/  @!UPT UIADD3 URZ, URZ, URZ, URZ ;  /* 0x0000003f3f3ff290 */ /* 0x000fe2000fffe03f */
[----:B------:R0:W-:Y:S01]  /*2e8b0*/  STL.64 [R1+0xf0], R12 ;  /* 0x0000f00c01007387 */ /* 0x0001e20000100a00 */
[----:B------:R1:W-:Y:S03]  /*2e8c0*/  STL.64 [R1+0xf8], R14 ;  /* 0x0000f80e01007387 */ /* 0x0003e60000100a00 */
[----:B0-----:R-:W2:Y:S01]  /*2e8d0*/  LDL.LU R12, [R1+0x70] ;  /* 0x00007000010c7983 */ /* 0x001ea20000300800 */
[C---:B---3--:R-:W-:Y:S08]  /*2e8e0*/  HMMA.16816.F32.BF16 R16, R8.reuse, R52, R16 ;  /* 0x000000340810723c */ /* 0x048ff00000041810 */
[C---:B----4-:R-:W-:Y:S11]  /*2e8f0*/  HMMA.16816.F32.BF16 R4, R8.reuse, R56, R48 ;  /* 0x000000380804723c */ /* 0x050ff60000041830 */
[----:B------:R-:W-:Y:S11]  /*2e900*/  @!UPT UIADD3 URZ, URZ, URZ, URZ ;  /* 0x0000003f3f3ff290 */ /* 0x000ff6000fffe03f */
[----:B------:R-:W-:Y:S01]  /*2e910*/  @!UPT UIADD3 URZ, URZ, URZ, URZ ;  /* 0x0000003f3f3ff290 */ /* 0x000fe2000fffe03f */
[----:B------:R-:W-:Y:S01]  /*2e920*/  STL.64 [R1+0xe0], R4 ;  /* 0x0000e00401007387 */ /* 0x000fe20000100a00 */
[----:B------:R0:W-:Y:S02]  /*2e930*/  STL.64 [R1+0xe8], R6 ;  /* 0x0000e80601007387 */ /* 0x0001e40000100a00 */
[----:B------:R-:W2:Y:S02]  /*2e940*/  LDL.LU R13, [R1+0x74] ;  /* 0x00007400010d7983 */ /* 0x000ea40000300800 */
[----:B-1----:R-:W2:Y:S01]  /*2e950*/  LDL.LU R14, [R1+0x78] ;  /* 0x00007800010e7983 */ /* 0x002ea20000300800 */
[----:B------:R-:W2:Y:S04]  /*2e960*/  LDL.LU R15, [R1+0x7c] ;  /* 0x00007c00010f7983 */ /* 0x000ea80000300800 */
[----:B0-----:R-:W3:Y:S01]  /*2e970*/  LDL R7, [R1+0x758] ;  /* 0x0007580001077983 */ /* 0x001ee20000100800 */
[----:B------:R-:W2:Y:S02]  /*2e980*/  LDL.LU R48, [R1+0x160] ;  /* 0x0001600001307983 */ /* 0x000ea40000300800 */
[----:B------:R-:W2:Y:S02]  /*2e990*/  LDL.LU R49, [R1+0x164] ;  /* 0x0001640001317983 */ /* 0x000ea40000300800 */
[----:B------:R-:W2:Y:S01]  /*2e9a0*/  LDL.LU R50, [R1+0x168] ;  /* 0x0001680001327983 */ /* 0x000ea20000300800 */
[----:B------:R-:W2:Y:S01]  /*2e9b0*/  LDL.LU R51, [R1+0x16c] ;  /* 0x00016c0001337983 */ /* 0x000ea20000300800 */
[----:B------:R-:W-:Y:S02]  /*2e9c0*/  STL.64 [R1+0xd0], R16 ;  /* 0x0000d01001007387 */ /* 0x000fe40000100a00 */
[----:B------:R0:W-:Y:S02]  /*2e9d0*/  STL.64 [R1+0xd8], R18 ;  /* 0x0000d81201007387 */ /* 0x0001e40000100a00 */
[----:B0-----:R-:W2:Y:S01]  /*2e9e0*/  LDL.LU.64 R18, [R1+0x1880] ;  /* 0x0018800001127983 */ /* 0x001ea20000300a00 */
[----:B------:R-:W2:Y:S03]  /*2e9f0*/  LDL.LU.64 R16, [R1+0x1878] ;  /* 0x0018780001107983 */ /* 0x000ea60000300a00 */
[----:B---3--:R-:W0:Y:S01]  /*2ea00*/  LDSM.16.MT88.4 R4, [R7+0x5800] ;  /* 0x005800000704783b */ /* 0x008e220000004200 */
[C---:B--2---:R-:W-:Y:S11]  /*2ea10*/  HMMA.16816.F32.BF16 R20, R8.reuse, R16, R20 ;  /* 0x000000100814723c */ /* 0x044ff60000041814 */
[----:B------:R-:W-:Y:S11]  /*2ea20*/  @!UPT UIADD3 URZ, URZ, URZ, URZ ;  /* 0x0000003f3f3ff290 */ /* 0x000ff6000fffe03f */
[----:B------:R-:W-:Y:S01]  /*2ea30*/  @!UPT UIADD3 URZ, URZ, URZ, URZ ;  /* 0x0000003f3f3ff290 */ /* 0x000fe2000fffe03f */
[----:B------:R-:W-:Y:S01]  /*2ea40*/  STL.64 [R1+0xc0], R20 ;  /* 0x0000c01401007387 */ /* 0x000fe20000100a00 */
[----:B------:R1:W-:Y:S03]  /*2ea50*/  STL.64 [R1+0xc8], R22 ;  /* 0x0000c81601007387 */ /* 0x0003e60000100a00 */
[----:B-1----:R-:W2:Y:S01]  /*2ea60*/  LDL.LU.64 R22, [R1+0x1870] ;  /* 0x0018700001167983 */ /* 0x002ea20000300a00 */
[----:B------:R-:W3:Y:S02]  /*2ea70*/  LDL.LU.64 R20, [R1+0x1868] ;  /* 0x0018680001147983 */ /* 0x000ee40000300a00 */
[----:B------:R1:W-:Y:S02]  /*2ea80*/  STL.64 [R1+0x17f8], R18 ;  /* 0x0017f81201007387 */ /* 0x0003e40000100a00 */
[----:B------:R-:W2:Y:S01]  /*2ea90*/  LDL.LU R16, [R1+0x80] ;  /* 0x0000800001107983 */ /* 0x000ea20000300800 */
[----:B------:R-:W2:Y:S04]  /*2eaa0*/  LDL.LU R17, [R1+0x84] ;  /* 0x0000840001117983 */ /* 0x000ea80000300800 */
[----:B-1----:R-:W2:Y:S01]  /*2eab0*/  LDL.LU R18, [R1+0x88] ;  /* 0x0000880001127983 */ /* 0x002ea20000300800 */
[----:B------:R-:W2:Y:S01]  /*2eac0*/  LDL.LU R19, [R1+0x8c] ;  /* 0x00008c0001137983 */ /* 0x000ea20000300800 */
[C---:B---3--:R-:W-:Y:S11]  /*2ead0*/  HMMA.16816.F32.BF16 R24, R8.reuse, R20, R24 ;  /* 0x000000140818723c */ /* 0x048ff60000041818 */
[----:B------:R-:W-:Y:S11]  /*2eae0*/  @!UPT UIADD3 URZ, URZ, URZ, URZ ;  /* 0x0000003f3f3ff290 */ /* 0x000ff6000fffe03f */
[----:B------:R-:W-:Y:S01]  /*2eaf0*/  @!UPT UIADD3 URZ, URZ, URZ, URZ ;  /* 0x0000003f3f3ff290 */ /* 0x000fe2000fffe03f */
[----:B------:R-:W-:Y:S01]  /*2eb00*/  STL.64 [R1+0xb0], R24 ;  /* 0x0000b01801007387 */ /* 0x000fe20000100a00 */
[----:B------:R1:W-:Y:S03]  /*2eb10*/  STL.64 [R1+0xb8], R26 ;  /* 0x0000b81a01007387 */ /* 0x0003e60000100a00 */
[----:B-1----:R-:W3:Y:S01]  /*2eb20*/  LDL.LU.64 R26, [R1+0x1860] ;  /* 0x00186000011a7983 */ /* 0x002ee20000300a00 */
[----:B------:R-:W3:Y:S02]  /*2eb30*/  LDL.LU.64 R24, [R1+0x1858] ;  /* 0x0018580001187983 */ /* 0x000ee40000300a00 */
[----:B--2---:R1:W-:Y:S02]  /*2eb40*/  STL.64 [R1+0x1800], R22 ;  /* 0x0018001601007387 */ /* 0x0043e40000100a00 */
        /* <DEDUP_REMOVED lines=10> */
[----:B------:R-:W2:Y:S01]  /*2ebf0*/  LDL.LU.64 R28, [R1+0x1848] ;  /* 0x00184800011c7983 */ /* 0x000ea20000300a00 */
[----:B------:R-:W-:Y:S01]  /*2ec00*/  HMMA.16816.F32.BF16 R16, R8, R32, R16 ;  /* 0x000000200810723c */ /* 0x000fe20000041810 */
[----:B------:R1:W-:Y:S01]  /*2ec10*/  STL.64 [R1+0x1818], R26 ;  /* 0x0018181a01007387 */ /* 0x0003e20000100a00 */
[----:B------:R-:W3:Y:S01]  /*2ec20*/  LDL.LU R24, [R1+0x2e0] ;  /* 0x0002e00001187983 */ /* 0x000ee20000300800 */
[----:B------:R-:W3:Y:S02]  /*2ec30*/  LDL.LU R25, [R1+0x2e4] ;  /* 0x0002e40001197983 */ /* 0x000ee40000300800 */
[----:B-1----:R-:W-:-:S02]  /*2ec40*/  IMAD.MOV.U32 R26, RZ, RZ, R0 ;  /* 0x000000ffff1a7224 */ /* 0x002fc400078e0000 */
[----:B------:R-:W-:Y:S01]  /*2ec50*/  IMAD.MOV.U32 R27, RZ, RZ, R60 ;  /* 0x000000ffff1b7224 */ /* 0x000fe200078e003c */
[----:B------:R-:W3:Y:S01]  /*2ec60*/  LDL.LU R0, [R1+0x1840] ;  /* 0x0018400001007983 */ /* 0x000ee20000300800 */
[----:B------:R-:W3:Y:S01]  /*2ec70*/  LDL.LU R60, [R1+0x183c] ;  /* 0x00183c00013c7983 */ /* 0x000ee20000300800 */
[----:B--2---:R-:W-:Y:S11]  /*2ec80*/  HMMA.16816.F32.BF16 R20, R8, R28, R20 ;  /* 0x0000001c0814723c */ /* 0x004ff60000041814 */
[----:B------:R-:W-:Y:S11]  /*2ec90*/  @!UPT UIADD3 URZ, URZ, URZ, URZ ;  /* 0x0000003f3f3ff290 */ /* 0x000ff6000fffe03f */
[----:B------:R-:W-:Y:S01]  /*2eca0*/  @!UPT UIADD3 URZ, URZ, URZ, URZ ;  /* 0x0000003f3f3ff290 */ /* 0x000fe2000fffe03f */
[----:B------:R1:W-:Y:S01]  /*2ecb0*/  STL.64 [R1+0x90], R20 ;  /* 0x0000901401007387 */ /* 0x0003e20000100a00 */
[----:B------:R2:W-:Y:S02]  /*2ecc0*/  STL.64 [R1+0x98], R22 ;  /* 0x0000981601007387 */ /* 0x0005e40000100a00 */
[----:B------:R-:W-:Y:S02]  /*2ecd0*/  STL.64 [R1+0x80], R16 ;  /* 0x0000801001007387 */ /* 0x000fe40000100a00 */
[----:B-1----:R-:W-:Y:S02]  /*2ece0*/  IMAD.MOV.U32 R20, RZ, RZ, R3 ;  /* 0x000000ffff147224 */ /* 0x002fe400078e0003 */
[----:B------:R-:W-:Y:S01]  /*2ecf0*/  IMAD.MOV.U32 R21, RZ, RZ, R2 ;  /* 0x000000ffff157224 */ /* 0x000fe200078e0002 */
[----:B------:R-:W4:Y:S01]  /*2ed00*/  LDL.LU R3, [R1+0x1838] ;  /* 0x0018380001037983 */ /* 0x000f220000300800 */
[----:B------:R-:W4:Y:S02]  /*2ed10*/  LDL.LU R2, [R1+0x1834] ;  /* 0x0018340001027983 */ /* 0x000f240000300800 */
[----:B------:R-:W-:-:S02]  /*2ed20*/  IMAD.MOV.U32 R33, RZ, RZ, R18 ;  /* 0x000000ffff217224 */ /* 0x000fc400078e0012 */
[----:B--2---:R-:W2:Y:S02]  /*2ed30*/  LDL.LU R22, [R1+0x2d8] ;  /* 0x0002d80001167983 */ /* 0x004ea40000300800 */
[----:B------:R-:W-:Y:S01]  /*2ed40*/  IMAD.MOV.U32 R29, RZ, RZ, R19 ;  /* 0x000000ffff1d7224 */ /* 0x000fe200078e0013 */
[----:B------:R-:W2:Y:S01]  /*2ed50*/  LDL.LU R23, [R1+0x2dc] ;  /* 0x0002dc0001177983 */ /* 0x000ea20000300800 */
[----:B------:R-:W2:Y:S02]  /*2ed60*/  LDL.64 R18, [R1+0x48] ;  /* 0x0000480001127983 */ /* 0x000ea40000100a00 */
[----:B------:R1:W-:Y:S02]  /*2ed70*/  STL.64 [R1+0x17a0], R34 ;  /* 0x0017a02201007387 */ /* 0x0003e40000100a00 */
[----:B------:R4:W-:Y:S02]  /*2ed80*/  STL [R1+0x1798], R33 ;  /* 0x0017982101007387 */ /* 0x0009e40000100800 */
[----:B---3--:R-:W-:Y:S01]  /*2ed90*/  IMAD.MOV.U32 R32, RZ, RZ, R60 ;  /* 0x000000ffff207224 */ /* 0x008fe200078e003c */
[C---:B------:R-:W-:Y:S08]  /*2eda0*/  HMMA.16816.F32.BF16 R12, R8.reuse, R36, R12 ;  /* 0x00000024080c723c */ /* 0x040ff0000004180c */
[----:B------:R-:W-:Y:S01]  /*2edb0*/  HMMA.16816.F32.BF16 R48, R8, R44, R48 ;  /* 0x0000002c0830723c */ /* 0x000fe20000041830 */
[----:B------:R-:W3:Y:S01]  /*2edc0*/  LDL.LU R60, [R1+0x1830] ;  /* 0x00183000013c7983 */ /* 0x000ee20000300800 */
[----:B-1----:R-:W-:Y:S11]  /*2edd0*/  IMAD.MOV.U32 R35, RZ, RZ, R0 ;  /* 0x000000ffff237224 */ /* 0x002ff600078e0000 */
[----:B------:R-:W-:Y:S02]  /*2ede0*/  @!UPT UIADD3 URZ, URZ, URZ, URZ ;  /* 0x0000003f3f3ff290 */ /* 0x000fe4000fffe03f */
[----:B------:R1:W-:Y:S01]  /*2edf0*/  STL [R1+0x70], R12 ;  /* 0x0000700c01007387 */ /* 0x0003e20000100800 */
[----:B------:R-:W-:Y:S02]  /*2ee00*/  IMAD.MOV.U32 R0, RZ, RZ, R15 ;  /* 0x000000ffff007224 */ /* 0x000fe400078e000f */
[----:B----4-:R-:W-:Y:S02]  /*2ee10*/  IMAD.MOV.U32 R33, RZ, RZ, R3 ;  /* 0x000000ffff217224 */ /* 0x010fe400078e0003 */
[----:B------:R-:W-:-:S07]  /*2ee20*/  IMAD.MOV.U32 R34, RZ, RZ, R2 ;  /* 0x000000ffff227224 */ /* 0x000fce00078e0002 */
[----:B------:R-:W-:Y:S01]  /*2ee30*/  HMMA.16816.F32.BF16 R32, R8, R40, R32 ;  /* 0x000000280820723c */ /* 0x000fe20000041820 */
[----:B------:R-:W-:Y:S02]  /*2ee40*/  IMAD.MOV.U32 R2, RZ, RZ, R14 ;  /* 0x000000ffff027224 */ /* 0x000fe400078e000e */
[----:B------:R-:W-:Y:S01]  /*2ee50*/  IMAD.MOV.U32 R3, RZ, RZ, R13 ;  /* 0x000000ffff037224 */ /* 0x000fe200078e000d */
[----:B------:R-:W4:Y:S01]  /*2ee60*/  LDL.LU.64 R14, [R1+0x1828] ;  /* 0x00182800010e7983 */ /* 0x000f220000300a00 */
[----:B-1----:R-:W4:Y:S02]  /*2ee70*/  LDL.LU.64 R12, [R1+0x1820] ;  /* 0x00182000010c7983 */ /* 0x002f240000300a00 */
[----:B0-----:R-:W-:Y:S11]  /*2ee80*/  STL.64 [R1+0x1768], R6 ;  /* 0x0017680601007387 */ /* 0x001ff60000100a00 */
[----:B------:R-:W-:Y:S05]  /*2ee90*/  @!UPT UIADD3 URZ, URZ, URZ, URZ ;  /* 0x0000003f3f3ff290 */ /* 0x000fea000fffe03f */
[----:B------:R-:W-:Y:S01]  /*2eea0*/  STL.64 [R1+0x60], R32 ;  /* 0x0000602001007387 */ /* 0x000fe20000100a00 */
[----:B------:R-:W-:Y:S02]  /*2eeb0*/  STL.64 [R1+0x68], R34 ;  /* 0x0000682201007387 */ /* 0x000fe40000100a00 */
[----:B------:R-:W-:Y:S02]  /*2eec0*/  STL.64 [R1+0x1760], R4 ;  /* 0x0017600401007387 */ /* 0x000fe40000100a00 */
[----:B------:R0:W-:Y:S01]  /*2eed0*/  STL.64 [R1+0x15d8], R50 ;  /* 0x0015d83201007387 */ /* 0x0001e20000100a00 */
[----:B------:R1:W-:Y:S04]  /*2eee0*/  STL.64 [R1+0x15d0], R48 ;  /* 0x0015d03001007387 */ /* 0x0003e80000100a00 */
[----:B0-----:R-:W4:Y:S01]  /*2eef0*/  LDL.LU R50, [R1+0x58] ;  /* 0x0000580001327983 */ /* 0x001f220000300800 */
[----:B---3--:R-:W-:-:S02]  /*2ef00*/  IMAD.MOV.U32 R51, RZ, RZ, R60 ;  /* 0x000000ffff337224 */ /* 0x008fc400078e003c */
[----:B--2---:R-:W-:Y:S02]  /*2ef10*/  IMAD.MOV.U32 R37, RZ, RZ, R18 ;  /* 0x000000ffff257224 */ /* 0x004fe400078e0012 */
[----:B------:R-:W-:Y:S01]  /*2ef20*/  IMAD.MOV.U32 R36, RZ, RZ, R19 ;  /* 0x000000ffff247224 */ /* 0x000fe200078e0013 */
[C---:B----4-:R-:W-:Y:S08]  /*2ef30*/  HMMA.16816.F32.BF16 R8, R12.reuse, R18, R20 ;  /* 0x000000120c08723c */ /* 0x050ff00000041814 */
[----:B------:R-:W-:Y:S11]  /*2ef40*/  HMMA.16816.F32.BF16 R4, R12, R50, R24 ;  /* 0x000000320c04723c */ /* 0x000ff60000041818 */
[----:B------:R-:W-:Y:S11]  /*2ef50*/  @!UPT UIADD3 URZ, URZ, URZ, URZ ;  /* 0x0000003f3f3ff290 */ /* 0x000ff6000fffe03f */
[----:B------:R-:W-:Y:S01]  /*2ef60*/  @!UPT UIADD3 URZ, URZ, URZ, URZ ;  /* 0x0000003f3f3ff290 */ /* 0x000fe2000fffe03f */
[----:B------:R-:W-:Y:S01]  /*2ef70*/  STL.64 [R1+0x730], R4 ;  /* 0x0007300401007387 */ /* 0x000fe20000100a00 */
[----:B------:R-:W-:Y:S02]  /*2ef80*/  STL.64 [R1+0x738], R6 ;  /* 0x0007380601007387 */ /* 0x000fe40000100a00 */
[----:B------:R-:W2:Y:S02]  /*2ef90*/  LDL.64 R34, [R1+0x28] ;  /* 0x0000280001227983 */ /* 0x000ea40000100a00 */
[----:B------:R0:W-:Y:S01]  /*2efa0*/  STL.64 [R1+0x17a8], R50 ;  /* 0x0017a83201007387 */ /* 0x0001e20000100a00 */
[----:B-1----:R-:W2:Y:S01]  /*2efb0*/  LDL.LU R48, [R1+0x2b0] ;  /* 0x0002b00001307983 */ /* 0x002ea20000300800 */
[----:B------:R-:W2:Y:S02]  /*2efc0*/  LDL.LU R49, [R1+0x2b4] ;  /* 0x0002b40001317983 */ /* 0x000ea40000300800 */
[----:B------:R-:W-:Y:S02]  /*2efd0*/  IMAD.MOV.U32 R56, RZ, RZ, R4 ;  /* 0x000000ffff387224 */ /* 0x000fe400078e0004 */
[----:B------:R-:W-:-:S02]  /*2efe0*/  IMAD.MOV.U32 R60, RZ, RZ, R5 ;  /* 0x000000ffff3c7224 */ /* 0x000fc400078e0005 */
[----:B------:R-:W-:Y:S01]  /*2eff0*/  IMAD.MOV.U32 R52, RZ, RZ, R6 ;  /* 0x000000ffff347224 */ /* 0x000fe200078e0006 */
[----:B0-----:R-:W2:Y:S01]  /*2f000*/  LDL.LU R50, [R1+0x2b8] ;  /* 0x0002b80001327983 */ /* 0x001ea20000300800 */
[----:B------:R-:W2:Y:S02]  /*2f010*/  LDL.LU R51, [R1+0x2bc] ;  /* 0x0002bc0001337983 */ /* 0x000ea40000300800 */
[----:B------:R-:W3:Y:S02]  /*2f020*/  LDL.LU R4, [R1+0x2c0] ;  /* 0x0002c00001047983 */ /* 0x000ee40000300800 */
[----:B------:R-:W3:Y:S01]  /*2f030*/  LDL.LU R5, [R1+0x2c4] ;  /* 0x0002c40001057983 */ /* 0x000ee20000300800 */
[----:B------:R-:W3:Y:S01]  /*2f040*/  LDL.LU R6, [R1+0x2c8] ;  /* 0x0002c80001067983 */ /* 0x000ee20000300800 */
[----:B------:R-:W3:Y:S02]  /*2f050*/  LDL.64 R26, [R1+0x38] ;  /* 0x00003800011a7983 */ /* 0x000ee40000100a00 */
[----:B------:R-:W-:Y:S02]  /*2f060*/  STL [R1+0x156c], R56 ;  /* 0x00156c3801007387 */ /* 0x000fe40000100800 */
[----:B------:R-:W-:Y:S01]  /*2f070*/  STL [R1+0x1568], R60 ;  /* 0x0015683c01007387 */ /* 0x000fe20000100800 */
[----:B------:R-:W-:Y:S01]  /*2f080*/  STL [R1+0x1564], R52 ;  /* 0x0015643401007387 */ /* 0x000fe20000100800 */
[----:B------:R-:W-:Y:S02]  /*2f090*/  STL.64 [R1+0x720], R8 ;  /* 0x0007200801007387 */ /* 0x000fe40000100a00 */
[----:B------:R-:W-:Y:S02]  /*2f0a0*/  STL.64 [R1+0x728], R10 ;  /* 0x0007280a01007387 */ /* 0x000fe40000100a00 */
[----:B------:R-:W4:Y:S01]  /*2f0b0*/  LDL.LU R16, [R1+0x2a0] ;  /* 0x0002a00001107983 */ /* 0x000f220000300800 */
[----:B------:R-:W4:Y:S01]  /*2f0c0*/  LDL.LU R17, [R1+0x2a4] ;  /* 0x0002a40001117983 */ /* 0x000f220000300800 */
[----:B------:R-:W4:Y:S02]  /*2f0d0*/  LDL.LU R18, [R1+0x2a8] ;  /* 0x0002a80001127983 */ /* 0x000f240000300800 */
[----:B------:R-:W4:Y:S02]  /*2f0e0*/  LDL.LU R19, [R1+0x2ac] ;  /* 0x0002ac0001137983 */ /* 0x000f240000300800 */
[----:B------:R-:W4:Y:S01]  /*2f0f0*/  LDL.64 R22, [R1+0x18] ;  /* 0x0000180001167983 */ /* 0x000f220000100a00 */
[----:B------:R-:W-:Y:S01]  /*2f100*/  STL.64 [R1+0x17e0], R38 ;  /* 0x0017e02601007387 */ /* 0x000fe20000100a00 */
[----:B------:R0:W-:Y:S01]  /*2f110*/  STL.64 [R1+0x17d8], R36 ;  /* 0x0017d82401007387 */ /* 0x0001e20000100a00 */
[----:B------:R-:W-:Y:S01]  /*2f120*/  MOV R7, R61 ;  /* 0x0000003d00077202 */ /* 0x000fe20000000f00 */
[----:B------:R-:W-:-:S02]  /*2f130*/  IMAD.MOV.U32 R57, RZ, RZ, R8 ;  /* 0x000000ffff397224 */ /* 0x000fc400078e0008 */
[----:B------:R-:W-:Y:S02]  /*2f140*/  IMAD.MOV.U32 R61, RZ, RZ, R9 ;  /* 0x000000ffff3d7224 */ /* 0x000fe400078e0009 */
[----:B------:R-:W-:Y:S01]  /*2f150*/  IMAD.MOV.U32 R53, RZ, RZ, R10 ;  /* 0x000000ffff357224 */ /* 0x000fe200078e000a */
[----:B0-----:R-:W2:Y:S01]  /*2f160*/  LDL.LU R36, [R1+0x290] ;  /* 0x0002900001247983 */ /* 0x001ea20000300800 */
[----:B------:R-:W2:Y:S02]  /*2f170*/  LDL.LU R37, [R1+0x294] ;  /* 0x0002940001257983 */ /* 0x000ea40000300800 */
[----:B------:R-:W2:Y:S02]  /*2f180*/  LDL.LU R38, [R1+0x298] ;  /* 0x0002980001267983 */ /* 0x000ea40000300800 */
[----:B------:R-:W2:Y:S01]  /*2f190*/  LDL.LU R39, [R1+0x29c] ;  /* 0x00029c0001277983 */ /* 0x000ea20000300800 */
[----:B------:R-:W2:Y:S01]  /*2f1a0*/  LDL.LU R8, [R1+0x280] ;  /* 0x0002800001087983 */ /* 0x000ea20000300800 */
[----:B------:R-:W2:Y:S02]  /*2f1b0*/  LDL.LU R9, [R1+0x284] ;  /* 0x0002840001097983 */ /* 0x000ea40000300800 */
[----:B------:R-:W2:Y:S02]  /*2f1c0*/  LDL.LU R10, [R1+0x288] ;  /* 0x00028800010a7983 */ /* 0x000ea40000300800 */
[----:B------:R-:W2:Y:S02]  /*2f1d0*/  LDL.LU R11, [R1+0x28c] ;  /* 0x00028c00010b7983 */ /* 0x000ea40000300800 */
[----:B--2---:R0:W-:Y:S01]  /*2f1e0*/  STL.64 [R1+0x17f0], R10 ;  /* 0x0017f00a01007387 */ /* 0x0041e20000100a00 */
[----:B------:R-:W-:Y:S03]  /*2f1f0*/  STL.64 [R1+0x17e8], R8 ;  /* 0x0017e80801007387 */ /* 0x000fe60000100a00 */
[----:B0-----:R-:W2:Y:S01]  /*2f200*/  LDL.64 R10, [R1+0x8] ;  /* 0x00000800010a7983 */ /* 0x001ea20000100a00 */
[C---:B---3--:R-:W-:Y:S08]  /*2f210*/  HMMA.16816.F32.BF16 R4, R12.reuse, R26, R4 ;  /* 0x0000001a0c04723c */ /* 0x048ff00000041804 */
[C---:B------:R-:W-:Y:S08]  /*2f220*/  HMMA.16816.F32.BF16 R48, R12.reuse, R34, R48 ;  /* 0x000000220c30723c */ /* 0x040ff00000041830 */
[----:B----4-:R-:W-:Y:S01]  /*2f230*/  HMMA.16816.F32.BF16 R16, R12, R22, R16 ;  /* 0x000000160c10723c */ /* 0x010fe20000041810 */
[----:B------:R-:W-:Y:S01]  /*2f240*/  STL [R1+0x1578], R57 ;  /* 0x0015783901007387 */ /* 0x000fe20000100800 */
[----:B------:R-:W-:Y:S02]  /*2f250*/  STL [R1+0x1574], R61 ;  /* 0x0015743d01007387 */ /* 0x000fe40000100800 */
[----:B------:R-:W-:Y:S02]  /*2f260*/  STL [R1+0x1570], R53 ;  /* 0x0015703501007387 */ /* 0x000fe40000100800 */
[----:B------:R-:W-:-:S02]  /*2f270*/  IMAD.MOV.U32 R44, RZ, RZ, R34 ;  /* 0x000000ffff2c7224 */ /* 0x000fc400078e0022 */
[----:B------:R-:W-:Y:S02]  /*2f280*/  IMAD.MOV.U32 R28, RZ, RZ, R35 ;  /* 0x000000ffff1c7224 */ /* 0x000fe400078e0023 */
[----:B------:R-:W-:Y:S02]  /*2f290*/  IMAD.MOV.U32 R41, RZ, RZ, R22 ;  /* 0x000000ffff297224 */ /* 0x000fe400078e0016 */
[----:B------:R-:W-:Y:S01]  /*2f2a0*/  IMAD.MOV.U32 R40, RZ, RZ, R23 ;  /* 0x000000ffff287224 */ /* 0x000fe200078e0017 */
[----:B------:R0:W-:Y:S01]  /*2f2b0*/  STL.64 [R1+0x710], R4 ;  /* 0x0007100401007387 */ /* 0x0001e20000100a00 */
[----:B------:R-:W-:Y:S02]  /*2f2c0*/  STL.64 [R1+0x718], R6 ;  /* 0x0007180601007387 */ /* 0x000fe40000100a00 */
[----:B0-----:R-:W-:Y:S02]  /*2f2d0*/  IMAD.MOV.U32 R5, RZ, RZ, R26 ;  /* 0x000000ffff057224 */ /* 0x001fe400078e001a */
[----:B------:R-:W-:-:S02]  /*2f2e0*/  IMAD.MOV.U32 R4, RZ, RZ, R27 ;  /* 0x000000ffff047224 */ /* 0x000fc400078e001b */
[----:B------:R-:W3:Y:S01]  /*2f2f0*/  LDL.LU.64 R26, [R1+0x1818] ;  /* 0x00181800011a7983 */ /* 0x000ee20000300a00 */
[----:B------:R0:W-:Y:S02]  /*2f300*/  STL.64 [R1+0x700], R48 ;  /* 0x0007003001007387 */ /* 0x0001e40000100a00 */
[----:B------:R1:W-:Y:S02]  /*2f310*/  STL.64 [R1+0x708], R50 ;  /* 0x0007083201007387 */ /* 0x0003e40000100a00 */
[----:B------:R-:W4:Y:S01]  /*2f320*/  LDL.LU R32, [R1+0x430] ;  /* 0x0004300001207983 */ /* 0x000f220000300800 */
[----:B------:R-:W4:Y:S01]  /*2f330*/  LDL.LU R33, [R1+0x434] ;  /* 0x0004340001217983 */ /* 0x000f220000300800 */
[----:B------:R-:W4:Y:S02]  /*2f340*/  LDL.LU R34, [R1+0x438] ;  /* 0x0004380001227983 */ /* 0x000f240000300800 */
[----:B------:R-:W4:Y:S02]  /*2f350*/  LDL.LU R35, [R1+0x43c] ;  /* 0x00043c0001237983 */ /* 0x000f240000300800 */
[----:B------:R-:W-:-:S02]  /*2f360*/  IMAD.MOV.U32 R24, RZ, RZ, R16 ;  /* 0x000000ffff187224 */ /* 0x000fc400078e0010 */
[----:B------:R-:W-:Y:S01]  /*2f370*/  IMAD.MOV.U32 R20, RZ, RZ, R18 ;  /* 0x000000ffff147224 */ /* 0x000fe200078e0012 */
[----:B0-----:R-:W3:Y:S01]  /*2f380*/  LDL.LU R48, [R1+0x440] ;  /* 0x0004400001307983 */ /* 0x001ee20000300800 */
[----:B------:R-:W-:Y:S02]  /*2f390*/  IMAD.MOV.U32 R49, RZ, RZ, R55 ;  /* 0x000000ffff317224 */ /* 0x000fe400078e0037 */
[----:B------:R-:W3:Y:S02]  /*2f3a0*/  LDL.LU R55, [R1+0x1810] ;  /* 0x0018100001377983 */ /* 0x000ee40000300800 */
[----:B-1----:R-:W-:Y:S02]  /*2f3b0*/  IMAD.MOV.U32 R50, RZ, RZ, R58 ;  /* 0x000000ffff327224 */ /* 0x002fe400078e003a */
[----:B------:R-:W-:Y:S01]  /*2f3c0*/  IMAD.MOV.U32 R51, RZ, RZ, R59 ;  /* 0x000000ffff337224 */ /* 0x000fe200078e003b */
[----:B------:R-:W3:Y:S01]  /*2f3d0*/  LDL.LU R58, [R1+0x180c] ;  /* 0x00180c00013a7983 */ /* 0x000ee20000300800 */
[----:B------:R-:W3:Y:S02]  /*2f3e0*/  LDL.LU R59, [R1+0x1808] ;  /* 0x00180800013b7983 */ /* 0x000ee40000300800 */
[----:B------:R-:W4:Y:S02]  /*2f3f0*/  LDL.LU.64 R22, [R1+0x1800] ;  /* 0x0018000001167983 */ /* 0x000f240000300a00 */
[----:B------:R-:W-:Y:S01]  /*2f400*/  STL.64 [R1+0x660], R16 ;  /* 0x0006601001007387 */ /* 0x000fe20000100a00 */
[----:B------:R0:W-:Y:S04]  /*2f410*/  STL.64 [R1+0x668], R18 ;  /* 0x0006681201007387 */ /* 0x0001e80000100a00 */
[----:B0-----:R-:W4:Y:S01]  /*2f420*/  LDL.LU.64 R18, [R1+0x17f8] ;  /* 0x0017f80001127983 */ /* 0x001f220000300a00 */
[----:B------:R-:W-:Y:S02]  /*2f430*/  STL [R1+0x1580], R24 ;  /* 0x0015801801007387 */ /* 0x000fe40000100800 */
[----:B------:R-:W-:Y:S01]  /*2f440*/  STL [R1+0x157c], R20 ;  /* 0x00157c1401007387 */ /* 0x000fe20000100800 */
[----:B--2---:R-:W-:Y:S01]  /*2f450*/  HMMA.16816.F32.BF16 R36, R12, R10, R36 ;  /* 0x0000000a0c24723c */ /* 0x004fe20000041824 */
[----:B------:R-:W-:-:S02]  /*2f460*/  IMAD.MOV.U32 R17, RZ, RZ, R10 ;  /* 0x000000ffff117224 */ /* 0x000fc400078e000a */
[----:B------:R-:W-:Y:S02]  /*2f470*/  IMAD.MOV.U32 R16, RZ, RZ, R11 ;  /* 0x000000ffff107224 */ /* 0x000fe400078e000b */
[----:B------:R-:W2:Y:S01]  /*2f480*/  LDL.LU.64 R10, [R1+0x17f0] ;  /* 0x0017f000010a7983 */ /* 0x000ea20000300a00 */
[----:B------:R-:W2:Y:S11]  /*2f490*/  LDL.LU.64 R8, [R1+0x17e8] ;  /* 0x0017e80001087983 */ /* 0x000eb60000300a00 */
[----:B------:R-:W-:Y:S06]  /*2f4a0*/  @!UPT UIADD3 URZ, URZ, URZ, URZ ;  /* 0x0000003f3f3ff290 */ /* 0x000fec000fffe03f */
[----:B------:R-:W-:Y:S01]  /*2f4b0*/  STL.64 [R1+0x630], R36 ;  /* 0x0006302401007387 */ /* 0x000fe20000100a00 */
[----:B------:R-:W-:Y:S02]  /*2f4c0*/  IMAD.MOV.U32 R25, RZ, RZ, R36 ;  /* 0x000000ffff197224 */ /* 0x000fe400078e0024 */
[----:B------:R-:W-:Y:S02]  /*2f4d0*/  IMAD.MOV.U32 R21, RZ, RZ, R38 ;  /* 0x000000ffff157224 */ /* 0x000fe400078e0026 */
[----:B------:R0:W-:Y:S02]  /*2f4e0*/  STL.64 [R1+0x638], R38 ;  /* 0x0006382601007387 */ /* 0x0001e40000100a00 */
[----:B0-----:R-:W4:Y:S01]  /*2f4f0*/  LDL.LU.64 R38, [R1+0x17e0] ;  /* 0x0017e00001267983 */ /* 0x001f220000300a00 */
[----:B------:R-:W4:Y:S02]  /*2f500*/  LDL.LU.64 R36, [R1+0x17d8] ;  /* 0x0017d80001247983 */ /* 0x000f240000300a00 */
[----:B------:R-:W-:Y:S02]  /*2f510*/  STL [R1+0x1588], R25 ;  /* 0x0015881901007387 */ /* 0x000fe40000100800 */
[----:B------:R-:W-:Y:S01]  /*2f520*/  STL [R1+0x1584], R21 ;  /* 0x0015841501007387 */ /* 0x000fe20000100800 */
[----:B---3--:R0:W-:Y:S01]  /*2f530*/  STL.64 [R1+0x1750], R58 ;  /* 0x0017503a01007387 */ /* 0x0081e20000100a00 */
[----:B------:R-:W3:Y:S01]  /*2f540*/  LDL.LU R56, [R1+0x410] ;  /* 0x0004100001387983 */ /* 0x000ee20000300800 */
[C---:B--2---:R-:W-:Y:S11]  /*2f550*/  HMMA.16816.F32.BF16 R8, R12.reuse, R58, R8 ;  /* 0x0000003a0c08723c */ /* 0x044ff60000041808 */
[----:B------:R-:W-:Y:S11]  /*2f560*/  @!UPT UIADD3 URZ, URZ, URZ, URZ ;  /* 0x0000003f3f3ff290 */ /* 0x000ff6000fffe03f */
[----:B------:R-:W-:Y:S01]  /*2f570*/  @!UPT UIADD3 URZ, URZ, URZ, URZ ;  /* 0x0000003f3f3ff290 */ /* 0x000fe2000fffe03f */
[----:B------:R-:W-:Y:S01]  /*2f580*/  STL.64 [R1+0x650], R8 ;  /* 0x0006500801007387 */ /* 0x000fe20000100a00 */
[----:B------:R-:W-:Y:S02]  /*2f590*/  STL.64 [R1+0x658], R10 ;  /* 0x0006580a01007387 */ /* 0x000fe40000100a00 */
[----:B------:R1:W2:Y:S04]  /*2f5a0*/  LDSM.16.MT88.4 R8, [R55+0x5800] ;  /* 0x005800003708783b */ /* 0x0002a80000004200 */
[----:B------:R-:W3:Y:S01]  /*2f5b0*/  LDL.LU R57, [R1+0x414] ;  /* 0x0004140001397983 */ /* 0x000ee20000300800 */
[----:B0-----:R-:W3:Y:S01]  /*2f5c0*/  LDL.LU R58, [R1+0x418] ;  /* 0x00041800013a7983 */ /* 0x001ee20000300800 */
[----:B------:R-:W-:Y:S02]  /*2f5d0*/  IMAD.MOV.U32 R59, RZ, RZ, R54 ;  /* 0x000000ffff3b7224 */ /* 0x000fe400078e0036 */
[----:B------:R-:W3:Y:S01]  /*2f5e0*/  LDL.LU R54, [R1+0x17d0] ;  /* 0x0017d00001367983 */ /* 0x000ee20000300800 */
[----:B-1----:R-:W3:Y:S04]  /*2f5f0*/  LDL.LU R55, [R1+0x17cc] ;  /* 0x0017cc0001377983 */ /* 0x002ee80000300800 */
[----:B--2---:R-:W-:Y:S01]  /*2f600*/  STL.64 [R1+0x1710], R10 ;  /* 0x0017100a01007387 */ /* 0x004fe20000100a00 */
[----:B------:R0:W-:Y:S03]  /*2f610*/  STL.64 [R1+0x1708], R8 ;  /* 0x0017080801007387 */ /* 0x0001e60000100a00 */
[----:B0-----:R-:W3:Y:S01]  /*2f620*/  LDL.LU R8, [R1+0x450] ;  /* 0x0004500001087983 */ /* 0x001ee20000300800 */
[----:B------:R-:W3:Y:S02]  /*2f630*/  LDL.LU R9, [R1+0x454] ;  /* 0x0004540001097983 */ /* 0x000ee40000300800 */
[----:B------:R-:W3:Y:S02]  /*2f640*/  LDL.LU R10, [R1+0x458] ;  /* 0x00045800010a7983 */ /* 0x000ee40000300800 */
[----:B------:R-:W3:Y:S02]  /*2f650*/  LDL.LU R11, [R1+0x45c] ;  /* 0x00045c00010b7983 */ /* 0x000ee40000300800 */
[----:B----4-:R-:W-:Y:S01]  /*2f660*/  IMAD.MOV.U32 R52, RZ, RZ, R23 ;  /* 0x000000ffff347224 */ /* 0x010fe200078e0017 */
[C---:B---3--:R-:W-:Y:S11]  /*2f670*/  HMMA.16816.F32.BF16 R8, R12.reuse, R54, R8 ;  /* 0x000000360c08723c */ /* 0x048ff60000041808 */
[----:B------:R-:W-:Y:S11]  /*2f680*/  @!UPT UIADD3 URZ, URZ, URZ, URZ ;  /* 0x0000003f3f3ff290 */ /* 0x000ff6000fffe03f */
[----:B------:R-:W-:Y:S01]  /*2f690*/  @!UPT UIADD3 URZ, URZ, URZ, URZ ;  /* 0x0000003f3f3ff290 */ /* 0x000fe2000fffe03f */
[----:B------:R0:W-:Y:S01]  /*2f6a0*/  STL.64 [R1+0x640], R8 ;  /* 0x0006400801007387 */ /* 0x0001e20000100a00 */
[----:B------:R1:W-:Y:S02]  /*2f6b0*/  STL.64 [R1+0x648], R10 ;  /* 0x0006480a01007387 */ /* 0x0003e40000100a00 */
[----:B0-----:R-:W-:Y:S02]  /*2f6c0*/  IMAD.MOV.U32 R8, RZ, RZ, R26 ;  /* 0x000000ffff087224 */ /* 0x001fe400078e001a */
[----:B------:R-:W-:Y:S01]  /*2f6d0*/  IMAD.MOV.U32 R9, RZ, RZ, R18 ;  /* 0x000000ffff097224 */ /* 0x000fe200078e0012 */
[----:B------:R-:W2:Y:S01]  /*2f6e0*/  LDL.LU R26, [R1+0x17c8] ;  /* 0x0017c800011a7983 */ /* 0x000ea20000300800 */
[----:B------:R-:W3:Y:S02]  /*2f6f0*/  LDL.LU R18, [R1+0x17c4] ;  /* 0x0017c40001127983 */ /* 0x000ee40000300800 */
[----:B-1----:R-:W-:Y:S02]  /*2f700*/  IMAD.MOV.U32 R10, RZ, RZ, R19 ;  /* 0x000000ffff0a7224 */ /* 0x002fe400078e0013 */
[----:B------:R-:W-:Y:S01]  /*2f710*/  IMAD.MOV.U32 R11, RZ, RZ, R22 ;  /* 0x000000ffff0b7224 */ /* 0x000fe200078e0016 */
[----:B------:R-:W3:Y:S01]  /*2f720*/  LDL.LU R19, [R1+0x17c0] ;  /* 0x0017c00001137983 */ /* 0x000ee20000300800 */
[----:B------:R-:W4:Y:S02]  /*2f730*/  LDL.LU R22, [R1+0x17bc] ;  /* 0x0017bc0001167983 */ /* 0x000f240000300800 */
[----:B------:R0:W-:Y:S02]  /*2f740*/  STL.64 [R1+0x1748], R54 ;  /* 0x0017483601007387 */ /* 0x0001e40000100a00 */
[----:B------:R-:W4:Y:S01]  /*2f750*/  LDL.LU R23, [R1+0x17b8] ;  /* 0x0017b80001177983 */ /* 0x000f220000300800 */
[----:B------:R-:W4:Y:S01]  /*2f760*/  LDL.LU R53, [R1+0x424] ;  /* 0x0004240001357983 */ /* 0x000f220000300800 */
[----:B0-----:R-:W-:Y:S01]  /*2f770*/  IMAD.MOV.U32 R55, RZ, RZ, R27 ;  /* 0x000000ffff377224 */ /* 0x001fe200078e001b */
[C---:B---3--:R-:W-:Y:S08]  /*2f780*/  HMMA.16816.F32.BF16 R48, R12.reuse, R18, R48 ;  /* 0x000000120c30723c */ /* 0x048ff00000041830 */
[----:B----4-:R-:W-:Y:S01]  /*2f790*/  HMMA.16816.F32.BF16 R32, R12, R22, R32 ;  /* 0x000000160c20723c */ /* 0x010fe20000041820 */
[----:B--2---:R-:W-:-:S02]  /*2f7a0*/  IMAD.MOV.U32 R54, RZ, RZ, R26 ;  /* 0x000000ffff367224 */ /* 0x004fc400078e001a */
[----:B------:R-:W2:Y:S01]  /*2f7b0*/  LDL.LU R26, [R1+0x17b4] ;  /* 0x0017b400011a7983 */ /* 0x000ea20000300800 */
[----:B------:R-:W2:Y:S11]  /*2f7c0*/  LDL.LU R27, [R1+0x17b0] ;  /* 0x0017b000011b7983 */ /* 0x000eb60000300800 */
[----:B------:R-:W-:Y:S01]  /*2f7d0*/  STL.64 [R1+0x2e0], R48 ;  /* 0x0002e03001007387 */ /* 0x000fe20000100a00 */
[----:B------:R0:W-:Y:S03]  /*2f7e0*/  STL.64 [R1+0x2e8], R50 ;  /* 0x0002e83201007387 */ /* 0x0001e60000100a00 */
[----:B0-----:R-:W3:Y:S04]  /*2f7f0*/  LDL.LU.64 R50, [R1+0x17a8] ;  /* 0x0017a80001327983 */ /* 0x001ee80000300a00 */
[----:B------:R-:W-:Y:S02]  /*2f800*/  STL.64 [R1+0x2d0], R32 ;  /* 0x0002d02001007387 */ /* 0x000fe40000100a00 */
[----:B------:R0:W-:Y:S02]  /*2f810*/  STL.64 [R1+0x2d8], R34 ;  /* 0x0002d82201007387 */ /* 0x0001e40000100a00 */
[----:B0-----:R-:W4:Y:S01]  /*2f820*/  LDL.LU.64 R34, [R1+0x17a0] ;  /* 0x0017a00001227983 */ /* 0x001f220000300a00 */
[----:B------:R-:W3:Y:S02]  /*2f830*/  LDL.LU R33, [R1+0x1798] ;  /* 0x0017980001217983 */ /* 0x000ee40000300800 */
[----:B------:R0:W-:Y:S02]  /*2f840*/  STL.64 [R1+0x1730], R22 ;  /* 0x0017301601007387 */ /* 0x0001e40000100a00 */
[----:B------:R-:W3:Y:S01]  /*2f850*/  LDL.LU R20, [R1+0x3f0] ;  /* 0x0003f00001147983 */ /* 0x000ee20000300800 */
[----:B------:R-:W3:Y:S01]  /*2f860*/  LDL.LU R21, [R1+0x3f4] ;  /* 0x0003f40001157983 */ /* 0x000ee20000300800 */
[----:B0-----:R-:W-:-:S02]  /*2f870*/  IMAD.MOV.U32 R22, RZ, RZ, R30 ;  /* 0x000000ffff167224 */ /* 0x001fc400078e001e */
[----:B------:R-:W-:Y:S01]  /*2f880*/  IMAD.MOV.U32 R23, RZ, RZ, R31 ;  /* 0x000000ffff177224 */ /* 0x000fe200078e001f */
[----:B------:R-:W3:Y:S01]  /*2f890*/  LDL.LU R30, [R1+0x1794] ;  /* 0x00179400011e7983 */ /* 0x000ee20000300800 */
[----:B------:R-:W3:Y:S01]  /*2f8a0*/  LDL.LU R31, [R1+0x1790] ;  /* 0x00179000011f7983 */ /* 0x000ee20000300800 */
[C---:B--2---:R-:W-:Y:S02]  /*2f8b0*/  HMMA.16816.F32.BF16 R52, R12.reuse, R26, R52 ;  /* 0x0000001a0c34723c */ /* 0x044fe40000041834 */
[----:B------:R0:W-:Y:S01]  /*2f8c0*/  STL.64 [R1+0x1728], R26 ;  /* 0x0017281a01007387 */ /* 0x0001e20000100a00 */
[----:B------:R-:W2:Y:S11]  /*2f8d0*/  LDL.LU R24, [R1+0x400] ;  /* 0x0004000001187983 */ /* 0x000eb60000300800 */
[----:B------:R-:W-:Y:S09]  /*2f8e0*/  @!UPT UIADD3 URZ, URZ, URZ, URZ ;  /* 0x0000003f3f3ff290 */ /* 0x000ff2000fffe03f */
[----:B------:R-:W-:Y:S01]  /*2f8f0*/  STL.64 [R1+0x2c0], R52 ;  /* 0x0002c03401007387 */ /* 0x000fe20000100a00 */
[----:B------:R3:W-:Y:S02]  /*2f900*/  STL.64 [R1+0x2c8], R54 ;  /* 0x0002c83601007387 */ /* 0x0007e40000100a00 */
[----:B------:R-:W2:Y:S02]  /*2f910*/  LDL.LU R25, [R1+0x404] ;  /* 0x0004040001197983 */ /* 0x000ea40000300800 */
[----:B0-----:R-:W2:Y:S01]  /*2f920*/  LDL.LU R26, [R1+0x408] ;  /* 0x00040800011a7983 */ /* 0x001ea20000300800 */
[----:B------:R-:W2:Y:S01]  /*2f930*/  LDL.LU R27, [R1+0x40c] ;  /* 0x00040c00011b7983 */ /* 0x000ea20000300800 */
[----:B---3--:R-:W-:Y:S01]  /*2f940*/  HMMA.16816.F32.BF16 R52, R12, R30, R56 ;  /* 0x0000001e0c34723c */ /* 0x008fe20000041838 */
[----:B----4-:R-:W-:Y:S02]  /*2f950*/  IMAD.MOV.U32 R6, RZ, RZ, R34 ;  /* 0x000000ffff067224 */ /* 0x010fe400078e0022 */
[----:B------:R-:W-:-:S04]  /*2f960*/  IMAD.MOV.U32 R7, RZ, RZ, R35 ;  /* 0x000000ffff077224 */ /* 0x000fc800078e0023 */
[----:B------:R-:W-:Y:S02]  /*2f970*/  IMAD.MOV.U32 R59, RZ, RZ, R4 ;  /* 0x000000ffff3b7224 */ /* 0x000fe400078e0004 */
[----:B------:R-:W-:Y:S11]  /*2f980*/  IMAD.MOV.U32 R58, RZ, RZ, R5 ;  /* 0x000000ffff3a7224 */ /* 0x000ff600078e0005 */
[----:B------:R-:W-:Y:S03]  /*2f990*/  @!UPT UIADD3 URZ, URZ, URZ, URZ ;  /* 0x0000003f3f3ff290 */ /* 0x000fe6000fffe03f */
[----:B------:R0:W-:Y:S01]  /*2f9a0*/  STL.64 [R1+0x2b0], R52 ;  /* 0x0002b03401007387 */ /* 0x0001e20000100a00 */
[----:B------:R1:W-:Y:S02]  /*2f9b0*/  STL.64 [R1+0x2b8], R54 ;  /* 0x0002b83601007387 */ /* 0x0003e40000100a00 */
[----:B------:R-:W3:Y:S02]  /*2f9c0*/  LDL.LU R4, [R1+0x270] ;  /* 0x0002700001047983 */ /* 0x000ee40000300800 */
[----:B------:R-:W3:Y:S01]  /*2f9d0*/  LDL.LU R5, [R1+0x274] ;  /* 0x0002740001057983 */ /* 0x000ee20000300800 */
[----:B------:R-:W2:Y:S01]  /*2f9e0*/  LDL.LU R34, [R1+0x178c] ;  /* 0x00178c0001227983 */ /* 0x000ea20000300800 */
[----:B------:R-:W2:Y:S02]  /*2f9f0*/  LDL.LU R35, [R1+0x1788] ;  /* 0x0017880001237983 */ /* 0x000ea40000300800 */
[----:B------:R-:W4:Y:S02]  /*2fa00*/  LDL R32, [R1+0x750] ;  /* 0x0007500001207983 */ /* 0x000f240000100800 */
[----:B0-----:R-:W-:-:S02]  /*2fa10*/  IMAD.MOV.U32 R52, RZ, RZ, R42 ;  /* 0x000000ffff347224 */ /* 0x001fc400078e002a */
[----:B------:R-:W-:Y:S01]  /*2fa20*/  IMAD.MOV.U32 R53, RZ, RZ, R38 ;  /* 0x000000ffff357224 */ /* 0x000fe200078e0026 */
[----:B------:R-:W3:Y:S01]  /*2fa30*/  LDL.LU R42, [R1+0x1784] ;  /* 0x00178400012a7983 */ /* 0x000ee20000300800 */
[----:B------:R-:W3:Y:S02]  /*2fa40*/  LDL.LU R38, [R1+0x1780] ;  /* 0x0017800001267983 */ /* 0x000ee40000300800 */
[----:B-1----:R-:W-:Y:S02]  /*2fa50*/  IMAD.MOV.U32 R54, RZ, RZ, R39 ;  /* 0x000000ffff367224 */ /* 0x002fe400078e0027 */
[----:B------:R-:W3:Y:S01]  /*2fa60*/  LDL.LU R39, [R1+0x177c] ;  /* 0x00177c0001277983 */ /* 0x000ee20000300800 */
[----:B------:R-:W-:Y:S02]  /*2fa70*/  IMAD.MOV.U32 R55, RZ, RZ, R43 ;  /* 0x000000ffff377224 */ /* 0x000fe400078e002b */
[----:B------:R-:W4:Y:S02]  /*2fa80*/  LDL.LU R43, [R1+0x1778] ;  /* 0x00177800012b7983 */ /* 0x000f240000300800 */
[----:B------:R0:W-:Y:S01]  /*2fa90*/  STL.64 [R1+0x1720], R30 ;  /* 0x0017201e01007387 */ /* 0x0001e20000100a00 */
[----:B------:R-:W-:Y:S01]  /*2faa0*/  STL [R1+0x1718], R29 ;  /* 0x0017181d01007387 */ /* 0x000fe20000100800 */
[----:B0-----:R-:W-:-:S02]  /*2fab0*/  IMAD.MOV.U32 R30, RZ, RZ, R46 ;  /* 0x000000ffff1e7224 */ /* 0x001fc400078e002e */
[----:B------:R-:W-:Y:S01]  /*2fac0*/  IMAD.MOV.U32 R31, RZ, RZ, R47 ;  /* 0x000000ffff1f7224 */ /* 0x000fe200078e002f */
[C---:B--2---:R-:W-:Y:S08]  /*2fad0*/  HMMA.16816.F32.BF16 R24, R12.reuse, R34, R24 ;  /* 0x000000220c18723c */ /* 0x044ff00000041818 */
[C---:B---3--:R-:W-:Y:S08]  /*2fae0*/  HMMA.16816.F32.BF16 R20, R12.reuse, R38, R20 ;  /* 0x000000260c14723c */ /* 0x048ff00000041814 */
[----:B----4-:R-:W-:Y:S01]  /*2faf0*/  HMMA.16816.F32.BF16 R8, R12, R42, R8 ;  /* 0x0000002a0c08723c */ /* 0x010fe20000041808 */
[----:B------:R0:W-:Y:S01]  /*2fb00*/  STL.64 [R1+0x1740], R34 ;  /* 0x0017402201007387 */ /* 0x0001e20000100a00 */
[----:B------:R-:W-:Y:S05]  /*2fb10*/  STL [R1+0x1738], R33 ;  /* 0x0017382101007387 */ /* 0x000fea0000100800 */
[----:B------:R-:W-:Y:S01]  /*2fb20*/  STL.64 [R1+0x2a0], R24 ;  /* 0x0002a01801007387 */ /* 0x000fe20000100a00 */
[----:B------:R-:W-:Y:S02]  /*2fb30*/  STL.64 [R1+0x2a8], R26 ;  /* 0x0002a81a01007387 */ /* 0x000fe40000100a00 */
[----:B------:R1:W-:Y:S02]  /*2fb40*/  STL.64 [R1+0x1758], R38 ;  /* 0x0017582601007387 */ /* 0x0003e40000100a00 */
[----:B0-----:R-:W-:-:S02]  /*2fb50*/  IMAD.MOV.U32 R35, RZ, RZ, R36 ;  /* 0x000000ffff237224 */ /* 0x001fc400078e0024 */
[----:B------:R-:W2:Y:S01]  /*2fb60*/  LDL.LU R36, [R1+0x3c0] ;  /* 0x0003c00001247983 */ /* 0x000ea20000300800 */
[----:B------:R-:W-:-:S03]  /*2fb70*/  IMAD.MOV.U32 R34, RZ, RZ, R37 ;  /* 0x000000ffff227224 */ /* 0x000fc600078e0025 */
[----:B------:R-:W-:Y:S01]  /*2fb80*/  STL.64 [R1+0x290], R20 ;  /* 0x0002901401007387 */ /* 0x000fe20000100a00 */
[----:B------:R0:W-:Y:S02]  /*2fb90*/  STL.64 [R1+0x298], R22 ;  /* 0x0002981601007387 */ /* 0x0001e40000100a00 */
[----:B------:R-:W2:Y:S02]  /*2fba0*/  LDL.LU R37, [R1+0x3c4] ;  /* 0x0003c40001257983 */ /* 0x000ea40000300800 */
[----:B-1----:R-:W2:Y:S01]  /*2fbb0*/  LDL.LU R38, [R1+0x3c8] ;  /* 0x0003c80001267983 */ /* 0x002ea20000300800 */
[----:B------:R-:W2:Y:S01]  /*2fbc0*/  LDL.LU R39, [R1+0x3cc] ;  /* 0x0003cc0001277983 */ /* 0x000ea20000300800 */
[----:B------:R-:W-:Y:S02]  /*2fbd0*/  STL.64 [R1+0x280], R8 ;  /* 0x0002800801007387 */ /* 0x000fe40000100a00 */
[----:B------:R-:W-:Y:S02]  /*2fbe0*/  STL.64 [R1+0x288], R10 ;  /* 0x0002880a01007387 */ /* 0x000fe40000100a00 */
[----:B0-----:R-:W-:-:S02]  /*2fbf0*/  IMAD.MOV.U32 R23, RZ, RZ, R28 ;  /* 0x000000ffff177224 */ /* 0x001fc400078e001c */
[----:B------:R-:W3:Y:S01]  /*2fc00*/  LDL.LU R28, [R1+0x3a0] ;  /* 0x0003a000011c7983 */ /* 0x000ee20000300800 */
[----:B------:R-:W3:Y:S02]  /*2fc10*/  LDL.LU R29, [R1+0x3a4] ;  /* 0x0003a400011d7983 */ /* 0x000ee40000300800 */
[----:B------:R-:W4:Y:S02]  /*2fc20*/  LDL.LU R46, [R1+0x1774] ;  /* 0x00177400012e7983 */ /* 0x000f240000300800 */
[----:B------:R-:W4:Y:S01]  /*2fc30*/  LDL.LU R47, [R1+0x1770] ;  /* 0x00177000012f7983 */ /* 0x000f220000300800 */
[----:B------:R-:W2:Y:S01]  /*2fc40*/  LDL.LU R24, [R1+0x390] ;  /* 0x0003900001187983 */ /* 0x000ea20000300800 */
[----:B------:R-:W2:Y:S02]  /*2fc50*/  LDL.LU R25, [R1+0x394] ;  /* 0x0003940001197983 */ /* 0x000ea40000300800 */
[----:B------:R-:W2:Y:S02]  /*2fc60*/  LDL.LU R26, [R1+0x398] ;  /* 0x00039800011a7983 */ /* 0x000ea40000300800 */
[----:B------:R-:W2:Y:S01]  /*2fc70*/  LDL.LU R27, [R1+0x39c] ;  /* 0x00039c00011b7983 */ /* 0x000ea20000300800 */
[----:B----4-:R-:W-:Y:S01]  /*2fc80*/  HMMA.16816.F32.BF16 R12, R12, R46, R4 ;  /* 0x0000002e0c0c723c */ /* 0x010fe20000041804 */
[----:B------:R-:W4:Y:S01]  /*2fc90*/  LDL.LU.64 R6, [R1+0x1768] ;  /* 0x0017680001067983 */ /* 0x000f220000300a00 */
[----:B------:R-:W4:Y:S11]  /*2fca0*/  LDL.LU.64 R4, [R1+0x1760] ;  /* 0x0017600001047983 */ /* 0x000f360000300a00 */
[----:B------:R-:W-:Y:S10]  /*2fcb0*/  @!UPT UIADD3 URZ, URZ, URZ, URZ ;  /* 0x0000003f3f3ff290 */ /* 0x000ff4000fffe03f */
[----:B------:R-:W-:Y:S01]  /*2fcc0*/  STL.64 [R1+0x270], R12 ;  /* 0x0002700c01007387 */ /* 0x000fe20000100a00 */
[----:B------:R-:W-:Y:S02]  /*2fcd0*/  STL.64 [R1+0x278], R14 ;  /* 0x0002780e01007387 */ /* 0x000fe40000100a00 */
[----:B------:R-:W0:Y:S02]  /*2fce0*/  LDSM.16.MT88.4 R12, [R32+0x5800] ;  /* 0x00580000200c783b */ /* 0x000e240000004200 */
[----:B0-----:R-:W-:Y:S02]  /*2fcf0*/  STL.64 [R1+0x1650], R14 ;  /* 0x0016500e01007387 */ /* 0x001fe40000100a00 */
[----:B------:R0:W-:Y:S02]  /*2fd00*/  STL.64 [R1+0x1648], R12 ;  /* 0x0016480c01007387 */ /* 0x0001e40000100a00 */
[----:B0-----:R-:W4:Y:S01]  /*2fd10*/  LDL.LU R12, [R1+0x3d0] ;  /* 0x0003d000010c7983 */ /* 0x001f220000300800 */
[----:B------:R-:W4:Y:S02]  /*2fd20*/  LDL.LU R13, [R1+0x3d4] ;  /* 0x0003d400010d7983 */ /* 0x000f240000300800 */
[----:B------:R-:W4:Y:S02]  /*2fd30*/  LDL.LU R14, [R1+0x3d8] ;  /* 0x0003d800010e7983 */ /* 0x000f240000300800 */
[----:B------:R-:W4:Y:S02]  /*2fd40*/  LDL.LU R15, [R1+0x3dc] ;  /* 0x0003dc00010f7983 */ /* 0x000f240000300800 */
[----:B------:R-:W-:Y:S01]  /*2fd50*/  IMAD.MOV.U32 R22, RZ, RZ, R44 ;  /* 0x000000ffff167224 */ /* 0x000fe200078e002c */
[C---:B----4-:R-:W-:Y:S11]  /*2fd60*/  HMMA.16816.F32.BF16 R12, R4.reuse, R50, R12 ;  /* 0x00000032040c723c */ /* 0x050ff6000004180c */
[----:B------:R-:W-:Y:S11]  /*2fd70*/  @!UPT UIADD3 URZ, URZ, URZ, URZ ;  /* 0x0000003f3f3ff290 */ /* 0x000ff6000fffe03f */
[----:B------:R-:W-:Y:S01]  /*2fd80*/  @!UPT UIADD3 URZ, URZ, URZ, URZ ;  /* 0x0000003f3f3ff290 */ /* 0x000fe2000fffe03f */
[----:B------:R-:W-:Y:S01]  /*2fd90*/  STL.64 [R1+0x6f0], R12 ;  /* 0x0006f00c01007387 */ /* 0x000fe20000100a00 */
[----:B------:R2:W-:Y:S02]  /*2fda0*/  STL.64 [R1+0x6f8], R14 ;  /* 0x0006f80e01007387 */ /* 0x0005e40000100a00 */
[----:B------:R-:W-:Y:S02]  /*2fdb0*/  IMAD.MOV.U32 R44, RZ, RZ, R14 ;  /* 0x000000ffff2c7224 */ /* 0x000fe400078e000e */
[C---:B--2---:R-:W-:Y:S03]  /*2fdc0*/  HMMA.16816.F32.BF16 R12, R4.reuse, R34, R36 ;  /* 0x00000022040c723c */ /* 0x044fe60000041824 */
[----:B------:R-:W-:Y:S11]  /*2fdd0*/  STL [R1+0x158c], R44 ;  /* 0x00158c2c01007387 */ /* 0x000ff60000100800 */
[----:B------:R-:W-:Y:S09]  /*2fde0*/  @!UPT UIADD3 URZ, URZ, URZ, URZ ;  /* 0x0000003f3f3ff290 */ /* 0x000ff2000fffe03f */
[----:B------:R-:W-:Y:S01]  /*2fdf0*/  STL.64 [R1+0x6e0], R12 ;  /* 0x0006e00c01007387 */ /* 0x000fe20000100a00 */
[----:B------:R0:W-:Y:S02]  /*2fe00*/  STL.64 [R1+0x6e8], R14 ;  /* 0x0006e80e01007387 */ /* 0x0001e40000100a00 */
[----:B------:R-:W-:Y:S02]  /*2fe10*/  IMAD.MOV.U32 R45, RZ, RZ, R14 ;  /* 0x000000ffff2d7224 */ /* 0x000fe400078e000e */
[C---:B0-----:R-:W-:Y:S03]  /*2fe20*/  HMMA.16816.F32.BF16 R12, R4.reuse, R58, R52 ;  /* 0x0000003a040c723c */ /* 0x041fe60000041834 */
[----:B------:R-:W-:Y:S11]  /*2fe30*/  STL [R1+0x1590], R45 ;  /* 0x0015902d01007387 */ /* 0x000ff60000100800 */
[----:B------:R-:W-:Y:S09]  /*2fe40*/  @!UPT UIADD3 URZ, URZ, URZ, URZ ;  /* 0x0000003f3f3ff290 */ /* 0x000ff2000fffe03f */
[----:B------:R-:W-:Y:S01]  /*2fe50*/  STL.64 [R1+0x6d0], R12 ;  /* 0x0006d00c01007387 */ /* 0x000fe20000100a00 */
[----:B------:R3:W-:Y:S02]  /*2fe60*/  STL.64 [R1+0x6d8], R14 ;  /* 0x0006d80e01007387 */ /* 0x0007e40000100a00 */
[----:B------:R-:W2:Y:S02]  /*2fe70*/  LDL.LU R36, [R1+0x380] ;  /* 0x0003800001247983 */ /* 0x000ea40000300800 */
[----:B------:R-:W2:Y:S01]  /*2fe80*/  LDL.LU R37, [R1+0x384] ;  /* 0x0003840001257983 */ /* 0x000ea20000300800 */
[----:B------:R-:W2:Y:S01]  /*2fe90*/  LDL.LU R38, [R1+0x388] ;  /* 0x0003880001267983 */ /* 0x000ea20000300800 */
[----:B------:R-:W2:Y:S02]  /*2fea0*/  LDL.LU R39, [R1+0x38c] ;  /* 0x00038c0001277983 */ /* 0x000ea40000300800 */
[----:B------:R-:W-:Y:S02]  /*2feb0*/  IMAD.MOV.U32 R10, RZ, RZ, R41 ;  /* 0x000000ffff0a7224 */ /* 0x000fe400078e0029 */
[----:B------:R-:W-:Y:S01]  /*2fec0*/  IMAD.MOV.U32 R11, RZ, RZ, R40 ;  /* 0x000000ffff0b7224 */ /* 0x000fe200078e0028 */
[----:B------:R-:W4:Y:S01]  /*2fed0*/  LDL.LU R52, [R1+0x370] ;  /* 0x0003700001347983 */ /* 0x000f220000300800 */
[----:B------:R-:W4:Y:S02]  /*2fee0*/  LDL.LU R53, [R1+0x374] ;  /* 0x0003740001357983 */ /* 0x000f240000300800 */
[----:B------:R-:W4:Y:S02]  /*2fef0*/  LDL.LU R54, [R1+0x378] ;  /* 0x0003780001367983 */ /* 0x000f240000300800 */
[----:B------:R-:W4:Y:S02]  /*2ff00*/  LDL.LU R55, [R1+0x37c] ;  /* 0x00037c0001377983 */ /* 0x000f240000300800 */
[----:B------:R-:W-:Y:S01]  /*2ff10*/  IMAD.MOV.U32 R58, RZ, RZ, R17 ;  /* 0x000000ffff3a7224 */ /* 0x000fe200078e0011 */
[C---:B---3--:R-:W-:Y:S08]  /*2ff20*/  HMMA.16816.F32.BF16 R12, R4.reuse, R22, R28 ;  /* 0x00000016040c723c */ /* 0x048ff0000004181c */
[----:B------:R-:W-:Y:S01]  /*2ff30*/  HMMA.16816.F32.BF16 R8, R4, R10, R24 ;  /* 0x0000000a0408723c */ /* 0x000fe20000041818 */
[----:B------:R-:W-:Y:S01]  /*2ff40*/  IMAD.MOV.U32 R59, RZ, RZ, R16 ;  /* 0x000000ffff3b7224 */ /* 0x000fe200078e0010 */
[----:B------:R-:W3:Y:S01]  /*2ff50*/  LDL.LU R32, [R1+0x360] ;  /* 0x0003600001207983 */ /* 0x000ee20000300800 */
[----:B------:R-:W3:Y:S02]  /*2ff60*/  LDL.LU R33, [R1+0x364] ;  /* 0x0003640001217983 */ /* 0x000ee40000300800 */
[----:B------:R-:W3:Y:S02]  /*2ff70*/  LDL.LU R34, [R1+0x368] ;  /* 0x0003680001227983 */ /* 0x000ee40000300800 */
[----:B------:R-:W3:Y:S01]  /*2ff80*/  LDL.LU R35, [R1+0x36c] ;  /* 0x00036c0001237983 */ /* 0x000ee20000300800 */
[----:B------:R-:W3:Y:S07]  /*2ff90*/  LDL.LU R20, [R1+0x350] ;  /* 0x0003500001147983 */ /* 0x000eee0000300800 */
[----:B------:R0:W-:Y:S01]  /*2ffa0*/  STL.64 [R1+0x6c0], R12 ;  /* 0x0006c00c01007387 */ /* 0x0001e20000100a00 */
[----:B------:R1:W-:Y:S02]  /*2ffb0*/  STL.64 [R1+0x6c8], R14 ;  /* 0x0006c80e01007387 */ /* 0x0003e40000100a00 */
[----:B------:R-:W3:Y:S02]  /*2ffc0*/  LDL.LU R21, [R1+0x354] ;  /* 0x0003540001157983 */ /* 0x000ee40000300800 */
[----:B------:R-:W3:Y:S01]  /*2ffd0*/  LDL.LU R22, [R1+0x358] ;  /* 0x0003580001167983 */ /* 0x000ee20000300800 */
[----:B------:R-:W3:Y:S02]  /*2ffe0*/  LDL.LU R23, [R1+0x35c] ;  /* 0x00035c0001177983 */ /* 0x000ee40000300800 */
[----:B------:R1:W-:Y:S02]  /*2fff0*/  STL.64 [R1+0x610], R8 ;  /* 0x0006100801007387 */ /* 0x0003e40000100a00 */
[----:B------:R1:W-:Y:S02]  /*30000*/  STL.64 [R1+0x618], R10 ;  /* 0x0006180a01007387 */ /* 0x0003e40000100a00 */
        /* <DEDUP_REMOVED lines=8> */
[----:B0-----:R-:W3:Y:S01]  /*30090*/  LDL.LU R12, [R1+0x240] ;  /* 0x00024000010c7983 */ /* 0x001ee20000300800 */
[----:B------:R-:W3:Y:S01]  /*300a0*/  LDL.LU R13, [R1+0x244] ;  /* 0x00024400010d7983 */ /* 0x000ee20000300800 */
[----:B-1----:R-:W3:Y:S02]  /*300b0*/  LDL.LU R14, [R1+0x248] ;  /* 0x00024800010e7983 */ /* 0x002ee40000300800 */
[----:B------:R-:W-:-:S02]  /*300c0*/  IMAD.MOV.U32 R16, RZ, RZ, R8 ;  /* 0x000000ffff107224 */ /* 0x000fc400078e0008 */
[----:B------:R-:W3:Y:S01]  /*300d0*/  LDL.LU R15, [R1+0x24c] ;  /* 0x00024c00010f7983 */ /* 0x000ee20000300800 */
[----:B------:R-:W3:Y:S01]  /*300e0*/  LDL.LU R8, [R1+0x320] ;  /* 0x0003200001087983 */ /* 0x000ee20000300800 */
[----:B------:R-:W3:Y:S02]  /*300f0*/  LDL.LU R9, [R1+0x324] ;  /* 0x0003240001097983 */ /* 0x000ee40000300800 */
[----:B------:R-:W3:Y:S02]  /*30100*/  LDL.LU R10, [R1+0x328] ;  /* 0x00032800010a7983 */ /* 0x000ee40000300800 */
[----:B------:R-:W3:Y:S01]  /*30110*/  LDL.LU R11, [R1+0x32c] ;  /* 0x00032c00010b7983 */ /* 0x000ee20000300800 */
[----:B------:R-:W-:Y:S01]  /*30120*/  STL [R1+0x1594], R16 ;  /* 0x0015941001007387 */ /* 0x000fe20000100800 */
[----:B--2---:R-:W-:Y:S03]  /*30130*/  HMMA.16816.F32.BF16 R56, R4, R58, R36 ;  /* 0x0000003a0438723c */ /* 0x004fe60000041824 */
[----:B------:R-:W2:Y:S11]  /*30140*/  LDL.LU.64 R38, [R1+0x1758] ;  /* 0x0017580001267983 */ /* 0x000eb60000300a00 */
[----:B------:R-:W-:Y:S09]  /*30150*/  @!UPT UIADD3 URZ, URZ, URZ, URZ ;  /* 0x0000003f3f3ff290 */ /* 0x000ff2000fffe03f */
[----:B------:R-:W-:Y:S01]  /*30160*/  STL.64 [R1+0x5d0], R56 ;  /* 0x0005d03801007387 */ /* 0x000fe20000100a00 */
[----:B------:R0:W-:Y:S03]  /*30170*/  STL.64 [R1+0x5d8], R58 ;  /* 0x0005d83a01007387 */ /* 0x0001e60000100a00 */
[----:B0-----:R-:W4:Y:S01]  /*30180*/  LDL.LU.64 R58, [R1+0x1750] ;  /* 0x00175000013a7983 */ /* 0x001f220000300a00 */
[----:B------:R-:W-:-:S05]  /*30190*/  IMAD.MOV.U32 R17, RZ, RZ, R56 ;  /* 0x000000ffff117224 */ /* 0x000fca00078e0038 */
[----:B------:R-:W-:Y:S01]  /*301a0*/  STL [R1+0x1598], R17 ;  /* 0x0015981101007387 */ /* 0x000fe20000100800 */
[C---:B----4-:R-:W-:Y:S11]  /*301b0*/  HMMA.16816.F32.BF16 R52, R4.reuse, R58, R52 ;  /* 0x0000003a0434723c */ /* 0x050ff60000041834 */
[----:B------:R-:W-:Y:S11]  /*301c0*/  @!UPT UIADD3 URZ, URZ, URZ, URZ ;  /* 0x0000003f3f3ff290 */ /* 0x000ff6000fffe03f */
[----:B------:R-:W-:Y:S01]  /*301d0*/  @!UPT UIADD3 URZ, URZ, URZ, URZ ;  /* 0x0000003f3f3ff290 */ /* 0x000fe2000fffe03f */
[----:B------:R-:W-:Y:S01]  /*301e0*/  STL.64 [R1+0x600], R52 ;  /* 0x0006003401007387 */ /* 0x000fe20000100a00 */
[----:B------:R0:W-:Y:S03]  /*301f0*/  STL.64 [R1+0x608], R54 ;  /* 0x0006083601007387 */ /* 0x0001e60000100a00 */
[----:B0-----:R-:W4:Y:S01]  /*30200*/  LDL.LU.64 R54, [R1+0x1748] ;  /* 0x0017480001367983 */ /* 0x001f220000300a00 */
[C---:B---3--:R-:W-:Y:S01]  /*30210*/  HMMA.16816.F32.BF16 R20, R4.reuse, R18, R20 ;  /* 0x000000120414723c */ /* 0x048fe20000041814 */
[----:B------:R0:W-:Y:S02]  /*30220*/  STL.64 [R1+0x16b0], R58 ;  /* 0x0016b03a01007387 */ /* 0x0001e40000100a00 */
[----:B0-----:R-:W3:Y:S05]  /*30230*/  LDL.LU.64 R58, [R1+0x48] ;  /* 0x00004800013a7983 */ /* 0x001eea0000300a00 */
[C---:B----4-:R-:W-:Y:S11]  /*30240*/  HMMA.16816.F32.BF16 R32, R4.reuse, R54, R32 ;  /* 0x000000360420723c */ /* 0x050ff60000041820 */
[----:B------:R-:W-:Y:S11]  /*30250*/  @!UPT UIADD3 URZ, URZ, URZ, URZ ;  /* 0x0000003f3f3ff290 */ /* 0x000ff6000fffe03f */
[----:B------:R-:W-:Y:S01]  /*30260*/  @!UPT UIADD3 URZ, URZ, URZ, URZ ;  /* 0x0000003f3f3ff290 */ /* 0x000fe2000fffe03f */
[----:B------:R-:W-:Y:S01]  /*30270*/  STL.64 [R1+0x5f0], R32 ;  /* 0x0005f02001007387 */ /* 0x000fe20000100a00 */
[----:B------:R0:W-:Y:S03]  /*30280*/  STL.64 [R1+0x5f8], R34 ;  /* 0x0005f82201007387 */ /* 0x0001e60000100a00 */
[----:B0-----:R-:W4:Y:S01]  /*30290*/  LDL.LU.64 R34, [R1+0x1740] ;  /* 0x0017400001227983 */ /* 0x001f220000300a00 */
[----:B------:R-:W2:Y:S02]  /*302a0*/  LDL.LU R33, [R1+0x1738] ;  /* 0x0017380001217983 */ /* 0x000ea40000300800 */
[----:B------:R0:W-:Y:S02]  /*302b0*/  STL.64 [R1+0x16a8], R54 ;  /* 0x0016a83601007387 */ /* 0x0001e40000100a00 */
[----:B------:R-:W2:Y:S01]  /*302c0*/  LDL.LU R52, [R1+0x250] ;  /* 0x0002500001347983 */ /* 0x000ea20000300800 */
[----:B------:R-:W2:Y:S04]  /*302d0*/  LDL.LU R53, [R1+0x254] ;  /* 0x0002540001357983 */ /* 0x000ea80000300800 */
[----:B0-----:R-:W2:Y:S01]  /*302e0*/  LDL.LU R54, [R1+0x258] ;  /* 0x0002580001367983 */ /* 0x001ea20000300800 */
[----:B------:R-:W2:Y:S02]  /*302f0*/  LDL.LU R55, [R1+0x25c] ;  /* 0x00025c0001377983 */ /* 0x000ea40000300800 */
[----:B------:R-:W-:Y:S02]  /*30300*/  STL.64 [R1+0x550], R20 ;  /* 0x0005501401007387 */ /* 0x000fe40000100a00 */
[----:B------:R0:W-:Y:S02]  /*30310*/  STL.64 [R1+0x558], R22 ;  /* 0x0005581601007387 */ /* 0x0001e40000100a00 */
[----:B0-----:R-:W2:Y:S01]  /*30320*/  LDL.LU.64 R22, [R1+0x1730] ;  /* 0x0017300001167983 */ /* 0x001ea20000300a00 */
[----:B------:R0:W-:Y:S02]  /*30330*/  STL.64 [R1+0x16e8], R18 ;  /* 0x0016e81201007387 */ /* 0x0001e40000100a00 */
[----:B------:R-:W3:Y:S02]  /*30340*/  LDL.LU R16, [R1+0x260] ;  /* 0x0002600001107983 */ /* 0x000ee40000300800 */
[----:B------:R-:W3:Y:S01]  /*30350*/  LDL.LU R17, [R1+0x264] ;  /* 0x0002640001117983 */ /* 0x000ee20000300800 */
[----:B0-----:R-:W3:Y:S01]  /*30360*/  LDL.LU R18, [R1+0x268] ;  /* 0x0002680001127983 */ /* 0x001ee20000300800 */
[----:B------:R-:W3:Y:S01]  /*30370*/  LDL.LU R19, [R1+0x26c] ;  /* 0x00026c0001137983 */ /* 0x000ee20000300800 */
[C---:B--2---:R-:W-:Y:S11]  /*30380*/  HMMA.16816.F32.BF16 R24, R4.reuse, R22, R24 ;  /* 0x000000160418723c */ /* 0x044ff60000041818 */
[----:B------:R-:W-:Y:S11]  /*30390*/  @!UPT UIADD3 URZ, URZ, URZ, URZ ;  /* 0x0000003f3f3ff290 */ /* 0x000ff6000fffe03f */
[----:B------:R-:W-:Y:S01]  /*303a0*/  @!UPT UIADD3 URZ, URZ, URZ, URZ ;  /* 0x0000003f3f3ff290 */ /* 0x000fe2000fffe03f */
[----:B------:R-:W-:Y:S01]  /*303b0*/  STL.64 [R1+0x540], R24 ;  /* 0x0005401801007387 */ /* 0x000fe20000100a00 */
[----:B------:R0:W-:Y:S03]  /*303c0*/  STL.64 [R1+0x548], R26 ;  /* 0x0005481a01007387 */ /* 0x0001e60000100a00 */
        /* <DEDUP_REMOVED lines=12> */
[----:B------:R-:W3:Y:S02]  /*30490*/  LDL.LU R29, [R1+0x1718] ;  /* 0x00171800011d7983 */ /* 0x000ee40000300800 */
[----:B------:R0:W-:Y:S02]  /*304a0*/  STL.64 [R1+0x16b8], R26 ;  /* 0x0016b81a01007387 */ /* 0x0001e40000100a00 */
[----:B------:R-:W3:Y:S01]  /*304b0*/  LDL.LU R24, [R1+0x300] ;  /* 0x0003000001187983 */ /* 0x000ee20000300800 */
[----:B------:R-:W3:Y:S04]  /*304c0*/  LDL.LU R25, [R1+0x304] ;  /* 0x0003040001197983 */ /* 0x000ee80000300800 */
        /* <DEDUP_REMOVED lines=10> */
[----:B---3--:R0:W-:Y:S01]  /*30570*/  STL [R1+0x1670], R29 ;  /* 0x0016701d01007387 */ /* 0x0081e20000100800 */
[----:B------:R-:W3:Y:S04]  /*30580*/  LDL.LU R28, [R1+0x310] ;  /* 0x00031000011c7983 */ /* 0x000ee80000300800 */
[----:B0-----:R-:W3:Y:S01]  /*30590*/  LDL.LU R29, [R1+0x314] ;  /* 0x00031400011d7983 */ /* 0x001ee20000300800 */
[----:B------:R-:W3:Y:S02]  /*305a0*/  LDL.LU R30, [R1+0x318] ;  /* 0x00031800011e7983 */ /* 0x000ee40000300800 */
[----:B------:R-:W3:Y:S01]  /*305b0*/  LDL.LU R31, [R1+0x31c] ;  /* 0x00031c00011f7983 */ /* 0x000ee20000300800 */
[C---:B------:R-:W-:Y:S08]  /*305c0*/  HMMA.16816.F32.BF16 R24, R4.reuse, R38, R24 ;  /* 0x000000260418723c */ /* 0x040ff00000041818 */
[----:B------:R-:W-:Y:S01]  /*305d0*/  HMMA.16816.F32.BF16 R20, R4, R42, R20 ;  /* 0x0000002a0414723c */ /* 0x000fe20000041814 */
[----:B----4-:R-:W-:Y:S01]  /*305e0*/  STL.64 [R1+0x1668], R34 ;  /* 0x0016682201007387 */ /* 0x010fe20000100a00 */
[----:B------:R-:W-:Y:S06]  /*305f0*/  STL [R1+0x1660], R33 ;  /* 0x0016602101007387 */ /* 0x000fec0000100800 */
[----:B--2---:R-:W-:Y:S08]  /*30600*/  HMMA.16816.F32.BF16 R12, R8, R58, R12 ;  /* 0x0000003a080c723c */ /* 0x004ff0000004180c */
[C---:B---3--:R-:W-:Y:S08]  /*30610*/  HMMA.16816.F32.BF16 R28, R4.reuse, R34, R28 ;  /* 0x00000022041c723c */ /* 0x048ff0000004181c */
[----:B------:R-:W-:Y:S08]  /*30620*/  HMMA.16816.F32.BF16 R4, R4, R46, R16 ;  /* 0x0000002e0404723c */ /* 0x000ff00000041810 */
[----:B------:R-:W-:Y:S07]  /*30630*/  HMMA.16816.F32.BF16 R16, R8, R50, R52 ;  /* 0x000000320810723c */ /* 0x000fee0000041834 */
[----:B------:R-:W-:Y:S01]  /*30640*/  STL.64 [R1+0x490], R28 ;  /* 0x0004901c01007387 */ /* 0x000fe20000100a00 */
[----:B------:R-:W-:Y:S02]  /*30650*/  STL.64 [R1+0x498], R30 ;  /* 0x0004981e01007387 */ /* 0x000fe40000100a00 */
[----:B------:R-:W-:Y:S02]  /*30660*/  STL.64 [R1+0x480], R24 ;  /* 0x0004801801007387 */ /* 0x000fe40000100a00 */
[----:B------:R-:W-:Y:S01]  /*30670*/  STL.64 [R1+0x488], R26 ;  /* 0x0004881a01007387 */ /* 0x000fe20000100a00 */
[----:B------:R-:W-:Y:S01]  /*30680*/  STL.64 [R1+0x1658], R46 ;  /* 0x0016582e01007387 */ /* 0x000fe20000100a00 */
[----:B------:R-:W-:Y:S02]  /*30690*/  STL.64 [R1+0x470], R20 ;  /* 0x0004701401007387 */ /* 0x000fe40000100a00 */
[----:B------:R-:W-:Y:S02]  /*306a0*/  STL.64 [R1+0x478], R22 ;  /* 0x0004781601007387 */ /* 0x000fe40000100a00 */
[----:B------:R0:W-:Y:S06]  /*306b0*/  STL.64 [R1+0x160], R4 ;  /* 0x0001600401007387 */ /* 0x0001ec0000100a00 */
[----:B------:R-:W-:Y:S01]  /*306c0*/  IMAD.MOV.U32 R40, RZ, RZ, R16 ;  /* 0x000000ffff287224 */ /* 0x000fe200078e0010 */
[----:B------:R-:W-:Y:S01]  /*306d0*/  STL.64 [R1+0x168], R6 ;  /* 0x0001680601007387 */ /* 0x000fe20000100a00 */
[----:B------:R-:W-:-:S02]  /*306e0*/  IMAD.MOV.U32 R36, RZ, RZ, R18 ;  /* 0x000000ffff247224 */ /* 0x000fc400078e0012 */
[----:B------:R-:W-:Y:S02]  /*306f0*/  STL.64 [R1+0x6b0], R16 ;  /* 0x0006b01001007387 */ /* 0x000fe40000100a00 */
[----:B------:R-:W-:Y:S01]  /*30700*/  STL.64 [R1+0x6b8], R18 ;  /* 0x0006b81201007387 */ /* 0x000fe20000100a00 */
[----:B------:R-:W-:Y:S01]  /*30710*/  STL.64 [R1+0x1680], R50 ;  /* 0x0016803201007387 */ /* 0x000fe20000100a00 */
[----:B------:R-:W-:Y:S02]  /*30720*/  STL [R1+0x15a0], R40 ;  /* 0x0015a02801007387 */ /* 0x000fe40000100800 */
[----:B------:R-:W-:Y:S02]  /*30730*/  STL [R1+0x159c], R36 ;  /* 0x00159c2401007387 */ /* 0x000fe40000100800 */
[----:B------:R1:W-:Y:S02]  /*30740*/  STL.64 [R1+0x6a0], R12 ;  /* 0x0006a00c01007387 */ /* 0x0003e40000100a00 */
[----:B0-----:R-:W-:-:S02]  /*30750*/  IMAD.MOV.U32 R5, RZ, RZ, R58 ;  /* 0x000000ffff057224 */ /* 0x001fc400078e003a */
[----:B------:R-:W-:Y:S01]  /*30760*/  IMAD.MOV.U32 R4, RZ, RZ, R59 ;  /* 0x000000ffff047224 */ /* 0x000fe200078e003b */
[----:B------:R0:W-:Y:S01]  /*30770*/  STL.64 [R1+0x6a8], R14 ;  /* 0x0006a80e01007387 */ /* 0x0001e20000100a00 */
[----:B------:R-:W-:Y:S02]  /*30780*/  IMAD.MOV.U32 R41, RZ, RZ, R12 ;  /* 0x000000ffff297224 */ /* 0x000fe400078e000c */
[----:B------:R-:W-:Y:S01]  /*30790*/  IMAD.MOV.U32 R37, RZ, RZ, R14 ;  /* 0x000000ffff257224 */ /* 0x000fe200078e000e */
[----:B------:R2:W-:Y:S01]  /*307a0*/  STL.64 [R1+0x1700], R4 ;  /* 0x0017000401007387 */ /* 0x0005e20000100a00 */
[----:B-1----:R-:W3:Y:S02]  /*307b0*/  LDL.LU R12, [R1+0x180] ;  /* 0x00018000010c7983 */ /* 0x002ee40000300800 */
[----:B------:R-:W3:Y:S01]  /*307c0*/  LDL.LU R13, [R1+0x184] ;  /* 0x00018400010d7983 */ /* 0x000ee20000300800 */
[----:B0-----:R-:W4:Y:S01]  /*307d0*/  LDL.LU R14, [R1+0x188] ;  /* 0x00018800010e7983 */ /* 0x001f220000300800 */
[----:B------:R-:W4:Y:S03]  /*307e0*/  LDL.LU R15, [R1+0x18c] ;  /* 0x00018c00010f7983 */ /* 0x000f260000300800 */
[----:B----4-:R-:W-:Y:S01]  /*307f0*/  STL.64 [R1+0x1690], R14 ;  /* 0x0016900e01007387 */ /* 0x010fe20000100a00 */
[----:B---3--:R-:W-:Y:S02]  /*30800*/  STL.64 [R1+0x1688], R12 ;  /* 0x0016880c01007387 */ /* 0x008fe40000100a00 */
[----:B------:R-:W3:Y:S02]  /*30810*/  LDL.LU R44, [R1+0x190] ;  /* 0x00019000012c7983 */ /* 0x000ee40000300800 */
[----:B------:R-:W3:Y:S01]  /*30820*/  LDL.LU R45, [R1+0x194] ;  /* 0x00019400012d7983 */ /* 0x000ee20000300800 */
[----:B------:R-:W4:Y:S01]  /*30830*/  LDL.LU R46, [R1+0x198] ;  /* 0x00019800012e7983 */ /* 0x000f220000300800 */
[----:B------:R-:W4:Y:S03]  /*30840*/  LDL.LU R47, [R1+0x19c] ;  /* 0x00019c00012f7983 */ /* 0x000f260000300800 */
[----:B----4-:R-:W-:Y:S01]  /*30850*/  STL.64 [R1+0x16a0], R46 ;  /* 0x0016a02e01007387 */ /* 0x010fe20000100a00 */
[----:B---3--:R-:W-:Y:S02]  /*30860*/  STL.64 [R1+0x1698], R44 ;  /* 0x0016982c01007387 */ /* 0x008fe40000100a00 */
[----:B------:R-:W3:Y:S02]  /*30870*/  LDL.LU R32, [R1+0x1a0] ;  /* 0x0001a00001207983 */ /* 0x000ee40000300800 */
[----:B------:R-:W3:Y:S01]  /*30880*/  LDL.LU R33, [R1+0x1a4] ;  /* 0x0001a40001217983 */ /* 0x000ee20000300800 */
[----:B------:R-:W4:Y:S01]  /*30890*/  LDL.LU R34, [R1+0x1a8] ;  /* 0x0001a80001227983 */ /* 0x000f220000300800 */
[----:B------:R-:W4:Y:S02]  /*308a0*/  LDL.LU R35, [R1+0x1ac] ;  /* 0x0001ac0001237983 */ /* 0x000f240000300800 */
        /* <DEDUP_REMOVED lines=8> */
[----:B--2---:R-:W2:Y:S02]  /*30930*/  LDL.LU R4, [R1+0x230] ;  /* 0x0002300001047983 */ /* 0x004ea40000300800 */
[----:B------:R-:W2:Y:S01]  /*30940*/  LDL.LU R5, [R1+0x234] ;  /* 0x0002340001057983 */ /* 0x000ea20000300800 */
[----:B------:R-:W2:Y:S01]  /*30950*/  LDL.LU R6, [R1+0x238] ;  /* 0x0002380001067983 */ /* 0x000ea20000300800 */
[----:B------:R-:W2:Y:S03]  /*30960*/  LDL.LU R7, [R1+0x23c] ;  /* 0x00023c0001077983 */ /* 0x000ea60000300800 */
[----:B---3--:R0:W-:Y:S01]  /*30970*/  STL.64 [R1+0x16f8], R18 ;  /* 0x0016f81201007387 */ /* 0x0081e20000100a00 */
[----:B------:R-:W-:Y:S03]  /*30980*/  STL.64 [R1+0x16f0], R16 ;  /* 0x0016f01001007387 */ /* 0x000fe60000100a00 */
[----:B0-----:R-:W2:Y:S01]  /*30990*/  LDL.LU.64 R18, [R1+0x38] ;  /* 0x0000380001127983 */ /* 0x001ea20000300a00 */
[----:B------:R0:W-:Y:S02]  /*309a0*/  STL.64 [R1+0x16e0], R22 ;  /* 0x0016e01601007387 */ /* 0x0001e40000100a00 */
[----:B------:R-:W-:Y:S01]  /*309b0*/  STL.64 [R1+0x16d8], R20 ;  /* 0x0016d81401007387 */ /* 0x000fe20000100a00 */
[----:B0-----:R-:W3:Y:S01]  /*309c0*/  LDL.LU.64 R22, [R1+0x28] ;  /* 0x0000280001167983 */ /* 0x001ee20000300a00 */
[----:B----4-:R0:W-:Y:S02]  /*309d0*/  STL.64 [R1+0x16c8], R34 ;  /* 0x0016c82201007387 */ /* 0x0101e40000100a00 */
[----:B------:R-:W-:Y:S01]  /*309e0*/  STL.64 [R1+0x16c0], R32 ;  /* 0x0016c02001007387 */ /* 0x000fe20000100a00 */
[----:B0-----:R-:W4:Y:S01]  /*309f0*/  LDL.LU.64 R34, [R1+0x18] ;  /* 0x0000180001227983 */ /* 0x001f220000300a00 */
[----:B------:R-:W3:Y:S02]  /*30a00*/  LDL.LU R24, [R1+0x200] ;  /* 0x0002000001187983 */ /* 0x000ee40000300800 */
[----:B------:R-:W3:Y:S02]  /*30a10*/  LDL.LU R25, [R1+0x204] ;  /* 0x0002040001197983 */ /* 0x000ee40000300800 */
[----:B------:R-:W3:Y:S01]  /*30a20*/  LDL.LU R26, [R1+0x208] ;  /* 0x00020800011a7983 */ /* 0x000ee20000300800 */
[----:B------:R-:W3:Y:S01]  /*30a30*/  LDL.LU R27, [R1+0x20c] ;  /* 0x00020c00011b7983 */ /* 0x000ee20000300800 */
        /* <DEDUP_REMOVED lines=21> */
[----:B------:R-:W-:Y:S02]  /*30b90*/  STL [R1+0x15a8], R41 ;  /* 0x0015a82901007387 */ /* 0x000fe40000100800 */
[----:B------:R-:W-:Y:S01]  /*30ba0*/  STL [R1+0x15a4], R37 ;  /* 0x0015a42501007387 */ /* 0x000fe20000100800 */
[C---:B--2---:R-:W-:Y:S11]  /*30bb0*/  HMMA.16816.F32.BF16 R4, R8.reuse, R18, R4 ;  /* 0x000000120804723c */ /* 0x044ff60000041804 */
[----:B------:R-:W-:Y:S11]  /*30bc0*/  @!UPT UIADD3 URZ, URZ, URZ, URZ ;  /* 0x0000003f3f3ff290 */ /* 0x000ff6000fffe03f */
[----:B------:R-:W-:Y:S01]  /*30bd0*/  @!UPT UIADD3 URZ, URZ, URZ, URZ ;  /* 0x0000003f3f3ff290 */ /* 0x000fe2000fffe03f */
[----:B------:R0:W-:Y:S01]  /*30be0*/  STL.64 [R1+0x690], R4 ;  /* 0x0006900401007387 */ /* 0x0001e20000100a00 */
[----:B------:R1:W-:Y:S03]  /*30bf0*/  STL.64 [R1+0x698], R6 ;  /* 0x0006980601007387 */ /* 0x0003e60000100a00 */
[----:B0-----:R-:W2:Y:S01]  /*30c00*/  LDL.LU.64 R4, [R1+0x1700] ;  /* 0x0017000001047983 */ /* 0x001ea20000300a00 */
[----:B-1----:R-:W-:Y:S02]  /*30c10*/  IMAD.MOV.U32 R7, RZ, RZ, R18 ;  /* 0x000000ffff077224 */ /* 0x002fe400078e0012 */
[----:B------:R-:W-:Y:S02]  /*30c20*/  IMAD.MOV.U32 R6, RZ, RZ, R19 ;  /* 0x000000ffff067224 */ /* 0x000fe400078e0013 */
[----:B------:R-:W3:Y:S01]  /*30c30*/  LDL.LU.64 R18, [R1+0x16f8] ;  /* 0x0016f80001127983 */ /* 0x000ee20000300a00 */
[----:B------:R-:W3:Y:S02]  /*30c40*/  LDL.LU.64 R16, [R1+0x16f0] ;  /* 0x0016f00001107983 */ /* 0x000ee40000300a00 */
[C---:B---3--:R-:W-:Y:S11]  /*30c50*/  HMMA.16816.F32.BF16 R16, R8.reuse, R22, R16 ;  /* 0x000000160810723c */ /* 0x048ff60000041810 */
[----:B------:R-:W-:Y:S11]  /*30c60*/  @!UPT UIADD3 URZ, URZ, URZ, URZ ;  /* 0x0000003f3f3ff290 */ /* 0x000ff6000fffe03f */
[----:B------:R-:W-:Y:S01]  /*30c70*/  @!UPT UIADD3 URZ, URZ, URZ, URZ ;  /* 0x0000003f3f3ff290 */ /* 0x000fe2000fffe03f */
[----:B------:R0:W-:Y:S01]  /*30c80*/  STL.64 [R1+0x680], R16 ;  /* 0x0006801001007387 */ /* 0x0001e20000100a00 */
[----:B------:R1:W-:Y:S02]  /*30c90*/  STL.64 [R1+0x688], R18 ;  /* 0x0006881201007387 */ /* 0x0003e40000100a00 */
[----:B0-----:R-:W-:Y:S01]  /*30ca0*/  IMAD.MOV.U32 R17, RZ, RZ, R22 ;  /* 0x000000ffff117224 */ /* 0x001fe200078e0016 */
[----:B-1----:R-:W3:Y:S01]  /*30cb0*/  LDL.LU.64 R18, [R1+0x16e8] ;  /* 0x0016e80001127983 */ /* 0x002ee20000300a00 */
[----:B------:R-:W-:Y:S02]  /*30cc0*/  IMAD.MOV.U32 R16, RZ, RZ, R23 ;  /* 0x000000ffff107224 */ /* 0x000fe400078e0017 */
[----:B------:R-:W4:Y:S02]  /*30cd0*/  LDL.LU.64 R22, [R1+0x16e0] ;  /* 0x0016e00001167983 */ /* 0x000f240000300a00 */
[----:B------:R-:W4:Y:S01]  /*30ce0*/  LDL.LU.64 R20, [R1+0x16d8] ;  /* 0x0016d80001147983 */ /* 0x000f220000300a00 */
[C---:B------:R-:W-:Y:S08]  /*30cf0*/  HMMA.16816.F32.BF16 R24, R8.reuse, R58, R24 ;  /* 0x0000003a0818723c */ /* 0x040ff00000041818 */
[----:B----4-:R-:W-:Y:S11]  /*30d00*/  HMMA.16816.F32.BF16 R20, R8, R34, R20 ;  /* 0x000000220814723c */ /* 0x010ff60000041814 */
[----:B------:R-:W-:Y:S11]  /*30d10*/  @!UPT UIADD3 URZ, URZ, URZ, URZ ;  /* 0x0000003f3f3ff290 */ /* 0x000ff6000fffe03f */
[----:B------:R-:W-:Y:S01]  /*30d20*/  @!UPT UIADD3 URZ, URZ, URZ, URZ ;  /* 0x0000003f3f3ff290 */ /* 0x000fe2000fffe03f */
[----:B------:R0:W-:Y:S01]  /*30d30*/  STL.64 [R1+0x5b0], R20 ;  /* 0x0005b01401007387 */ /* 0x0001e20000100a00 */
[----:B------:R1:W-:Y:S02]  /*30d40*/  STL.64 [R1+0x5b8], R22 ;  /* 0x0005b81601007387 */ /* 0x0003e40000100a00 */
[----:B0-----:R-:W-:Y:S01]  /*30d50*/  IMAD.MOV.U32 R21, RZ, RZ, R34 ;  /* 0x000000ffff157224 */ /* 0x001fe200078e0022 */
[----:B-1----:R-:W4:Y:S01]  /*30d60*/  LDL.LU.64 R22, [R1+0x16d0] ;  /* 0x0016d00001167983 */ /* 0x002f220000300a00 */
[----:B------:R-:W-:Y:S02]  /*30d70*/  IMAD.MOV.U32 R20, RZ, RZ, R35 ;  /* 0x000000ffff147224 */ /* 0x000fe400078e0023 */
[----:B------:R-:W2:Y:S02]  /*30d80*/  LDL.LU.64 R34, [R1+0x16c8] ;  /* 0x0016c80001227983 */ /* 0x000ea40000300a00 */
[----:B------:R-:W2:Y:S01]  /*30d90*/  LDL.LU.64 R32, [R1+0x16c0] ;  /* 0x0016c00001207983 */ /* 0x000ea20000300a00 */
[----:B------:R0:W-:Y:S01]  /*30da0*/  STL.64 [R1+0x570], R24 ;  /* 0x0005701801007387 */ /* 0x0001e20000100a00 */
[----:B------:R1:W-:Y:S02]  /*30db0*/  STL.64 [R1+0x578], R26 ;  /* 0x0005781a01007387 */ /* 0x0003e40000100a00 */
[----:B0-----:R-:W-:Y:S01]  /*30dc0*/  IMAD.MOV.U32 R25, RZ, RZ, R58 ;  /* 0x000000ffff197224 */ /* 0x001fe200078e003a */
[----:B-1----:R-:W2:Y:S01]  /*30dd0*/  LDL.LU.64 R26, [R1+0x16b8] ;  /* 0x0016b800011a7983 */ /* 0x002ea20000300a00 */
[----:B------:R-:W-:-:S02]  /*30de0*/  MOV R24, R59 ;  /* 0x0000003b00187202 */ /* 0x000fc40000000f00 */
[----:B------:R-:W2:Y:S02]  /*30df0*/  LDL.LU.64 R58, [R1+0x16b0] ;  /* 0x0016b000013a7983 */ /* 0x000ea40000300a00 */
[C---:B--2---:R-:W-:Y:S11]  /*30e00*/  HMMA.16816.F32.BF16 R52, R8.reuse, R58, R52 ;  /* 0x0000003a0834723c */ /* 0x044ff60000041834 */
[----:B------:R-:W-:Y:S11]  /*30e10*/  @!UPT UIADD3 URZ, URZ, URZ, URZ ;  /* 0x0000003f3f3ff290 */ /* 0x000ff6000fffe03f */
[----:B------:R-:W-:Y:S01]  /*30e20*/  @!UPT UIADD3 URZ, URZ, URZ, URZ ;  /* 0x0000003f3f3ff290 */ /* 0x000fe2000fffe03f */
[----:B------:R-:W-:Y:S01]  /*30e30*/  STL.64 [R1+0x560], R52 ;  /* 0x0005603401007387 */ /* 0x000fe20000100a00 */
[----:B------:R0:W-:Y:S03]  /*30e40*/  STL.64 [R1+0x568], R54 ;  /* 0x0005683601007387 */ /* 0x0001e60000100a00 */
[----:B0-----:R-:W2:Y:S01]  /*30e50*/  LDL.LU.64 R54, [R1+0x16a8] ;  /* 0x0016a80001367983 */ /* 0x001ea20000300a00 */
[C---:B---3--:R-:W-:Y:S08]  /*30e60*/  HMMA.16816.F32.BF16 R12, R8.reuse, R18, R12 ;  /* 0x00000012080c723c */ /* 0x048ff0000004180c */
[C---:B----4-:R-:W-:Y:S01]  /*30e70*/  HMMA.16816.F32.BF16 R48, R8.reuse, R22, R48 ;  /* 0x000000160830723c */ /* 0x050fe20000041830 */
[----:B------:R0:W-:Y:S07]  /*30e80*/  STL.64 [R1+0x15f8], R58 ;  /* 0x0015f83a01007387 */ /* 0x0001ee0000100a00 */
[C---:B------:R-:W-:Y:S01]  /*30e90*/  HMMA.16816.F32.BF16 R28, R8.reuse, R26, R28 ;  /* 0x0000001a081c723c */ /* 0x040fe2000004181c */
[----:B------:R-:W3:Y:S01]  /*30ea0*/  LDL.LU R56, [R1+0x140] ;  /* 0x0001400001387983 */ /* 0x000ee20000300800 */
[----:B------:R-:W3:Y:S03]  /*30eb0*/  LDL.LU R57, [R1+0x144] ;  /* 0x0001440001397983 */ /* 0x000ee60000300800 */
[----:B0-----:R-:W3:Y:S01]  /*30ec0*/  LDL.LU R58, [R1+0x148] ;  /* 0x00014800013a7983 */ /* 0x001ee20000300800 */
[----:B------:R-:W3:Y:S02]  /*30ed0*/  LDL.LU R59, [R1+0x14c] ;  /* 0x00014c00013b7983 */ /* 0x000ee40000300800 */
[C---:B--2---:R-:W-:Y:S11]  /*30ee0*/  HMMA.16816.F32.BF16 R44, R8.reuse, R54, R44 ;  /* 0x00000036082c723c */ /* 0x044ff6000004182c */
[----:B------:R-:W-:Y:S11]  /*30ef0*/  @!UPT UIADD3 URZ, URZ, URZ, URZ ;  /* 0x0000003f3f3ff290 */ /* 0x000ff6000fffe03f */
[----:B------:R-:W-:Y:S01]  /*30f00*/  @!UPT UIADD3 URZ, URZ, URZ, URZ ;  /* 0x0000003f3f3ff290 */ /* 0x000fe2000fffe03f */
[----:B------:R-:W-:Y:S01]  /*30f10*/  STL.64 [R1+0x5a0], R44 ;  /* 0x0005a02c01007387 */ /* 0x000fe20000100a00 */
[----:B------:R0:W-:Y:S03]  /*30f20*/  STL.64 [R1+0x5a8], R46 ;  /* 0x0005a82e01007387 */ /* 0x0001e60000100a00 */
[----:B0-----:R-:W2:Y:S01]  /*30f30*/  LDL.LU.64 R46, [R1+0x16a0] ;  /* 0x0016a000012e7983 */ /* 0x001ea20000300a00 */
[----:B------:R-:W2:Y:S02]  /*30f40*/  LDL.LU.64 R44, [R1+0x1698] ;  /* 0x00169800012c7983 */ /* 0x000ea40000300a00 */
[----:B------:R0:W-:Y:S02]  /*30f50*/  STL.64 [R1+0x15f0], R54 ;  /* 0x0015f03601007387 */ /* 0x0001e40000100a00 */
[----:B------:R-:W4:Y:S01]  /*30f60*/  LDL.LU R52, [R1+0x150] ;  /* 0x0001500001347983 */ /* 0x000f220000300800 */
[----:B------:R-:W4:Y:S04]  /*30f70*/  LDL.LU R53, [R1+0x154] ;  /* 0x0001540001357983 */ /* 0x000f280000300800 */
[----:B0-----:R-:W4:Y:S01]  /*30f80*/  LDL.LU R54, [R1+0x158] ;  /* 0x0001580001367983 */ /* 0x001f220000300800 */
[----:B------:R-:W4:Y:S02]  /*30f90*/  LDL.LU R55, [R1+0x15c] ;  /* 0x00015c0001377983 */ /* 0x000f240000300800 */
[----:B------:R-:W-:Y:S02]  /*30fa0*/  STL.64 [R1+0x510], R12 ;  /* 0x0005100c01007387 */ /* 0x000fe40000100a00 */
[----:B------:R0:W-:Y:S02]  /*30fb0*/  STL.64 [R1+0x518], R14 ;  /* 0x0005180e01007387 */ /* 0x0001e40000100a00 */
[----:B0-----:R-:W2:Y:S01]  /*30fc0*/  LDL.LU.64 R14, [R1+0x1690] ;  /* 0x00169000010e7983 */ /* 0x001ea20000300a00 */
[----:B------:R-:W2:Y:S02]  /*30fd0*/  LDL.LU.64 R12, [R1+0x1688] ;  /* 0x00168800010c7983 */ /* 0x000ea40000300a00 */
[----:B------:R-:W-:Y:S02]  /*30fe0*/  STL.64 [R1+0x15e8], R18 ;  /* 0x0015e81201007387 */ /* 0x000fe40000100a00 */
[----:B------:R-:W-:Y:S01]  /*30ff0*/  STL.64 [R1+0x4f0], R48 ;  /* 0x0004f03001007387 */ /* 0x000fe20000100a00 */
[----:B------:R0:W-:Y:S04]  /*31000*/  STL.64 [R1+0x4f8], R50 ;  /* 0x0004f83201007387 */ /* 0x0001e80000100a00 */
[----:B0-----:R-:W3:Y:S01]  /*31010*/  LDL.LU.64 R50, [R1+0x1680] ;  /* 0x0016800001327983 */ /* 0x001ee20000300a00 */
[----:B------:R-:W-:Y:S02]  /*31020*/  STL.64 [R1+0x15e0], R22 ;  /* 0x0015e01601007387 */ /* 0x000fe40000100a00 */
[----:B------:R-:W-:Y:S02]  /*31030*/  STL.64 [R1+0x4e0], R28 ;  /* 0x0004e01c01007387 */ /* 0x000fe40000100a00 */
[----:B------:R0:W-:Y:S02]  /*31040*/  STL.64 [R1+0x4e8], R30 ;  /* 0x0004e81e01007387 */ /* 0x0001e40000100a00 */
[----:B0-----:R-:W2:Y:S01]  /*31050*/  LDL.LU.64 R30, [R1+0x1678] ;  /* 0x00167800011e7983 */ /* 0x001ea20000300a00 */
[----:B------:R-:W3:Y:S02]  /*31060*/  LDL.LU R29, [R1+0x1670] ;  /* 0x00167000011d7983 */ /* 0x000ee40000300800 */
[----:B------:R-:W-:Y:S01]  /*31070*/  STL.64 [R1+0x1600], R26 ;  /* 0x0016001a01007387 */ /* 0x000fe20000100a00 */
[C---:B--2---:R-:W-:Y:S11]  /*31080*/  HMMA.16816.F32.BF16 R32, R8.reuse, R30, R32 ;  /* 0x0000001e0820723c */ /* 0x044ff60000041820 */
[----:B------:R-:W-:Y:S11]  /*31090*/  @!UPT UIADD3 URZ, URZ, URZ, URZ ;  /* 0x0000003f3f3ff290 */ /* 0x000ff6000fffe03f */
[----:B------:R-:W-:Y:S01]  /*310a0*/  @!UPT UIADD3 URZ, URZ, URZ, URZ ;  /* 0x0000003f3f3ff290 */ /* 0x000fe2000fffe03f */
[----:B------:R-:W-:Y:S01]  /*310b0*/  STL.64 [R1+0x4d0], R32 ;  /* 0x0004d02001007387 */ /* 0x000fe20000100a00 */
[----:B------:R0:W-:Y:S03]  /*310c0*/  STL.64 [R1+0x4d8], R34 ;  /* 0x0004d82201007387 */ /* 0x0001e60000100a00 */
[----:B0-----:R-:W2:Y:S01]  /*310d0*/  LDL.LU.64 R34, [R1+0x1668] ;  /* 0x0016680001227983 */ /* 0x001ea20000300a00 */
[C---:B------:R-:W-:Y:S01]  /*310e0*/  HMMA.16816.F32.BF16 R12, R8.reuse, R38, R12 ;  /* 0x00000026080c723c */ /* 0x040fe2000004180c */
[----:B------:R-:W3:Y:S07]  /*310f0*/  LDL.LU R33, [R1+0x1660] ;  /* 0x0016600001217983 */ /* 0x000eee0000300800 */
[C---:B--2---:R-:W-:Y:S11]  /*31100*/  HMMA.16816.F32.BF16 R44, R8.reuse, R34, R44 ;  /* 0x00000022082c723c */ /* 0x044ff6000004182c */
[----:B------:R-:W-:Y:S11]  /*31110*/  @!UPT UIADD3 URZ, URZ, URZ, URZ ;  /* 0x0000003f3f3ff290 */ /* 0x000ff6000fffe03f */
[----:B------:R-:W-:Y:S01]  /*31120*/  @!UPT UIADD3 URZ, URZ, URZ, URZ ;  /* 0x0000003f3f3ff290 */ /* 0x000fe2000fffe03f */
[----:B------:R-:W-:Y:S01]  /*31130*/  STL.64 [R1+0x460], R44 ;  /* 0x0004602c01007387 */ /* 0x000fe20000100a00 */
[----:B------:R0:W-:Y:S03]  /*31140*/  STL.64 [R1+0x468], R46 ;  /* 0x0004682e01007387 */ /* 0x0001e60000100a00 */
[----:B0-----:R-:W4:Y:S01]  /*31150*/  LDL.LU.64 R46, [R1+0x1658] ;  /* 0x00165800012e7983 */ /* 0x001f220000300a00 */
[----:B------:R-:W-:Y:S02]  /*31160*/  STL.64 [R1+0x450], R12 ;  /* 0x0004500c01007387 */ /* 0x000fe40000100a00 */
[----:B------:R0:W-:Y:S02]  /*31170*/  STL.64 [R1+0x458], R14 ;  /* 0x0004580e01007387 */ /* 0x0001e40000100a00 */
[----:B0-----:R-:W3:Y:S01]  /*31180*/  LDL.LU.64 R14, [R1+0x1650] ;  /* 0x00165000010e7983 */ /* 0x001ee20000300a00 */
[----:B------:R-:W3:Y:S02]  /*31190*/  LDL.LU.64 R12, [R1+0x1648] ;  /* 0x00164800010c7983 */ /* 0x000ee40000300a00 */
[----:B------:R0:W-:Y:S02]  /*311a0*/  STL.64 [R1+0x1608], R38 ;  /* 0x0016082601007387 */ /* 0x0001e40000100a00 */
[----:B------:R-:W2:Y:S01]  /*311b0*/  LDL.LU R36, [R1+0x170] ;  /* 0x0001700001247983 */ /* 0x000ea20000300800 */
[----:B------:R-:W2:Y:S04]  /*311c0*/  LDL.LU R37, [R1+0x174] ;  /* 0x0001740001257983 */ /* 0x000ea80000300800 */
[----:B0-----:R-:W2:Y:S01]  /*311d0*/  LDL.LU R38, [R1+0x178] ;  /* 0x0001780001267983 */ /* 0x001ea20000300800 */
[----:B------:R-:W2:Y:S02]  /*311e0*/  LDL.LU R39, [R1+0x17c] ;  /* 0x00017c0001277983 */ /* 0x000ea40000300800 */
[----:B------:R-:W-:Y:S01]  /*311f0*/  STL.64 [R1+0x1610], R42 ;  /* 0x0016102a01007387 */ /* 0x000fe20000100a00 */
[C---:B--2---:R-:W-:Y:S08]  /*31200*/  HMMA.16816.F32.BF16 R36, R8.reuse, R42, R36 ;  /* 0x0000002a0824723c */ /* 0x044ff00000041824 */
[----:B----4-:R-:W-:Y:S11]  /*31210*/  HMMA.16816.F32.BF16 R8, R8, R46, R52 ;  /* 0x0000002e0808723c */ /* 0x010ff60000041834 */
[----:B------:R-:W-:Y:S04]  /*31220*/  @!UPT UIADD3 URZ, URZ, URZ, URZ ;  /* 0x0000003f3f3ff290 */ /* 0x000fe8000fffe03f */
[----:B------:R-:W-:Y:S01]  /*31230*/  STL.64 [R1+0x3c0], R36 ;  /* 0x0003c02401007387 */ /* 0x000fe20000100a00 */
[----:B------:R3:W-:Y:S02]  /*31240*/  STL.64 [R1+0x3c8], R38 ;  /* 0x0003c82601007387 */ /* 0x0007e40000100a00 */
[----:B---3--:R-:W-:Y:S01]  /*31250*/  HMMA.16816.F32.BF16 R36, R12, R50, R56 ;  /* 0x000000320c24723c */ /* 0x008fe20000041838 */
[----:B------:R-:W-:Y:S04]  /*31260*/  STL.64 [R1+0x1618], R46 ;  /* 0x0016182e01007387 */ /* 0x000fe80000100a00 */
[----:B------:R-:W-:Y:S02]  /*31270*/  STL.64 [R1+0x3b0], R8 ;  /* 0x0003b00801007387 */ /* 0x000fe40000100a00 */
[----:B------:R-:W-:Y:S02]  /*31280*/  STL.64 [R1+0x3b8], R10 ;  /* 0x0003b80a01007387 */ /* 0x000fe40000100a00 */
[----:B------:R-:W-:-:S02]  /*31290*/  IMAD.MOV.U32 R58, RZ, RZ, R25 ;  /* 0x000000ffff3a7224 */ /* 0x000fc400078e0019 */
[----:B------:R-:W-:Y:S11]  /*312a0*/  IMAD.MOV.U32 R59, RZ, RZ, R24 ;  /* 0x000000ffff3b7224 */ /* 0x000ff600078e0018 */
[----:B------:R-:W-:Y:S01]  /*312b0*/  @!UPT UIADD3 URZ, URZ, URZ, URZ ;  /* 0x0000003f3f3ff290 */ /* 0x000fe2000fffe03f */
[----:B------:R-:W-:Y:S01]  /*312c0*/  STL.64 [R1+0x670], R36 ;  /* 0x0006702401007387 */ /* 0x000fe20000100a00 */
[----:B------:R-:W-:Y:S02]  /*312d0*/  IMAD.MOV.U32 R28, RZ, RZ, R38 ;  /* 0x000000ffff1c7224 */ /* 0x000fe400078e0026 */
[----:B------:R0:W-:Y:S02]  /*312e0*/  STL.64 [R1+0x678], R38 ;  /* 0x0006782601007387 */ /* 0x0001e40000100a00 */
[----:B------:R-:W-:Y:S02]  /*312f0*/  STL.64 [R1+0x1620], R58 ;  /* 0x0016203a01007387 */ /* 0x000fe40000100a00 */
[----:B0-----:R-:W-:Y:S02]  /*31300*/  IMAD.MOV.U32 R38, RZ, RZ, R21 ;  /* 0x000000ffff267224 */ /* 0x001fe400078e0015 */
[----:B------:R-:W-:-:S05]  /*31310*/  IMAD.MOV.U32 R39, RZ, RZ, R20 ;  /* 0x000000ffff277224 */ /* 0x000fca00078e0014 */
[----:B------:R-:W-:Y:S01]  /*31320*/  STL.64 [R1+0x1628], R38 ;  /* 0x0016282601007387 */ /* 0x000fe20000100a00 */
[----:B------:R-:W2:Y:S02]  /*31330*/  LDL.LU R8, [R1+0x100] ;  /* 0x0001000001087983 */ /* 0x000ea40000300800 */
[----:B------:R-:W2:Y:S02]  /*31340*/  LDL.LU R9, [R1+0x104] ;  /* 0x0001040001097983 */ /* 0x000ea40000300800 */
[----:B------:R-:W3:Y:S01]  /*31350*/  LDL.LU R10, [R1+0x108] ;  /* 0x00010800010a7983 */ /* 0x000ee20000300800 */
[----:B------:R-:W3:Y:S01]  /*31360*/  LDL.LU R11, [R1+0x10c] ;  /* 0x00010c00010b7983 */ /* 0x000ee20000300800 */
[----:B------:R-:W-:Y:S02]  /*31370*/  IMAD.MOV.U32 R42, RZ, RZ, R17 ;  /* 0x000000ffff2a7224 */ /* 0x000fe400078e0011 */
[----:B------:R-:W-:Y:S02]  /*31380*/  IMAD.MOV.U32 R43, RZ, RZ, R16 ;  /* 0x000000ffff2b7224 */ /* 0x000fe400078e0010 */
[----:B------:R-:W-:Y:S01]  /*31390*/  IMAD.MOV.U32 R32, RZ, RZ, R36 ;  /* 0x000000ffff207224 */ /* 0x000fe200078e0024 */
[----:B---3--:R-:W-:Y:S01]  /*313a0*/  STL.64 [R1+0x1638], R10 ;  /* 0x0016380a01007387 */ /* 0x008fe20000100a00 */
[----:B--2---:R-:W-:Y:S02]  /*313b0*/  STL.64 [R1+0x1630], R8 ;  /* 0x0016300801007387 */ /* 0x004fe40000100a00 */
[----:B------:R0:W-:Y:S02]  /*313c0*/  STL.64 [R1+0x1640], R42 ;  /* 0x0016402a01007387 */ /* 0x0001e40000100a00 */
[----:B------:R-:W2:Y:S01]  /*313d0*/  LDL.LU R44, [R1+0x110] ;  /* 0x00011000012c7983 */ /* 0x000ea20000300800 */
[----:B------:R-:W2:Y:S01]  /*313e0*/  LDL.LU R45, [R1+0x114] ;  /* 0x00011400012d7983 */ /* 0x000ea20000300800 */
[----:B------:R-:W2:Y:S02]  /*313f0*/  LDL.LU R46, [R1+0x118] ;  /* 0x00011800012e7983 */ /* 0x000ea40000300800 */
[----:B------:R-:W2:Y:S02]  /*31400*/  LDL.LU R47, [R1+0x11c] ;  /* 0x00011c00012f7983 */ /* 0x000ea40000300800 */
[----:B------:R-:W3:Y:S01]  /*31410*/  LDL.LU R40, [R1+0x130] ;  /* 0x0001300001287983 */ /* 0x000ee20000300800 */
[----:B------:R-:W3:Y:S04]  /*31420*/  LDL.LU R41, [R1+0x134] ;  /* 0x0001340001297983 */ /* 0x000ee80000300800 */
[----:B0-----:R-:W3:Y:S01]  /*31430*/  LDL.LU R42, [R1+0x138] ;  /* 0x00013800012a7983 */ /* 0x001ee20000300800 */
[----:B------:R-:W3:Y:S02]  /*31440*/  LDL.LU R43, [R1+0x13c] ;  /* 0x00013c00012b7983 */ /* 0x000ee40000300800 */
[----:B------:R-:W4:Y:S02]  /*31450*/  LDL.LU R36, [R1+0x120] ;  /* 0x0001200001247983 */ /* 0x000f240000300800 */
[----:B------:R-:W4:Y:S01]  /*31460*/  LDL.LU R37, [R1+0x124] ;  /* 0x0001240001257983 */ /* 0x000f220000300800 */
[----:B------:R-:W4:Y:S01]  /*31470*/  LDL.LU R38, [R1+0x128] ;  /* 0x0001280001267983 */ /* 0x000f220000300800 */
[----:B------:R-:W4:Y:S02]  /*31480*/  LDL.LU R39, [R1+0x12c] ;  /* 0x00012c0001277983 */ /* 0x000f240000300800 */
[----:B------:R-:W-:-:S02]  /*31490*/  IMAD.MOV.U32 R10, RZ, RZ, R5 ;  /* 0x000000ffff0a7224 */ /* 0x000fc400078e0005 */
[----:B------:R-:W-:Y:S01]  /*314a0*/  IMAD.MOV.U32 R11, RZ, RZ, R4 ;  /* 0x000000ffff0b7224 */ /* 0x000fe200078e0004 */
[----:B------:R-:W2:Y:S01]  /*314b0*/  LDL.LU R24, [R1+0xf0] ;  /* 0x0000f00001187983 */ /* 0x000ea20000300800 */
[----:B------:R-:W2:Y:S02]  /*314c0*/  LDL.LU R25, [R1+0xf4] ;  /* 0x0000f40001197983 */ /* 0x000ea40000300800 */
[----:B------:R-:W2:Y:S02]  /*314d0*/  LDL.LU R26, [R1+0xf8] ;  /* 0x0000f800011a7983 */ /* 0x000ea40000300800 */
[----:B------:R-:W2:Y:S01]  /*314e0*/  LDL.LU R27, [R1+0xfc] ;  /* 0x0000fc00011b7983 */ /* 0x000ea20000300800 */
[----:B------:R-:W2:Y:S01]  /*314f0*/  LDL.LU R52, [R1+0xe0] ;  /* 0x0000e00001347983 */ /* 0x000ea20000300800 */
[----:B------:R-:W2:Y:S02]  /*31500*/  LDL.LU R53, [R1+0xe4] ;  /* 0x0000e40001357983 */ /* 0x000ea40000300800 */
[----:B------:R-:W2:Y:S02]  /*31510*/  LDL.LU R54, [R1+0xe8] ;  /* 0x0000e80001367983 */ /* 0x000ea40000300800 */
        /* <DEDUP_REMOVED lines=17> */
[----:B------:R-:W-:Y:S02]  /*31630*/  STL [R1+0x15b0], R32 ;  /* 0x0015b02001007387 */ /* 0x000fe40000100800 */
[----:B------:R-:W-:Y:S01]  /*31640*/  IMAD.MOV.U32 R6, RZ, RZ, R33 ;  /* 0x000000ffff067224 */ /* 0x000fe200078e0021 */
[----:B------:R-:W-:Y:S01]  /*31650*/  STL [R1+0x15ac], R28 ;  /* 0x0015ac1c01007387 */ /* 0x000fe20000100800 */
[----:B------:R-:W-:Y:S01]  /*31660*/  IMAD.MOV.U32 R7, RZ, RZ, R29 ;  /* 0x000000ffff077224 */ /* 0x000fe200078e001d */
[C---:B---3--:R-:W-:Y:S08]  /*31670*/  HMMA.16816.F32.BF16 R8, R12.reuse, R10, R40 ;  /* 0x0000000a0c08723c */ /* 0x048ff00000041828 */
[C---:B----4-:R-:W-:Y:S01]  /*31680*/  HMMA.16816.F32.BF16 R56, R12.reuse, R58, R36 ;  /* 0x0000003a0c38723c */ /* 0x050fe20000041824 */
[----:B------:R-:W2:Y:S11]  /*31690*/  LDL.LU.64 R42, [R1+0x1640] ;  /* 0x00164000012a7983 */ /* 0x000eb60000300a00 */
[----:B------:R-:W-:Y:S03]  /*316a0*/  @!UPT UIADD3 URZ, URZ, URZ, URZ ;  /* 0x0000003f3f3ff290 */ /* 0x000fe6000fffe03f */
[----:B------:R-:W-:Y:S01]  /*316b0*/  STL.64 [R1+0x620], R8 ;  /* 0x0006200801007387 */ /* 0x000fe20000100a00 */
[----:B------:R-:W-:Y:S02]  /*316c0*/  IMAD.MOV.U32 R33, RZ, RZ, R8 ;  /* 0x000000ffff217224 */ /* 0x000fe400078e0008 */
[----:B------:R-:W-:Y:S02]  /*316d0*/  IMAD.MOV.U32 R29, RZ, RZ, R10 ;  /* 0x000000ffff1d7224 */ /* 0x000fe400078e000a */
[----:B------:R0:W-:Y:S02]  /*316e0*/  STL.64 [R1+0x628], R10 ;  /* 0x0006280a01007387 */ /* 0x0001e40000100a00 */
[----:B0-----:R-:W3:Y:S01]  /*316f0*/  LDL.LU.64 R10, [R1+0x1638] ;  /* 0x00163800010a7983 */ /* 0x001ee20000300a00 */
[----:B------:R-:W3:Y:S02]  /*31700*/  LDL.LU.64 R8, [R1+0x1630] ;  /* 0x0016300001087983 */ /* 0x000ee40000300a00 */
[----:B------:R-:W-:Y:S02]  /*31710*/  STL [R1+0x15b8], R33 ;  /* 0x0015b82101007387 */ /* 0x000fe40000100800 */
[----:B------:R-:W-:Y:S01]  /*31720*/  STL [R1+0x15b4], R29 ;  /* 0x0015b41d01007387 */ /* 0x000fe20000100800 */
[----:B------:R-:W3:Y:S01]  /*31730*/  LDL.LU.64 R38, [R1+0x1628] ;  /* 0x0016280001267983 */ /* 0x000ee20000300a00 */
[----:B------:R-:W-:Y:S02]  /*31740*/  STL.64 [R1+0x5e0], R56 ;  /* 0x0005e03801007387 */ /* 0x000fe40000100a00 */
[----:B------:R0:W-:Y:S02]  /*31750*/  STL.64 [R1+0x5e8], R58 ;  /* 0x0005e83a01007387 */ /* 0x0001e40000100a00 */
[----:B0-----:R-:W4:Y:S01]  /*31760*/  LDL.LU.64 R58, [R1+0x1620] ;  /* 0x00162000013a7983 */ /* 0x001f220000300a00 */
[C---:B--2---:R-:W-:Y:S03]  /*31770*/  HMMA.16816.F32.BF16 R40, R12.reuse, R42, R44 ;  /* 0x0000002a0c28723c */ /* 0x044fe6000004182c */
[----:B------:R-:W2:Y:S05]  /*31780*/  LDL.LU.64 R46, [R1+0x1618] ;  /* 0x00161800012e7983 */ /* 0x000eaa0000300a00 */
[C---:B---3--:R-:W-:Y:S08]  /*31790*/  HMMA.16816.F32.BF16 R36, R12.reuse, R38, R8 ;  /* 0x000000260c24723c */ /* 0x048ff00000041808 */
[C---:B----4-:R-:W-:Y:S07]  /*317a0*/  HMMA.16816.F32.BF16 R56, R12.reuse, R58, R24 ;  /* 0x0000003a0c38723c */ /* 0x050fee0000041818 */
[----:B------:R-:W-:Y:S01]  /*317b0*/  STL.64 [R1+0x5c0], R40 ;  /* 0x0005c02801007387 */ /* 0x000fe20000100a00 */
[----:B------:R0:W-:Y:S08]  /*317c0*/  STL.64 [R1+0x5c8], R42 ;  /* 0x0005c82a01007387 */ /* 0x0001f00000100a00 */
[----:B------:R-:W-:Y:S01]  /*317d0*/  IMAD.MOV.U32 R9, RZ, RZ, R37 ;  /* 0x000000ffff097224 */ /* 0x000fe200078e0025 */
[----:B0-----:R-:W3:Y:S01]  /*317e0*/  LDL.LU.64 R42, [R1+0x1610] ;  /* 0x00161000012a7983 */ /* 0x001ee20000300a00 */
[----:B------:R-:W-:Y:S02]  /*317f0*/  STL.64 [R1+0x500], R36 ;  /* 0x0005002401007387 */ /* 0x000fe40000100a00 */
[----:B------:R0:W-:Y:S02]  /*31800*/  STL.64 [R1+0x508], R38 ;  /* 0x0005082601007387 */ /* 0x0001e40000100a00 */
[----:B0-----:R-:W4:Y:S01]  /*31810*/  LDL.LU.64 R38, [R1+0x1608] ;  /* 0x0016080001267983 */ /* 0x001f220000300a00 */
[----:B------:R-:W-:Y:S02]  /*31820*/  STL [R1+0x15bc], R9 ;  /* 0x0015bc0901007387 */ /* 0x000fe40000100800 */
[----:B------:R-:W2:Y:S02]  /*31830*/  LDL.LU.64 R26, [R1+0x1600] ;  /* 0x00160000011a7983 */ /* 0x000ea40000300a00 */
[----:B------:R-:W-:Y:S01]  /*31840*/  STL.64 [R1+0x4c0], R56 ;  /* 0x0004c03801007387 */ /* 0x000fe20000100a00 */
[----:B------:R0:W-:Y:S04]  /*31850*/  STL.64 [R1+0x4c8], R58 ;  /* 0x0004c83a01007387 */ /* 0x0001e80000100a00 */
[----:B0-----:R-:W2:Y:S02]  /*31860*/  LDL.LU.64 R58, [R1+0x15f8] ;  /* 0x0015f800013a7983 */ /* 0x001ea40000300a00 */
        /* <DEDUP_REMOVED lines=11> */
[----:B0-----:R-:W2:Y:S01]  /*31920*/  LDL.LU.64 R18, [R1+0x15e8] ;  /* 0x0015e80001127983 */ /* 0x001ea20000300a00 */
[----:B------:R-:W-:Y:S02]  /*31930*/  IMAD.MOV.U32 R55, RZ, RZ, R17 ;  /* 0x000000ffff377224 */ /* 0x000fe400078e0011 */
[----:B------:R-:W-:Y:S02]  /*31940*/  IMAD.MOV.U32 R54, RZ, RZ, R16 ;  /* 0x000000ffff367224 */ /* 0x000fe400078e0010 */
[C---:B--2---:R-:W-:Y:S01]  /*31950*/  HMMA.16816.F32.BF16 R16, R12.reuse, R18, R20 ;  /* 0x000000120c10723c */ /* 0x044fe20000041814 */
[----:B------:R-:W2:Y:S11]  /*31960*/  LDL.LU.64 R22, [R1+0x15e0] ;  /* 0x0015e00001167983 */ /* 0x000eb60000300a00 */
[----:B------:R-:W-:Y:S11]  /*31970*/  @!UPT UIADD3 URZ, URZ, URZ, URZ ;  /* 0x0000003f3f3ff290 */ /* 0x000ff6000fffe03f */
[----:B------:R0:W-:Y:S01]  /*31980*/  STL.64 [R1+0x3d0], R16 ;  /* 0x0003d01001007387 */ /* 0x0001e20000100a00 */
[----:B------:R1:W-:Y:S03]  /*31990*/  STL.64 [R1+0x3d8], R18 ;  /* 0x0003d81201007387 */ /* 0x0003e60000100a00 */
[----:B0-----:R-:W3:Y:S01]  /*319a0*/  LDL.LU R16, [R1+0xa0] ;  /* 0x0000a00001107983 */ /* 0x001ee20000300800 */
[----:B------:R-:W3:Y:S02]  /*319b0*/  LDL.LU R17, [R1+0xa4] ;  /* 0x0000a40001117983 */ /* 0x000ee40000300800 */
[----:B-1----:R-:W3:Y:S02]  /*319c0*/  LDL.LU R18, [R1+0xa8] ;  /* 0x0000a80001127983 */ /* 0x002ee40000300800 */
[----:B------:R-:W3:Y:S01]  /*319d0*/  LDL.LU R19, [R1+0xac] ;  /* 0x0000ac0001137983 */ /* 0x000ee20000300800 */
[C---:B--2---:R-:W-:Y:S01]  /*319e0*/  HMMA.16816.F32.BF16 R20, R12.reuse, R22, R48 ;  /* 0x000000160c14723c */ /* 0x044fe20000041830 */
[----:B------:R-:W2:Y:S01]  /*319f0*/  LDL.LU.64 R50, [R1+0x15d8] ;  /* 0x0015d80001327983 */ /* 0x000ea20000300a00 */
[----:B------:R-:W2:Y:S11]  /*31a00*/  LDL.LU.64 R48, [R1+0x15d0] ;  /* 0x0015d00001307983 */ /* 0x000eb60000300a00 */
[----:B------:R-:W-:Y:S10]  /*31a10*/  @!UPT UIADD3 URZ, URZ, URZ, URZ ;  /* 0x0000003f3f3ff290 */ /* 0x000ff4000fffe03f */
[----:B------:R0:W-:Y:S01]  /*31a20*/  STL.64 [R1+0x3e0], R20 ;  /* 0x0003e01401007387 */ /* 0x0001e20000100a00 */
[----:B------:R1:W-:Y:S03]  /*31a30*/  STL.64 [R1+0x3e8], R22 ;  /* 0x0003e81601007387 */ /* 0x0003e60000100a00 */
[----:B0-----:R-:W2:Y:S01]  /*31a40*/  LDL.LU R20, [R1+0x90] ;  /* 0x0000900001147983 */ /* 0x001ea20000300800 */
[----:B------:R-:W2:Y:S02]  /*31a50*/  LDL.LU R21, [R1+0x94] ;  /* 0x0000940001157983 */ /* 0x000ea40000300800 */
[----:B-1----:R-:W2:Y:S02]  /*31a60*/  LDL.LU R22, [R1+0x98] ;  /* 0x0000980001167983 */ /* 0x002ea40000300800 */
[----:B------:R-:W2:Y:S01]  /*31a70*/  LDL.LU R23, [R1+0x9c] ;  /* 0x00009c0001177983 */ /* 0x000ea20000300800 */
[C---:B---3--:R-:W-:Y:S08]  /*31a80*/  HMMA.16816.F32.BF16 R24, R12.reuse, R26, R16 ;  /* 0x0000001a0c18723c */ /* 0x048ff00000041810 */
[C---:B------:R-:W-:Y:S11]  /*31a90*/  HMMA.16816.F32.BF16 R4, R12.reuse, R34, R4 ;  /* 0x000000220c04723c */ /* 0x040ff60000041804 */
[----:B------:R-:W-:Y:S04]  /*31aa0*/  @!UPT UIADD3 URZ, URZ, URZ, URZ ;  /* 0x0000003f3f3ff290 */ /* 0x000fe8000fffe03f */
[----:B------:R0:W-:Y:S01]  /*31ab0*/  STL.64 [R1+0x3f0], R24 ;  /* 0x0003f01801007387 */ /* 0x0001e20000100a00 */
[----:B------:R-:W-:Y:S02]  /*31ac0*/  IMAD.MOV.U32 R19, RZ, RZ, R24 ;  /* 0x000000ffff137224 */ /* 0x000fe400078e0018 */
[----:B------:R1:W-:Y:S02]  /*31ad0*/  STL.64 [R1+0x3f8], R26 ;  /* 0x0003f81a01007387 */ /* 0x0003e40000100a00 */
[----:B------:R-:W-:Y:S01]  /*31ae0*/  IMAD.MOV.U32 R18, RZ, RZ, R25 ;  /* 0x000000ffff127224 */ /* 0x000fe200078e0019 */
[----:B0-----:R-:W3:Y:S01]  /*31af0*/  LDL.LU R24, [R1+0x60] ;  /* 0x0000600001187983 */ /* 0x001ee20000300800 */
[----:B------:R-:W3:Y:S02]  /*31b00*/  LDL.LU R25, [R1+0x64] ;  /* 0x0000640001197983 */ /* 0x000ee40000300800 */
[----:B-1----:R-:W3:Y:S02]  /*31b10*/  LDL.LU R26, [R1+0x68] ;  /* 0x00006800011a7983 */ /* 0x002ee40000300800 */
[----:B------:R-:W3:Y:S01]  /*31b20*/  LDL.LU R27, [R1+0x6c] ;  /* 0x00006c00011b7983 */ /* 0x000ee20000300800 */
[----:B--2---:R-:W-:Y:S11]  /*31b30*/  HMMA.16816.F32.BF16 R28, R12, R30, R20 ;  /* 0x0000001e0c1c723c */ /* 0x004ff60000041814 */
[----:B------:R-:W-:Y:S11]  /*31b40*/  @!UPT UIADD3 URZ, URZ, URZ, URZ ;  /* 0x0000003f3f3ff290 */ /* 0x000ff6000fffe03f */
[----:B------:R-:W-:Y:S01]  /*31b50*/  @!UPT UIADD3 URZ, URZ, URZ, URZ ;  /* 0x0000003f3f3ff290 */ /* 0x000fe2000fffe03f */
[----:B------:R-:W-:Y:S01]  /*31b60*/  STL.64 [R1+0x400], R28 ;  /* 0x0004001c01007387 */ /* 0x000fe20000100a00 */
[----:B------:R0:W-:Y:S02]  /*31b70*/  STL.64 [R1+0x408], R30 ;  /* 0x0004081e01007387 */ /* 0x0001e40000100a00 */
[----:B------:R-:W-:Y:S02]  /*31b80*/  STL.64 [R1+0x410], R4 ;  /* 0x0004100401007387 */ /* 0x000fe40000100a00 */
[----:B------:R1:W-:Y:S01]  /*31b90*/  STL.64 [R1+0x418], R6 ;  /* 0x0004180601007387 */ /* 0x0003e20000100a00 */
[----:B------:R-:W4:Y:S01]  /*31ba0*/  LDL.LU R32, [R1+0x70] ;  /* 0x0000700001207983 */ /* 0x000f220000300800 */
[----:B------:R-:W-:Y:S02]  /*31bb0*/  IMAD.MOV.U32 R33, RZ, RZ, R3 ;  /* 0x000000ffff217224 */ /* 0x000fe400078e0003 */
[----:B------:R-:W-:Y:S02]  /*31bc0*/  IMAD.MOV.U32 R34, RZ, RZ, R2 ;  /* 0x000000ffff227224 */ /* 0x000fe400078e0002 */
[----:B------:R-:W-:-:S02]  /*31bd0*/  IMAD.MOV.U32 R35, RZ, RZ, R0 ;  /* 0x000000ffff237224 */ /* 0x000fc400078e0000 */
[----:B------:R-:W-:Y:S01]  /*31be0*/  IMAD.MOV.U32 R8, RZ, RZ, R36 ;  /* 0x000000ffff087224 */ /* 0x000fe200078e0024 */
[----:B------:R-:W2:Y:S01]  /*31bf0*/  LDL.LU R3, [R1+0x15cc] ;  /* 0x0015cc0001037983 */ /* 0x000ea20000300800 */
[----:B------:R-:W2:Y:S01]  /*31c00*/  LDL.LU R2, [R1+0x15c8] ;  /* 0x0015c80001027983 */ /* 0x000ea20000300800 */
[----:B---3--:R-:W-:Y:S01]  /*31c10*/  HMMA.16816.F32.BF16 R40, R12, R42, R24 ;  /* 0x0000002a0c28723c */ /* 0x008fe20000041818 */
[----:B0-----:R-:W-:Y:S02]  /*31c20*/  IMAD.MOV.U32 R31, RZ, RZ, R7 ;  /* 0x000000ffff1f7224 */ /* 0x001fe400078e0007 */
[----:B------:R-:W-:Y:S02]  /*31c30*/  IMAD.MOV.U32 R30, RZ, RZ, R6 ;  /* 0x000000ffff1e7224 */ /* 0x000fe400078e0006 */
[----:B------:R-:W-:Y:S01]  /*31c40*/  IMAD.MOV.U32 R22, RZ, RZ, R28 ;  /* 0x000000ffff167224 */ /* 0x000fe200078e001c */
[----:B-1----:R-:W3:Y:S01]  /*31c50*/  LDL.LU.64 R6, [R1+0x590] ;  /* 0x0005900001067983 */ /* 0x002ee20000300a00 */
[----:B------:R-:W2:Y:S02]  /*31c60*/  LDL.LU.64 R60, [R1+0x588] ;  /* 0x00058800013c7983 */ /* 0x000ea40000300a00 */
[----:B------:R-:W2:Y:S02]  /*31c70*/  LDL.LU R28, [R1+0x74c] ;  /* 0x00074c00011c7983 */ /* 0x000ea40000300800 */
[----:B------:R-:W-:-:S02]  /*31c80*/  IMAD.MOV.U32 R23, RZ, RZ, R29 ;  /* 0x000000ffff177224 */ /* 0x000fc400078e001d */
[----:B------:R-:W-:Y:S02]  /*31c90*/  IMAD.MOV.U32 R10, RZ, RZ, R56 ;  /* 0x000000ffff0a7224 */ /* 0x000fe400078e0038 */
[----:B------:R-:W-:Y:S02]  /*31ca0*/  IMAD.MOV.U32 R59, RZ, RZ, R53 ;  /* 0x000000ffff3b7224 */ /* 0x000fe400078e0035 */
[----:B------:R-:W-:-:S07]  /*31cb0*/  IMAD.MOV.U32 R11, RZ, RZ, R57 ;  /* 0x000000ffff0b7224 */ /* 0x000fce00078e0039 */
[----:B------:R-:W-:Y:S02]  /*31cc0*/  IMAD.MOV.U32 R26, RZ, RZ, R41 ;  /* 0x000000ffff1a7224 */ /* 0x000fe400078e0029 */
[----:B------:R-:W-:Y:S02]  /*31cd0*/  IMAD.MOV.U32 R27, RZ, RZ, R40 ;  /* 0x000000ffff1b7224 */ /* 0x000fe400078e0028 */
[----:B------:R-:W-:Y:S01]  /*31ce0*/  IMAD.MOV.U32 R58, RZ, RZ, R52 ;  /* 0x000000ffff3a7224 */ /* 0x000fe200078e0034 */
[C---:B----4-:R-:W-:Y:S11]  /*31cf0*/  HMMA.16816.F32.BF16 R36, R12.reuse, R38, R32 ;  /* 0x000000260c24723c */ /* 0x050ff60000041820 */
[----:B------:R-:W-:Y:S11]  /*31d00*/  @!UPT UIADD3 URZ, URZ, URZ, URZ ;  /* 0x0000003f3f3ff290 */ /* 0x000ff6000fffe03f */
[----:B------:R-:W-:Y:S01]  /*31d10*/  @!UPT UIADD3 URZ, URZ, URZ, URZ ;  /* 0x0000003f3f3ff290 */ /* 0x000fe2000fffe03f */
[----:B------:R0:W-:Y:S01]  /*31d20*/  STL.64 [R1+0x420], R36 ;  /* 0x0004202401007387 */ /* 0x0001e20000100a00 */
[----:B------:R-:W-:Y:S02]  /*31d30*/  STL.64 [R1+0x428], R38 ;  /* 0x0004282601007387 */ /* 0x000fe40000100a00 */
[----:B------:R1:W-:Y:S02]  /*31d40*/  STL.64 [R1+0x440], R40 ;  /* 0x0004402801007387 */ /* 0x0003e40000100a00 */
[----:B------:R-:W-:Y:S01]  /*31d50*/  STL.64 [R1+0x448], R42 ;  /* 0x0004482a01007387 */ /* 0x000fe20000100a00 */
[----:B------:R-:W4:Y:S01]  /*31d60*/  LDL R29, [R1+0x1358] ;  /* 0x00135800011d7983 */ /* 0x000f220000100800 */
[----:B------:R-:W4:Y:S02]  /*31d70*/  LDL.LU R56, [R1+0x1250] ;  /* 0x0012500001387983 */ /* 0x000f240000300800 */
[----:B------:R-:W4:Y:S01]  /*31d80*/  LDL.LU R32, [R1+0x1248] ;  /* 0x0012480001207983 */ /* 0x000f220000300800 */
[----:B0-----:R-:W4:Y:S01]  /*31d90*/  LDL.LU R37, [R1+0x1240] ;  /* 0x0012400001257983 */ /* 0x001f220000300800 */
[----:B-1----:R-:W4:Y:S02]  /*31da0*/  LDL.LU R41, [R1+0x1238] ;  /* 0x0012380001297983 */ /* 0x002f240000300800 */
        /* <DEDUP_REMOVED lines=13> */
[----:B------:R-:W4:Y:S02]  /*31e80*/  LDL.LU R52, [R1+0x11f8] ;  /* 0x0011f80001347983 */ /* 0x000f240000300800 */
[----:B------:R-:W-:Y:S01]  /*31e90*/  IMAD.MOV.U32 R9, RZ, RZ, c[0x0][0x188] ;  /* 0x00006200ff097624 */ /* 0x000fe200078e00ff */
[----:B------:R-:W-:Y:S03]  /*31ea0*/  HMMA.16816.F32.BF16 R48, R12, R46, R48 ;  /* 0x0000002e0c30723c */ /* 0x000fe60000041830 */
[----:B------:R-:W-:-:S04]  /*31eb0*/  IMAD.SHL.U32 R9, R9, 0x40, RZ ;  /* 0x0000004009097824 */ /* 0x000fc800078e00ff */
[----:B------:R-:W-:Y:S01]  /*31ec0*/  IMAD.SHL.U32 R9, R9, 0x2, RZ ;  /* 0x0000000209097824 */ /* 0x000fe200078e00ff */
[----:B--2---:R-:W-:-:S04]  /*31ed0*/  IADD3 R28, R28, 0x1, RZ ;  /* 0x000000011c1c7810 */ /* 0x004fc80007ffe0ff */
[-C--:B---3--:R-:W-:Y:S02]  /*31ee0*/  IADD3 R4, P0, R6, R9.reuse, RZ ;  /* 0x0000000906047210 */ /* 0x088fe40007f1e0ff */
[----:B------:R-:W-:Y:S01]  /*31ef0*/  IADD3 R5, P1, R60, R9, RZ ;  /* 0x000000093c057210 */ /* 0x000fe20007f3e0ff */
[----:B------:R-:W-:Y:S02]  /*31f00*/  STL [R1+0x74c], R28 ;  /* 0x00074c1c01007387 */ /* 0x000fe40000100800 */
[--C-:B------:R-:W-:Y:S02]  /*31f10*/  IMAD.X R6, R7, 0x1, R2.reuse, P0 ;  /* 0x0000000107067824 */ /* 0x100fe400000e0602 */
[----:B------:R-:W-:Y:S02]  /*31f20*/  IMAD.X R7, R61, 0x1, R2, P1 ;  /* 0x000000013d077824 */ /* 0x000fe400008e0602 */
[----:B------:R-:W2:Y:S01]  /*31f30*/  LDL.LU R61, [R1+0x121c] ;  /* 0x00121c00013d7983 */ /* 0x000ea20000300800 */
[----:B------:R-:W3:Y:S02]  /*31f40*/  LDL.LU R60, [R1+0x11f0] ;  /* 0x0011f000013c7983 */ /* 0x000ee40000300800 */
[----:B------:R-:W-:Y:S02]  /*31f50*/  STL.64 [R1+0x430], R48 ;  /* 0x0004303001007387 */ /* 0x000fe40000100a00 */
[----:B------:R-:W-:Y:S02]  /*31f60*/  STL.64 [R1+0x438], R50 ;  /* 0x0004383201007387 */ /* 0x000fe40000100a00 */
[----:B------:R-:W-:-:S02]  /*31f70*/  IMAD.MOV.U32 R14, RZ, RZ, R50 ;  /* 0x000000ffff0e7224 */ /* 0x000fc400078e0032 */
[----:B------:R-:W-:Y:S01]  /*31f80*/  IMAD.MOV.U32 R15, RZ, RZ, R51 ;  /* 0x000000ffff0f7224 */ /* 0x000fe200078e0033 */
[-C--:B----4-:R-:W-:Y:S02]  /*31f90*/  IADD3 R56, P5, R56, R9.reuse, RZ ;  /* 0x0000000938387210 */ /* 0x090fe40007fbe0ff */
[----:B------:R-:W-:-:S03]  /*31fa0*/  IADD3 R32, P6, R32, R9, RZ ;  /* 0x0000000920207210 */ /* 0x000fc60007fde0ff */
[----:B------:R0:W-:Y:S01]  /*31fb0*/  STL [R1+0x1250], R56 ;  /* 0x0012503801007387 */ /* 0x0001e20000100800 */
[-C--:B------:R-:W-:Y:S02]  /*31fc0*/  IADD3 R37, P1, R37, R9.reuse, RZ ;  /* 0x0000000925257210 */ /* 0x080fe40007f3e0ff */
[-C--:B------:R-:W-:Y:S02]  /*31fd0*/  IADD3 R41, P2, R41, R9.reuse, RZ ;  /* 0x0000000929297210 */ /* 0x080fe40007f5e0ff */
[-C--:B------:R-:W-:Y:S02]  /*31fe0*/  IADD3 R36, P3, R36, R9.reuse, RZ ;  /* 0x0000000924247210 */ /* 0x080fe40007f7e0ff */
[-C--:B------:R-:W-:Y:S01]  /*31ff0*/  IADD3 R40, P4, R40, R9.reuse, RZ ;  /* 0x0000000928287210 */ /* 0x080fe20007f9e0ff */
[--C-:B------:R-:W-:Y:S01]  /*32000*/  IMAD.X R17, R17, 0x1, R2.reuse, P5 ;  /* 0x0000000111117824 */ /* 0x100fe200028e0602 */
[-C--:B------:R-:W-:Y:S01]  /*32010*/  IADD3 R16, P5, R16, R9.reuse, RZ ;  /* 0x0000000910107210 */ /* 0x080fe20007fbe0ff */
[----:B0-----:R-:W4:Y:S01]  /*32020*/  LDL.LU R56, [R1+0x1214] ;  /* 0x0012140001387983 */ /* 0x001f220000300800 */
[----:B------:R-:W-:Y:S02]  /*32030*/  STL [R1+0x1248], R32 ;  /* 0x0012482001007387 */ /* 0x000fe40000100800 */
[----:B------:R-:W-:Y:S02]  /*32040*/  STL [R1+0x1240], R37 ;  /* 0x0012402501007387 */ /* 0x000fe40000100800 */
[----:B------:R-:W-:Y:S02]  /*32050*/  STL [R1+0x1238], R41 ;  /* 0x0012382901007387 */ /* 0x000fe40000100800 */
[--C-:B------:R-:W-:Y:S01]  /*32060*/  IMAD.X R45, R45, 0x1, R2.reuse, P6 ;  /* 0x000000012d2d7824 */ /* 0x100fe200030e0602 */
[----:B------:R-:W-:Y:S01]  /*32070*/  STL [R1+0x1230], R36 ;  /* 0x0012302401007387 */ /* 0x000fe20000100800 */
[-C--:B------:R-:W-:Y:S01]  /*32080*/  IADD3 R44, P6, R44, R9.reuse, RZ ;  /* 0x000000092c2c7210 */ /* 0x080fe20007fde0ff */
        /* <DEDUP_REMOVED lines=9> */
[----:B------:R-:W-:Y:S02]  /*32120*/  STL [R1+0x123c], R21 ;  /* 0x00123c1501007387 */ /* 0x000fe40000100800 */
[--C-:B------:R-:W-:Y:S01]  /*32130*/  IMAD.X R53, R53, 0x1, R2.reuse, P3 ;  /* 0x0000000135357824 */ /* 0x100fe200018e0602 */
[----:B------:R-:W-:Y:S01]  /*32140*/  STL [R1+0x1210], R25 ;  /* 0x0012101901007387 */ /* 0x000fe20000100800 */
[-C--:B------:R-:W-:Y:S01]  /*32150*/  IADD3 R57, P3, R57, R9.reuse, RZ ;  /* 0x0000000939397210 */ /* 0x080fe20007f7e0ff */
[----:B------:R-:W-:Y:S02]  /*32160*/  STL [R1+0x1234], R20 ;  /* 0x0012341401007387 */ /* 0x000fe40000100800 */
[----:B------:R-:W-:Y:S01]  /*32170*/  IMAD.X R0, R0, 0x1, R2, P4 ;  /* 0x0000000100007824 */ /* 0x000fe200020e0602 */
[----:B------:R-:W-:Y:S01]  /*32180*/  STL [R1+0x1208], R24 ;  /* 0x0012081801007387 */ /* 0x000fe20000100800 */
[----:B------:R-:W4:Y:S02]  /*32190*/  LDL.LU R50, [R1+0x11e8] ;  /* 0x0011e80001327983 */ /* 0x000f240000300800 */
[----:B------:R-:W-:Y:S02]  /*321a0*/  STL [R1+0x122c], R53 ;  /* 0x00122c3501007387 */ /* 0x000fe40000100800 */
[----:B------:R-:W4:Y:S01]  /*321b0*/  LDL.LU R51, [R1+0x120c] ;  /* 0x00120c0001337983 */ /* 0x000f220000300800 */
[----:B------:R-:W-:Y:S01]  /*321c0*/  STL [R1+0x1200], R57 ;  /* 0x0012003901007387 */ /* 0x000fe20000100800 */
[----:B------:R0:W-:Y:S01]  /*321d0*/  STL [R1+0x1224], R0 ;  /* 0x0012240001007387 */ /* 0x0001e20000100800 */
[----:B------:R-:W-:-:S02]  /*321e0*/  IADD3 R52, P4, R52, R9, RZ ;  /* 0x0000000934347210 */ /* 0x000fc40007f9e0ff */
[----:B0-----:R-:W4:Y:S01]  /*321f0*/  LDL.LU R0, [R1+0x11e0] ;  /* 0x0011e00001007983 */ /* 0x001f220000300800 */
[----:B------:R-:W4:Y:S02]  /*32200*/  LDL.LU R57, [R1+0x1204] ;  /* 0x0012040001397983 */ /* 0x000f240000300800 */
[----:B------:R0:W-:Y:S02]  /*32210*/  STL [R1+0x11f8], R52 ;  /* 0x0011f83401007387 */ /* 0x0001e40000100800 */
[----:B0-----:R-:W4:Y:S01]  /*32220*/  LDL.LU R52, [R1+0x11d8] ;  /* 0x0011d80001347983 */ /* 0x001f220000300800 */
[----:B--2---:R-:W-:Y:S02]  /*32230*/  IMAD.X R61, R61, 0x1, R2, P5 ;  /* 0x000000013d3d7824 */ /* 0x004fe400028e0602 */
[----:B------:R-:W-:Y:S02]  /*32240*/  IMAD.MOV.U32 R34, RZ, RZ, R38 ;  /* 0x000000ffff227224 */ /* 0x000fe400078e0026 */
[----:B------:R-:W-:-:S02]  /*32250*/  IMAD.MOV.U32 R35, RZ, RZ, R39 ;  /* 0x000000ffff237224 */ /* 0x000fc400078e0027 */
[----:B------:R-:W-:Y:S01]  /*32260*/  IMAD.MOV.U32 R38, RZ, RZ, R42 ;  /* 0x000000ffff267224 */ /* 0x000fe200078e002a */
[----:B---3--:R-:W-:Y:S01]  /*32270*/  IADD3 R60, P5, R60, R9, RZ ;  /* 0x000000093c3c7210 */ /* 0x008fe20007fbe0ff */
[----:B------:R-:W-:Y:S01]  /*32280*/  IMAD.MOV.U32 R39, RZ, RZ, R43 ;  /* 0x000000ffff277224 */ /* 0x000fe200078e002b */
[----:B------:R-:W2:Y:S01]  /*32290*/  LDL.LU R42, [R1+0x11fc] ;  /* 0x0011fc00012a7983 */ /* 0x000ea20000300800 */
[----:B------:R-:W3:Y:S01]  /*322a0*/  LDL.LU R43, [R1+0x11d0] ;  /* 0x0011d000012b7983 */ /* 0x000ee20000300800 */
[----:B------:R-:W-:Y:S01]  /*322b0*/  ISETP.NE.U32.AND P0, PT, R28, R29, PT ;  /* 0x0000001d1c00720c */ /* 0x000fe20003f05070 */
[----:B------:R-:W-:Y:S01]  /*322c0*/  STL [R1+0x121c], R61 ;  /* 0x00121c3d01007387 */ /* 0x000fe20000100800 */
[----:B------:R-:W2:Y:S01]  /*322d0*/  LDL.LU R29, [R1+0x11f4] ;  /* 0x0011f400011d7983 */ /* 0x000ea20000300800 */
[----:B------:R0:W-:Y:S02]  /*322e0*/  STL [R1+0x11f0], R60 ;  /* 0x0011f03c01007387 */ /* 0x0001e40000100800 */
[----:B------:R-:W2:Y:S02]  /*322f0*/  LDL.LU R33, [R1+0x11c8] ;  /* 0x0011c80001217983 */ /* 0x000ea40000300800 */
[----:B------:R-:W2:Y:S01]  /*32300*/  LDL.LU R28, [R1+0x11ec] ;  /* 0x0011ec00011c7983 */ /* 0x000ea20000300800 */
[----:B0-----:R-:W2:Y:S01]  /*32310*/  LDL.LU R60, [R1+0x11c0] ;  /* 0x0011c000013c7983 */ /* 0x001ea20000300800 */
[----:B------:R-:W2:Y:S02]  /*32320*/  LDL.LU R32, [R1+0x11e4] ;  /* 0x0011e40001207983 */ /* 0x000ea40000300800 */
[----:B------:R-:W2:Y:S02]  /*32330*/  LDL.LU R37, [R1+0x11b8] ;  /* 0x0011b80001257983 */ /* 0x000ea40000300800 */
[----:B------:R-:W2:Y:S02]  /*32340*/  LDL.LU R41, [R1+0x11dc] ;  /* 0x0011dc0001297983 */ /* 0x000ea40000300800 */
[----:B----4-:R-:W-:-:S05]  /*32350*/  IMAD.X R56, R56, 0x1, R2, P6 ;  /* 0x0000000138387824 */ /* 0x010fca00030e0602 */
[----:B------:R0:W-:Y:S01]  /*32360*/  STL [R1+0x1214], R56 ;  /* 0x0012143801007387 */ /* 0x0001e20000100800 */
        /* <DEDUP_REMOVED lines=12> */
[----:B0-----:R-:W4:Y:S01]  /*32430*/  LDL.LU R56, [R1+0x1180] ;  /* 0x0011800001387983 */ /* 0x001f220000300800 */
[-C--:B------:R-:W-:Y:S01]  /*32440*/  IADD3 R50, P6, R50, R9.reuse, RZ ;  /* 0x0000000932327210 */ /* 0x080fe20007fde0ff */
[--C-:B------:R-:W-:Y:S01]  /*32450*/  IMAD.X R51, R51, 0x1, R2.reuse, P1 ;  /* 0x0000000133337824 */ /* 0x100fe200008e0602 */
[----:B------:R-:W-:Y:S01]  /*32460*/  IADD3 R0, P1, R0, R9, RZ ;  /* 0x0000000900007210 */ /* 0x000fe20007f3e0ff */
[----:B------:R-:W-:-:S04]  /*32470*/  IMAD.X R57, R57, 0x1, R2, P2 ;  /* 0x0000000139397824 */ /* 0x000fc800010e0602 */
[----:B------:R0:W-:Y:S01]  /*32480*/  STL [R1+0x11e0], R0 ;  /* 0x0011e00001007387 */ /* 0x0001e20000100800 */
[----:B------:R-:W-:Y:S01]  /*32490*/  STL [R1+0x11e8], R50 ;  /* 0x0011e83201007387 */ /* 0x000fe20000100800 */
[-C--:B------:R-:W-:Y:S02]  /*324a0*/  IADD3 R52, P2, R52, R9.reuse, RZ ;  /* 0x0000000934347210 */ /* 0x080fe40007f5e0ff */
[----:B0-----:R-:W4:Y:S01]  /*324b0*/  LDL.LU R0, [R1+0x11a4] ;  /* 0x0011a40001007983 */ /* 0x001f220000300800 */
[----:B------:R-:W-:Y:S02]  /*324c0*/  STL [R1+0x120c], R51 ;  /* 0x00120c3301007387 */ /* 0x000fe40000100800 */
[----:B------:R0:W-:Y:S02]  /*324d0*/  STL [R1+0x1204], R57 ;  /* 0x0012043901007387 */ /* 0x0001e40000100800 */
[----:B0-----:R-:W4:Y:S01]  /*324e0*/  LDL.LU R57, [R1+0x1178] ;  /* 0x0011780001397983 */ /* 0x001f220000300800 */
[----:B------:R0:W-:Y:S03]  /*324f0*/  STL [R1+0x11d8], R52 ;  /* 0x0011d83401007387 */ /* 0x0001e60000100800 */
[----:B0-----:R-:W4:Y:S01]  /*32500*/  LDL.LU R52, [R1+0x119c] ;  /* 0x00119c0001347983 */ /* 0x001f220000300800 */
[--C-:B--2---:R-:W-:Y:S01]  /*32510*/  IMAD.X R42, R42, 0x1, R2.reuse, P3 ;  /* 0x000000012a2a7824 */ /* 0x104fe200018e0602 */
[----:B---3--:R-:W-:Y:S01]  /*32520*/  IADD3 R43, P3, R43, R9, RZ ;  /* 0x000000092b2b7210 */ /* 0x008fe20007f7e0ff */
[----:B------:R-:W-:-:S02]  /*32530*/  IMAD.X R29, R29, 0x1, R2, P4 ;  /* 0x000000011d1d7824 */ /* 0x000fc400020e0602 */
[--C-:B------:R-:W-:Y:S01]  /*32540*/  IMAD.X R28, R28, 0x1, R2.reuse, P5 ;  /* 0x000000011c1c7824 */ /* 0x100fe200028e0602 */
[-C--:B------:R-:W-:Y:S02]  /*32550*/  IADD3 R60, P5, R60, R9.reuse, RZ ;  /* 0x000000093c3c7210 */ /* 0x080fe40007fbe0ff */
[-C--:B------:R-:W-:Y:S01]  /*32560*/  IADD3 R33, P4, R33, R9.reuse, RZ ;  /* 0x0000000921217210 */ /* 0x080fe20007f9e0ff */
[----:B------:R-:W-:Y:S01]  /*32570*/  STL [R1+0x11fc], R42 ;  /* 0x0011fc2a01007387 */ /* 0x000fe20000100800 */
[----:B------:R-:W-:Y:S02]  /*32580*/  STL [R1+0x11d0], R43 ;  /* 0x0011d02b01007387 */ /* 0x000fe40000100800 */
[----:B------:R-:W-:Y:S02]  /*32590*/  STL [R1+0x11f4], R29 ;  /* 0x0011f41d01007387 */ /* 0x000fe40000100800 */
[--C-:B------:R-:W-:Y:S01]  /*325a0*/  IMAD.X R32, R32, 0x1, R2.reuse, P6 ;  /* 0x0000000120207824 */ /* 0x100fe200030e0602 */
[----:B------:R0:W-:Y:S01]  /*325b0*/  STL [R1+0x11c0], R60 ;  /* 0x0011c03c01007387 */ /* 0x0001e20000100800 */
[-C--:B------:R-:W-:Y:S01]  /*325c0*/  IADD3 R37, P6, R37, R9.reuse, RZ ;  /* 0x0000000925257210 */ /* 0x080fe20007fde0ff */
[----:B------:R-:W-:Y:S02]  /*325d0*/  STL [R1+0x11c8], R33 ;  /* 0x0011c82101007387 */ /* 0x000fe40000100800 */
[--C-:B------:R-:W-:Y:S01]  /*325e0*/  IMAD.X R41, R41, 0x1, R2.reuse, P1 ;  /* 0x0000000129297824 */ /* 0x100fe200008e0602 */
[----:B0-----:R-:W2:Y:S01]  /*325f0*/  LDL.LU R60, [R1+0x1170] ;  /* 0x00117000013c7983 */ /* 0x001ea20000300800 */
[----:B------:R-:W-:Y:S02]  /*32600*/  STL [R1+0x11ec], R28 ;  /* 0x0011ec1c01007387 */ /* 0x000fe40000100800 */
[----:B------:R-:W-:Y:S02]  /*32610*/  STL [R1+0x11e4], R32 ;  /* 0x0011e42001007387 */ /* 0x000fe40000100800 */
[----:B------:R-:W-:Y:S01]  /*32620*/  STL [R1+0x11b8], R37 ;  /* 0x0011b82501007387 */ /* 0x000fe20000100800 */
[----:B------:R-:W-:Y:S01]  /*32630*/  STL [R1+0x11dc], R41 ;  /* 0x0011dc2901007387 */ /* 0x000fe20000100800 */
[-C--:B----4-:R-:W-:Y:S01]  /*32640*/  IADD3 R36, P1, R36, R9.reuse, RZ ;  /* 0x0000000924247210 */ /* 0x090fe20007f3e0ff */
[--C-:B------:R-:W-:Y:S01]  /*32650*/  IMAD.X R40, R40, 0x1, R2.reuse, P2 ;  /* 0x0000000128287824 */ /* 0x100fe200010e0602 */
[-C--:B------:R-:W-:Y:S01]  /*32660*/  IADD3 R17, P2, R17, R9.reuse, RZ ;  /* 0x0000000911117210 */ /* 0x080fe20007f5e0ff */
[--C-:B------:R-:W-:Y:S01]  /*32670*/  IMAD.X R16, R16, 0x1, R2.reuse, P3 ;  /* 0x0000000110107824 */ /* 0x100fe200018e0602 */
[-C--:B------:R-:W-:Y:S01]  /*32680*/  IADD3 R45, P3, R45, R9.reuse, RZ ;  /* 0x000000092d2d7210 */ /* 0x080fe20007f7e0ff */
[----:B------:R-:W-:Y:S01]  /*32690*/  STL [R1+0x11b0], R36 ;  /* 0x0011b02401007387 */ /* 0x000fe20000100800 */
[----:B------:R-:W-:Y:S01]  /*326a0*/  IADD3.X R44, R44, R2, RZ, P4, !PT ;  /* 0x000000022c2c7210 */ /* 0x000fe200027fe4ff */
[----:B------:R-:W-:Y:S01]  /*326b0*/  STL [R1+0x11d4], R40 ;  /* 0x0011d42801007387 */ /* 0x000fe20000100800 */
[----:B------:R-:W-:Y:S01]  /*326c0*/  IADD3 R21, P4, R21, R9, RZ ;  /* 0x0000000915157210 */ /* 0x000fe20007f9e0ff */
[----:B------:R-:W-:Y:S01]  /*326d0*/  STL [R1+0x11a8], R17 ;  /* 0x0011a81101007387 */ /* 0x000fe20000100800 */
[----:B------:R-:W-:-:S02]  /*326e0*/  IMAD.X R25, R25, 0x1, R2, P5 ;  /* 0x0000000119197824 */ /* 0x000fc400028e0602 */
[----:B------:R-:W-:Y:S01]  /*326f0*/  STL [R1+0x11cc], R16 ;  /* 0x0011cc1001007387 */ /* 0x000fe20000100800 */
[-C--:B------:R-:W-:Y:S01]  /*32700*/  IADD3 R20, P5, R20, R9.reuse, RZ ;  /* 0x0000000914147210 */ /* 0x080fe20007fbe0ff */
[----:B------:R-:W-:Y:S01]  /*32710*/  STL [R1+0x11a0], R45 ;  /* 0x0011a02d01007387 */ /* 0x000fe20000100800 */
[--C-:B------:R-:W-:Y:S02]  /*32720*/  IMAD.X R24, R24, 0x1, R2.reuse, P6 ;  /* 0x0000000118187824 */ /* 0x100fe400030e0602 */
[----:B------:R-:W-:Y:S02]  /*32730*/  STL [R1+0x11c4], R44 ;  /* 0x0011c42c01007387 */ /* 0x000fe40000100800 */
[----:B------:R-:W-:Y:S01]  /*32740*/  STL [R1+0x1198], R21 ;  /* 0x0011981501007387 */ /* 0x000fe20000100800 */
[----:B------:R-:W-:Y:S01]  /*32750*/  IADD3 R53, P6, R53, R9, RZ ;  /* 0x0000000935357210 */ /* 0x000fe20007fde0ff */
[----:B------:R-:W-:Y:S01]  /*32760*/  STL [R1+0x11bc], R25 ;  /* 0x0011bc1901007387 */ /* 0x000fe20000100800 */
[----:B------:R-:W-:-:S02]  /*32770*/  IMAD.X R61, R61, 0x1, R2, P1 ;  /* 0x000000013d3d7824 */ /* 0x000fc400008e0602 */
[----:B------:R-:W-:Y:S01]  /*32780*/  STL [R1+0x1190], R20 ;  /* 0x0011901401007387 */ /* 0x000fe20000100800 */
[----:B------:R-:W-:Y:S01]  /*32790*/  IADD3 R56, P1, R56, R9, RZ ;  /* 0x0000000938387210 */ /* 0x000fe20007f3e0ff */
[----:B------:R-:W-:Y:S01]  /*327a0*/  STL [R1+0x11b4], R24 ;  /* 0x0011b41801007387 */ /* 0x000fe20000100800 */
[----:B------:R-:W3:Y:S02]  /*327b0*/  LDL.LU R50, [R1+0x1194] ;  /* 0x0011940001327983 */ /* 0x000ee40000300800 */
[----:B------:R-:W-:Y:S02]  /*327c0*/  STL [R1+0x1188], R53 ;  /* 0x0011883501007387 */ /* 0x000fe40000100800 */
[----:B------:R-:W4:Y:S01]  /*327d0*/  LDL.LU R51, [R1+0x1168] ;  /* 0x0011680001337983 */ /* 0x000f220000300800 */
[----:B------:R-:W-:Y:S01]  /*327e0*/  STL [R1+0x11ac], R61 ;  /* 0x0011ac3d01007387 */ /* 0x000fe20000100800 */
[----:B------:R0:W-:Y:S03]  /*327f0*/  STL [R1+0x1180], R56 ;  /* 0x0011803801007387 */ /* 0x0001e60000100800 */
[----:B0-----:R-:W4:Y:S01]  /*32800*/  LDL.LU R56, [R1+0x118c] ;  /* 0x00118c0001387983 */ /* 0x001f220000300800 */
[----:B------:R-:W4:Y:S02]  /*32810*/  LDL.LU R61, [R1+0x1160] ;  /* 0x00116000013d7983 */ /* 0x000f240000300800 */
[----:B------:R-:W-:-:S05]  /*32820*/  IMAD.X R0, R0, 0x1, R2, P2 ;  /* 0x0000000100007824 */ /* 0x000fca00010e0602 */
[----:B------:R0:W-:Y:S01]  /*32830*/  STL [R1+0x11a4], R0 ;  /* 0x0011a40001007387 */ /* 0x0001e20000100800 */
[----:B------:R-:W-:-:S03]  /*32840*/  IADD3 R57, P2, R57, R9, RZ ;  /* 0x0000000939397210 */ /* 0x000fc60007f5e0ff */
[----:B0-----:R-:W4:Y:S01]  /*32850*/  LDL.LU R0, [R1+0x1184] ;  /* 0x0011840001007983 */ /* 0x001f220000300800 */
[----:B------:R-:W4:Y:S02]  /*32860*/  LDL.LU R42, [R1+0x1158] ;  /* 0x00115800012a7983 */ /* 0x000f240000300800 */
[----:B------:R-:W4:Y:S02]  /*32870*/  LDL.LU R43, [R1+0x117c] ;  /* 0x00117c00012b7983 */ /* 0x000f240000300800 */
[----:B------:R-:W-:Y:S01]  /*32880*/  STL [R1+0x1178], R57 ;  /* 0x0011783901007387 */ /* 0x000fe20000100800 */
[----:B------:R-:W4:Y:S01]  /*32890*/  LDL.LU R29, [R1+0x1150] ;  /* 0x00115000011d7983 */ /* 0x000f220000300800 */
[----:B------:R-:W-:-:S05]  /*328a0*/  IMAD.X R52, R52, 0x1, R2, P3 ;  /* 0x0000000134347824 */ /* 0x000fca00018e0602 */
[----:B------:R0:W-:Y:S01]  /*328b0*/  STL [R1+0x119c], R52 ;  /* 0x00119c3401007387 */ /* 0x0001e20000100800 */
[----:B------:R-:W4:Y:S02]  /*328c0*/  LDL.LU R33, [R1+0x1174] ;  /* 0x0011740001217983 */ /* 0x000f240000300800 */
[----:B------:R-:W4:Y:S01]  /*328d0*/  LDL.LU R28, [R1+0x1148] ;  /* 0x00114800011c7983 */ /* 0x000f220000300800 */
[----:B0-----:R-:W4:Y:S01]  /*328e0*/  LDL.LU R52, [R1+0x116c] ;  /* 0x00116c0001347983 */ /* 0x001f220000300800 */
[----:B------:R-:W4:Y:S02]  /*328f0*/  LDL.LU R32, [R1+0x1140] ;  /* 0x0011400001207983 */ /* 0x000f240000300800 */
[----:B------:R-:W4:Y:S02]  /*32900*/  LDL.LU R37, [R1+0x1164] ;  /* 0x0011640001257983 */ /* 0x000f240000300800 */
[----:B------:R-:W4:Y:S01]  /*32910*/  LDL.LU R41, [R1+0x1138] ;  /* 0x0011380001297983 */ /* 0x000f220000300800 */
[----:B--2---:R-:W-:-:S05]  /*32920*/  IADD3 R60, P3, R60, R9, RZ ;  /* 0x000000093c3c7210 */ /* 0x004fca0007f7e0ff */
[----:B------:R0:W-:Y:S01]  /*32930*/  STL [R1+0x1170], R60 ;  /* 0x0011703c01007387 */ /* 0x0001e20000100800 */
        /* <DEDUP_REMOVED lines=12> */
[----:B0-----:R-:W2:Y:S02]  /*32a00*/  LDL.LU R60, [R1+0x112c] ;  /* 0x00112c00013c7983 */ /* 0x001ea40000300800 */
[--C-:B---3--:R-:W-:Y:S01]  /*32a10*/  IMAD.X R50, R50, 0x1, R2.reuse, P4 ;  /* 0x0000000132327824 */ /* 0x108fe200020e0602 */
[-C--:B----4-:R-:W-:Y:S01]  /*32a20*/  IADD3 R51, P4, R51, R9.reuse, RZ ;  /* 0x0000000933337210 */ /* 0x090fe20007f9e0ff */
[----:B------:R-:W-:Y:S01]  /*32a30*/  IMAD.X R56, R56, 0x1, R2, P5 ;  /* 0x0000000138387824 */ /* 0x000fe200028e0602 */
[----:B------:R-:W-:-:S04]  /*32a40*/  IADD3 R61, P5, R61, R9, RZ ;  /* 0x000000093d3d7210 */ /* 0x000fc80007fbe0ff */
[----:B------:R0:W-:Y:S01]  /*32a50*/  STL [R1+0x118c], R56 ;  /* 0x00118c3801007387 */ /* 0x0001e20000100800 */
[----:B------:R-:W-:Y:S03]  /*32a60*/  STL [R1+0x1194], R50 ;  /* 0x0011943201007387 */ /* 0x000fe60000100800 */
[----:B0-----:R-:W3:Y:S01]  /*32a70*/  LDL.LU R56, [R1+0x1100] ;  /* 0x0011000001387983 */ /* 0x001ee20000300800 */
[----:B------:R-:W-:Y:S02]  /*32a80*/  STL [R1+0x1168], R51 ;  /* 0x0011683301007387 */ /* 0x000fe40000100800 */
[----:B------:R0:W-:Y:S02]  /*32a90*/  STL [R1+0x1160], R61 ;  /* 0x0011603d01007387 */ /* 0x0001e40000100800 */
[--C-:B------:R-:W-:Y:S01]  /*32aa0*/  IMAD.X R0, R0, 0x1, R2.reuse, P6 ;  /* 0x0000000100007824 */ /* 0x100fe200030e0602 */
[-C--:B------:R-:W-:Y:S01]  /*32ab0*/  IADD3 R42, P6, R42, R9.reuse, RZ ;  /* 0x000000092a2a7210 */ /* 0x080fe20007fde0ff */
[----:B0-----:R-:W4:Y:S03]  /*32ac0*/  LDL.LU R61, [R1+0x1124] ;  /* 0x00112400013d7983 */ /* 0x001f260000300800 */
[----:B------:R0:W-:Y:S02]  /*32ad0*/  STL [R1+0x1184], R0 ;  /* 0x0011840001007387 */ /* 0x0001e40000100800 */
[--C-:B------:R-:W-:Y:S01]  /*32ae0*/  IMAD.X R43, R43, 0x1, R2.reuse, P1 ;  /* 0x000000012b2b7824 */ /* 0x100fe200008e0602 */
[----:B------:R-:W-:Y:S01]  /*32af0*/  IADD3 R29, P1, R29, R9, RZ ;  /* 0x000000091d1d7210 */ /* 0x000fe20007f3e0ff */
[----:B0-----:R-:W4:Y:S01]  /*32b00*/  LDL.LU R0, [R1+0x10f8] ;  /* 0x0010f80001007983 */ /* 0x001f220000300800 */
[----:B------:R-:W-:-:S02]  /*32b10*/  IMAD.X R33, R33, 0x1, R2, P2 ;  /* 0x0000000121217824 */ /* 0x000fc400010e0602 */
[----:B------:R-:W-:Y:S02]  /*32b20*/  STL [R1+0x1158], R42 ;  /* 0x0011582a01007387 */ /* 0x000fe40000100800 */
[----:B------:R-:W-:Y:S01]  /*32b30*/  STL [R1+0x117c], R43 ;  /* 0x00117c2b01007387 */ /* 0x000fe20000100800 */
[----:B------:R-:W-:Y:S01]  /*32b40*/  STL [R1+0x1150], R29 ;  /* 0x0011501d01007387 */ /* 0x000fe20000100800 */
[----:B------:R-:W-:-:S05]  /*32b50*/  IMAD.X R52, R52, 0x1, R2, P3 ;  /* 0x0000000134347824 */ /* 0x000fca00018e0602 */
[----:B------:R0:W-:Y:S01]  /*32b60*/  STL [R1+0x116c], R52 ;  /* 0x00116c3401007387 */ /* 0x0001e20000100800 */
[----:B------:R-:W-:Y:S03]  /*32b70*/  STL [R1+0x1174], R33 ;  /* 0x0011742101007387 */ /* 0x000fe60000100800 */
[----:B0-----:R-:W4:Y:S01]  /*32b80*/  LDL.LU R52, [R1+0x111c] ;  /* 0x00111c0001347983 */ /* 0x001f220000300800 */
[-C--:B------:R-:W-:Y:S02]  /*32b90*/  IADD3 R28, P2, R28, R9.reuse, RZ ;  /* 0x000000091c1c7210 */ /* 0x080fe40007f5e0ff */
[-C--:B------:R-:W-:Y:S01]  /*32ba0*/  IADD3 R32, P3, R32, R9.reuse, RZ ;  /* 0x0000000920207210 */ /* 0x080fe20007f7e0ff */
[--C-:B------:R-:W-:Y:S01]  /*32bb0*/  IMAD.X R37, R37, 0x1, R2.reuse, P4 ;  /* 0x0000000125257824 */ /* 0x100fe200020e0602 */
[-C--:B------:R-:W-:Y:S01]  /*32bc0*/  IADD3 R41, P4, R41, R9.reuse, RZ ;  /* 0x0000000929297210 */ /* 0x080fe20007f9e0ff */
[--C-:B--2---:R-:W-:Y:S01]  /*32bd0*/  IMAD.X R36, R36, 0x1, R2.reuse, P5 ;  /* 0x0000000124247824 */ /* 0x104fe200028e0602 */
        /* <DEDUP_REMOVED lines=26> */
[----:B------:R-:W2:Y:S02]  /*32d80*/  LDL.LU R50, [R1+0x10f0] ;  /* 0x0010f00001327983 */ /* 0x000ea40000300800 */
[----:B------:R-:W-:Y:S02]  /*32d90*/  STL [R1+0x1134], R53 ;  /* 0x0011343501007387 */ /* 0x000fe40000100800 */
[----:B------:R-:W2:Y:S01]  /*32da0*/  LDL.LU R51, [R1+0x1114] ;  /* 0x0011140001337983 */ /* 0x000ea20000300800 */
[----:B------:R-:W-:Y:S01]  /*32db0*/  STL [R1+0x1108], R57 ;  /* 0x0011083901007387 */ /* 0x000fe20000100800 */
[----:B------:R0:W-:Y:S03]  /*32dc0*/  STL [R1+0x112c], R60 ;  /* 0x00112c3c01007387 */ /* 0x0001e60000100800 */
[----:B0-----:R-:W2:Y:S01]  /*32dd0*/  LDL.LU R60, [R1+0x10e8] ;  /* 0x0010e800013c7983 */ /* 0x001ea20000300800 */
[----:B------:R-:W2:Y:S01]  /*32de0*/  LDL.LU R57, [R1+0x110c] ;  /* 0x00110c0001397983 */ /* 0x000ea20000300800 */
[----:B---3--:R-:W-:-:S05]  /*32df0*/  IADD3 R56, P5, R56, R9, RZ ;  /* 0x0000000938387210 */ /* 0x008fca0007fbe0ff */
[----:B------:R0:W-:Y:S01]  /*32e00*/  STL [R1+0x1100], R56 ;  /* 0x0011003801007387 */ /* 0x0001e20000100800 */
[----:B----4-:R-:W-:-:S03]  /*32e10*/  IMAD.X R61, R61, 0x1, R2, P6 ;  /* 0x000000013d3d7824 */ /* 0x010fc600030e0602 */
[----:B0-----:R-:W3:Y:S01]  /*32e20*/  LDL.LU R56, [R1+0x10e0] ;  /* 0x0010e00001387983 */ /* 0x001ee20000300800 */
[----:B------:R-:W4:Y:S02]  /*32e30*/  LDL.LU R42, [R1+0x1104] ;  /* 0x00110400012a7983 */ /* 0x000f240000300800 */
[----:B------:R-:W4:Y:S01]  /*32e40*/  LDL.LU R43, [R1+0x10d8] ;  /* 0x0010d800012b7983 */ /* 0x000f220000300800 */
[----:B------:R-:W-:Y:S04]  /*32e50*/  STL [R1+0x1124], R61 ;  /* 0x0011243d01007387 */ /* 0x000fe80000100800 */
[----:B------:R-:W4:Y:S01]  /*32e60*/  LDL.LU R29, [R1+0x10fc] ;  /* 0x0010fc00011d7983 */ /* 0x000f220000300800 */
[----:B------:R-:W-:-:S05]  /*32e70*/  IADD3 R0, P6, R0, R9, RZ ;  /* 0x0000000900007210 */ /* 0x000fca0007fde0ff */
[----:B------:R0:W-:Y:S01]  /*32e80*/  STL [R1+0x10f8], R0 ;  /* 0x0010f80001007387 */ /* 0x0001e20000100800 */
[----:B------:R-:W4:Y:S02]  /*32e90*/  LDL.LU R33, [R1+0x10d0] ;  /* 0x0010d00001217983 */ /* 0x000f240000300800 */
[----:B------:R-:W4:Y:S01]  /*32ea0*/  LDL.LU R28, [R1+0x10f4] ;  /* 0x0010f400011c7983 */ /* 0x000f220000300800 */
[----:B0-----:R-:W4:Y:S01]  /*32eb0*/  LDL.LU R0, [R1+0x10c8] ;  /* 0x0010c80001007983 */ /* 0x001f220000300800 */
[----:B------:R-:W4:Y:S02]  /*32ec0*/  LDL.LU R32, [R1+0x10ec] ;  /* 0x0010ec0001207983 */ /* 0x000f240000300800 */
[----:B------:R-:W4:Y:S02]  /*32ed0*/  LDL.LU R37, [R1+0x10c0] ;  /* 0x0010c00001257983 */ /* 0x000f240000300800 */
[----:B------:R-:W4:Y:S02]  /*32ee0*/  LDL.LU R41, [R1+0x10e4] ;  /* 0x0010e40001297983 */ /* 0x000f240000300800 */
[----:B------:R-:W-:-:S05]  /*32ef0*/  IMAD.X R52, R52, 0x1, R2, P1 ;  /* 0x0000000134347824 */ /* 0x000fca00008e0602 */
        /* <DEDUP_REMOVED lines=14> */
[-C--:B--2---:R-:W-:Y:S01]  /*32fe0*/  IADD3 R50, P1, R50, R9.reuse, RZ ;  /* 0x0000000932327210 */ /* 0x084fe20007f3e0ff */
[--C-:B------:R-:W-:Y:S01]  /*32ff0*/  IMAD.X R51, R51, 0x1, R2.reuse, P2 ;  /* 0x0000000133337824 */ /* 0x100fe200010e0602 */
[----:B------:R-:W-:Y:S01]  /*33000*/  IADD3 R60, P2, R60, R9, RZ ;  /* 0x000000093c3c7210 */ /* 0x000fe20007f5e0ff */
[----:B------:R-:W-:-:S04]  /*33010*/  IMAD.X R57, R57, 0x1, R2, P3 ;  /* 0x0000000139397824 */ /* 0x000fc800018e0602 */
[----:B------:R0:W-:Y:S01]  /*33020*/  STL [R1+0x10e8], R60 ;  /* 0x0010e83c01007387 */ /* 0x0001e20000100800 */
[----:B------:R-:W-:Y:S03]  /*33030*/  STL [R1+0x10f0], R50 ;  /* 0x0010f03201007387 */ /* 0x000fe60000100800 */
[----:B0-----:R-:W2:Y:S01]  /*33040*/  LDL.LU R60, [R1+0x10ac] ;  /* 0x0010ac00013c7983 */ /* 0x001ea20000300800 */
[----:B------:R-:W-:Y:S02]  /*33050*/  STL [R1+0x1114], R51 ;  /* 0x0011143301007387 */ /* 0x000fe40000100800 */
[----:B------:R0:W-:Y:S02]  /*33060*/  STL [R1+0x110c], R57 ;  /* 0x00110c3901007387 */ /* 0x0001e40000100800 */
[----:B0-----:R-:W2:Y:S01]  /*33070*/  LDL.LU R57, [R1+0x1080] ;  /* 0x0010800001397983 */ /* 0x001ea20000300800 */
[-C--:B---3--:R-:W-:Y:S01]  /*33080*/  IADD3 R56, P3, R56, R9.reuse, RZ ;  /* 0x0000000938387210 */ /* 0x088fe20007f7e0ff */
[----:B----4-:R-:W-:Y:S01]  /*33090*/  IMAD.X R42, R42, 0x1, R2, P4 ;  /* 0x000000012a2a7824 */ /* 0x010fe200020e0602 */
[----:B------:R-:W-:-:S03]  /*330a0*/  IADD3 R43, P4, R43, R9, RZ ;  /* 0x000000092b2b7210 */ /* 0x000fc60007f9e0ff */
[----:B------:R0:W-:Y:S01]  /*330b0*/  STL [R1+0x10e0], R56 ;  /* 0x0010e03801007387 */ /* 0x0001e20000100800 */
[----:B------:R-:W-:-:S03]  /*330c0*/  IMAD.X R29, R29, 0x1, R2, P5 ;  /* 0x000000011d1d7824 */ /* 0x000fc600028e0602 */
[----:B0-----:R-:W3:Y:S01]  /*330d0*/  LDL.LU R56, [R1+0x10a4] ;  /* 0x0010a40001387983 */ /* 0x001ee20000300800 */
[----:B------:R-:W-:Y:S01]  /*330e0*/  IMAD.X R28, R28, 0x1, R2, P6 ;  /* 0x000000011c1c7824 */ /* 0x000fe200030e0602 */
[-C--:B------:R-:W-:Y:S01]  /*330f0*/  IADD3 R33, P5, R33, R9.reuse, RZ ;  /* 0x0000000921217210 */ /* 0x080fe20007fbe0ff */
[----:B------:R-:W-:Y:S01]  /*33100*/  STL [R1+0x1104], R42 ;  /* 0x0011042a01007387 */ /* 0x000fe20000100800 */
[----:B------:R-:W-:Y:S01]  /*33110*/  STL [R1+0x10d8], R43 ;  /* 0x0010d82b01007387 */ /* 0x000fe20000100800 */
[----:B------:R-:W-:-:S03]  /*33120*/  IADD3 R0, P6, R0, R9, RZ ;  /* 0x0000000900007210 */ /* 0x000fc60007fde0ff */
[----:B------:R-:W-:Y:S01]  /*33130*/  STL [R1+0x10fc], R29 ;  /* 0x0010fc1d01007387 */ /* 0x000fe20000100800 */
[--C-:B------:R-:W-:Y:S01]  /*33140*/  IMAD.X R32, R32, 0x1, R2.reuse, P1 ;  /* 0x0000000120207824 */ /* 0x100fe200008e0602 */
[-C--:B------:R-:W-:Y:S01]  /*33150*/  IADD3 R37, P1, R37, R9.reuse, RZ ;  /* 0x0000000925257210 */ /* 0x080fe20007f3e0ff */
[--C-:B------:R-:W-:Y:S01]  /*33160*/  IMAD.X R41, R41, 0x1, R2.reuse, P2 ;  /* 0x0000000129297824 */ /* 0x100fe200010e0602 */
[----:B------:R0:W-:Y:S01]  /*33170*/  STL [R1+0x10c8], R0 ;  /* 0x0010c80001007387 */ /* 0x0001e20000100800 */
[----:B------:R-:W-:Y:S03]  /*33180*/  STL [R1+0x10d0], R33 ;  /* 0x0010d02101007387 */ /* 0x000fe60000100800 */
[----:B0-----:R-:W4:Y:S01]  /*33190*/  LDL.LU R0, [R1+0x1078] ;  /* 0x0010780001007983 */ /* 0x001f220000300800 */
        /* <DEDUP_REMOVED lines=20> */
[----:B------:R-:W-:Y:S01]  /*332e0*/  STL [R1+0x10a0], R21 ;  /* 0x0010a01501007387 */ /* 0x000fe20000100800 */
[-C--:B------:R-:W-:Y:S01]  /*332f0*/  IADD3 R53, P1, R53, R9.reuse, RZ ;  /* 0x0000000935357210 */ /* 0x080fe20007f3e0ff */
[----:B------:R-:W-:Y:S02]  /*33300*/  STL [R1+0x10c4], R25 ;  /* 0x0010c41901007387 */ /* 0x000fe40000100800 */
[--C-:B------:R-:W-:Y:S01]  /*33310*/  IMAD.X R61, R61, 0x1, R2.reuse, P2 ;  /* 0x000000013d3d7824 */ /* 0x100fe200010e0602 */
[----:B------:R-:W-:Y:S01]  /*33320*/  STL [R1+0x1098], R20 ;  /* 0x0010981401007387 */ /* 0x000fe20000100800 */
[----:B------:R-:W-:Y:S01]  /*33330*/  IADD3 R52, P2, R52, R9, RZ ;  /* 0x0000000934347210 */ /* 0x000fe20007f5e0ff */
[----:B------:R-:W-:Y:S02]  /*33340*/  STL [R1+0x10bc], R24 ;  /* 0x0010bc1801007387 */ /* 0x000fe40000100800 */
[----:B------:R-:W4:Y:S01]  /*33350*/  LDL.LU R50, [R1+0x109c] ;  /* 0x00109c0001327983 */ /* 0x000f220000300800 */
[----:B------:R-:W-:Y:S01]  /*33360*/  STL [R1+0x1090], R53 ;  /* 0x0010903501007387 */ /* 0x000fe20000100800 */
[----:B------:R-:W4:Y:S02]  /*33370*/  LDL.LU R51, [R1+0x1070] ;  /* 0x0010700001337983 */ /* 0x000f240000300800 */
[----:B------:R-:W-:Y:S02]  /*33380*/  STL [R1+0x10b4], R61 ;  /* 0x0010b43d01007387 */ /* 0x000fe40000100800 */
[----:B------:R0:W-:Y:S02]  /*33390*/  STL [R1+0x1088], R52 ;  /* 0x0010883401007387 */ /* 0x0001e40000100800 */
[----:B0-----:R-:W4:Y:S01]  /*333a0*/  LDL.LU R52, [R1+0x1094] ;  /* 0x0010940001347983 */ /* 0x001f220000300800 */
[----:B------:R-:W4:Y:S02]  /*333b0*/  LDL.LU R61, [R1+0x1068] ;  /* 0x00106800013d7983 */ /* 0x000f240000300800 */
[----:B--2---:R-:W-:-:S05]  /*333c0*/  IMAD.X R60, R60, 0x1, R2, P3 ;  /* 0x000000013c3c7824 */ /* 0x004fca00018e0602 */
[----:B------:R0:W-:Y:S01]  /*333d0*/  STL [R1+0x10ac], R60 ;  /* 0x0010ac3c01007387 */ /* 0x0001e20000100800 */
[----:B------:R-:W-:-:S03]  /*333e0*/  IADD3 R57, P3, R57, R9, RZ ;  /* 0x0000000939397210 */ /* 0x000fc60007f7e0ff */
[----:B0-----:R-:W2:Y:S01]  /*333f0*/  LDL.LU R60, [R1+0x108c] ;  /* 0x00108c00013c7983 */ /* 0x001ea20000300800 */
[----:B------:R-:W2:Y:S02]  /*33400*/  LDL.LU R42, [R1+0x1060] ;  /* 0x00106000012a7983 */ /* 0x000ea40000300800 */
[----:B------:R-:W2:Y:S02]  /*33410*/  LDL.LU R43, [R1+0x1084] ;  /* 0x00108400012b7983 */ /* 0x000ea40000300800 */
[----:B------:R-:W-:Y:S01]  /*33420*/  STL [R1+0x1080], R57 ;  /* 0x0010803901007387 */ /* 0x000fe20000100800 */
[----:B------:R-:W2:Y:S01]  /*33430*/  LDL.LU R29, [R1+0x1058] ;  /* 0x00105800011d7983 */ /* 0x000ea20000300800 */
[----:B---3--:R-:W-:-:S05]  /*33440*/  IMAD.X R56, R56, 0x1, R2, P4 ;  /* 0x0000000138387824 */ /* 0x008fca00020e0602 */
[----:B------:R0:W-:Y:S01]  /*33450*/  STL [R1+0x10a4], R56 ;  /* 0x0010a43801007387 */ /* 0x0001e20000100800 */
[----:B------:R-:W3:Y:S02]  /*33460*/  LDL.LU R33, [R1+0x107c] ;  /* 0x00107c0001217983 */ /* 0x000ee40000300800 */
[----:B------:R-:W3:Y:S01]  /*33470*/  LDL.LU R28, [R1+0x1050] ;  /* 0x00105000011c7983 */ /* 0x000ee20000300800 */
[----:B0-----:R-:W3:Y:S01]  /*33480*/  LDL.LU R56, [R1+0x1074] ;  /* 0x0010740001387983 */ /* 0x001ee20000300800 */
[----:B------:R-:W3:Y:S02]  /*33490*/  LDL.LU R32, [R1+0x1048] ;  /* 0x0010480001207983 */ /* 0x000ee40000300800 */
[----:B------:R-:W3:Y:S02]  /*334a0*/  LDL.LU R37, [R1+0x106c] ;  /* 0x00106c0001257983 */ /* 0x000ee40000300800 */
[----:B------:R-:W3:Y:S01]  /*334b0*/  LDL.LU R41, [R1+0x1040] ;  /* 0x0010400001297983 */ /* 0x000ee20000300800 */
[----:B----4-:R-:W-:-:S05]  /*334c0*/  IADD3 R0, P4, R0, R9, RZ ;  /* 0x0000000900007210 */ /* 0x010fca0007f9e0ff */
        /* <DEDUP_REMOVED lines=13> */
[----:B0-----:R-:W4:Y:S02]  /*335a0*/  LDL.LU R0, [R1+0x1034] ;  /* 0x0010340001007983 */ /* 0x001f240000300800 */
[----:B------:R-:W-:-:S02]  /*335b0*/  IMAD.X R50, R50, 0x1, R2, P5 ;  /* 0x0000000132327824 */ /* 0x000fc400028e0602 */
[----:B------:R-:W-:-:S05]  /*335c0*/  IMAD.X R52, R52, 0x1, R2, P6 ;  /* 0x0000000134347824 */ /* 0x000fca00030e0602 */
[----:B------:R0:W-:Y:S01]  /*335d0*/  STL [R1+0x1094], R52 ;  /* 0x0010943401007387 */ /* 0x0001e20000100800 */
[----:B------:R-:W-:Y:S03]  /*335e0*/  STL [R1+0x109c], R50 ;  /* 0x00109c3201007387 */ /* 0x000fe60000100800 */
[----:B0-----:R-:W4:Y:S01]  /*335f0*/  LDL.LU R52, [R1+0x1008] ;  /* 0x0010080001347983 */ /* 0x001f220000300800 */
[-C--:B------:R-:W-:Y:S02]  /*33600*/  IADD3 R51, P5, R51, R9.reuse, RZ ;  /* 0x0000000933337210 */ /* 0x080fe40007fbe0ff */
[----:B------:R-:W-:-:S03]  /*33610*/  IADD3 R61, P6, R61, R9, RZ ;  /* 0x000000093d3d7210 */ /* 0x000fc60007fde0ff */
[----:B------:R-:W-:Y:S02]  /*33620*/  STL [R1+0x1070], R51 ;  /* 0x0010703301007387 */ /* 0x000fe40000100800 */
[----:B------:R0:W-:Y:S02]  /*33630*/  STL [R1+0x1068], R61 ;  /* 0x0010683d01007387 */ /* 0x0001e40000100800 */
[--C-:B--2---:R-:W-:Y:S01]  /*33640*/  IMAD.X R60, R60, 0x1, R2.reuse, P1 ;  /* 0x000000013c3c7824 */ /* 0x104fe200008e0602 */
[-C--:B------:R-:W-:Y:S01]  /*33650*/  IADD3 R42, P1, R42, R9.reuse, RZ ;  /* 0x000000092a2a7210 */ /* 0x080fe20007f3e0ff */
[--C-:B------:R-:W-:Y:S01]  /*33660*/  IMAD.X R43, R43, 0x1, R2.reuse, P2 ;  /* 0x000000012b2b7824 */ /* 0x100fe200010e0602 */
[----:B0-----:R-:W2:Y:S02]  /*33670*/  LDL.LU R61, [R1+0x102c] ;  /* 0x00102c00013d7983 */ /* 0x001ea40000300800 */
[----:B------:R0:W-:Y:S01]  /*33680*/  STL [R1+0x108c], R60 ;  /* 0x00108c3c01007387 */ /* 0x0001e20000100800 */
[-C--:B------:R-:W-:Y:S01]  /*33690*/  IADD3 R29, P2, R29, R9.reuse, RZ ;  /* 0x000000091d1d7210 */ /* 0x080fe20007f5e0ff */
[----:B0-----:R-:W2:Y:S01]  /*336a0*/  LDL.LU R60, [R1+0x1000] ;  /* 0x00100000013c7983 */ /* 0x001ea20000300800 */
[----:B------:R-:W-:Y:S02]  /*336b0*/  STL [R1+0x1060], R42 ;  /* 0x0010602a01007387 */ /* 0x000fe40000100800 */
[----:B------:R-:W-:Y:S02]  /*336c0*/  STL [R1+0x1084], R43 ;  /* 0x0010842b01007387 */ /* 0x000fe40000100800 */
[----:B------:R-:W-:Y:S02]  /*336d0*/  STL [R1+0x1058], R29 ;  /* 0x0010581d01007387 */ /* 0x000fe40000100800 */
[--C-:B---3--:R-:W-:Y:S01]  /*336e0*/  IMAD.X R33, R33, 0x1, R2.reuse, P3 ;  /* 0x0000000121217824 */ /* 0x108fe200018e0602 */
[-C--:B------:R-:W-:Y:S01]  /*336f0*/  IADD3 R28, P3, R28, R9.reuse, RZ ;  /* 0x000000091c1c7210 */ /* 0x080fe20007f7e0ff */
[--C-:B------:R-:W-:Y:S01]  /*33700*/  IMAD.X R56, R56, 0x1, R2.reuse, P4 ;  /* 0x0000000138387824 */ /* 0x100fe200020e0602 */
[-C--:B------:R-:W-:Y:S01]  /*33710*/  IADD3 R32, P4, R32, R9.reuse, RZ ;  /* 0x0000000920207210 */ /* 0x080fe20007f9e0ff */
[----:B------:R-:W-:Y:S01]  /*33720*/  IMAD.X R37, R37, 0x1, R2, P5 ;  /* 0x0000000125257824 */ /* 0x000fe200028e0602 */
[----:B------:R-:W-:-:S02]  /*33730*/  IADD3 R41, P5, R41, R9, RZ ;  /* 0x0000000929297210 */ /* 0x000fc40007fbe0ff */
[----:B------:R0:W-:Y:S01]  /*33740*/  STL [R1+0x1074], R56 ;  /* 0x0010743801007387 */ /* 0x0001e20000100800 */
[----:B------:R-:W-:Y:S02]  /*33750*/  STL [R1+0x107c], R33 ;  /* 0x00107c2101007387 */ /* 0x000fe40000100800 */
[--C-:B----4-:R-:W-:Y:S01]  /*33760*/  IMAD.X R36, R36, 0x1, R2.reuse, P6 ;  /* 0x0000000124247824 */ /* 0x110fe200030e0602 */
[----:B0-----:R-:W3:Y:S01]  /*33770*/  LDL.LU R56, [R1+0x1024] ;  /* 0x0010240001387983 */ /* 0x001ee20000300800 */
        /* <DEDUP_REMOVED lines=30> */
[----:B------:R0:W-:Y:S03]  /*33960*/  STL [R1+0x1034], R0 ;  /* 0x0010340001007387 */ /* 0x0001e60000100800 */
[----:B0-----:R-:W4:Y:S01]  /*33970*/  LDL.LU R0, [R1+0xff0] ;  /* 0x000ff00001007983 */ /* 0x001f220000300800 */
[----:B------:R-:W4:Y:S01]  /*33980*/  LDL.LU R57, [R1+0x1014] ;  /* 0x0010140001397983 */ /* 0x000f220000300800 */
[----:B------:R-:W-:-:S05]  /*33990*/  IADD3 R52, P6, R52, R9, RZ ;  /* 0x0000000934347210 */ /* 0x000fca0007fde0ff */
[----:B------:R0:W-:Y:S04]  /*339a0*/  STL [R1+0x1008], R52 ;  /* 0x0010083401007387 */ /* 0x0001e80000100800 */
[----:B0-----:R-:W4:Y:S01]  /*339b0*/  LDL.LU R52, [R1+0xfe8] ;  /* 0x000fe80001347983 */ /* 0x001f220000300800 */
[----:B------:R-:W4:Y:S02]  /*339c0*/  LDL.LU R42, [R1+0x100c] ;  /* 0x00100c00012a7983 */ /* 0x000f240000300800 */
[----:B--2---:R-:W-:Y:S02]  /*339d0*/  IMAD.X R61, R61, 0x1, R2, P1 ;  /* 0x000000013d3d7824 */ /* 0x004fe400008e0602 */
[----:B------:R-:W2:Y:S03]  /*339e0*/  LDL.LU R43, [R1+0xfe0] ;  /* 0x000fe000012b7983 */ /* 0x000ea60000300800 */
[----:B------:R-:W-:Y:S01]  /*339f0*/  STL [R1+0x102c], R61 ;  /* 0x00102c3d01007387 */ /* 0x000fe20000100800 */
[----:B------:R-:W2:Y:S01]  /*33a00*/  LDL.LU R29, [R1+0x1004] ;  /* 0x00100400011d7983 */ /* 0x000ea20000300800 */
[----:B------:R-:W-:-:S05]  /*33a10*/  IADD3 R60, P1, R60, R9, RZ ;  /* 0x000000093c3c7210 */ /* 0x000fca0007f3e0ff */
[----:B------:R0:W-:Y:S01]  /*33a20*/  STL [R1+0x1000], R60 ;  /* 0x0010003c01007387 */ /* 0x0001e20000100800 */
[----:B------:R-:W2:Y:S02]  /*33a30*/  LDL.LU R33, [R1+0xfd8] ;  /* 0x000fd80001217983 */ /* 0x000ea40000300800 */
[----:B------:R-:W2:Y:S01]  /*33a40*/  LDL.LU R28, [R1+0xffc] ;  /* 0x000ffc00011c7983 */ /* 0x000ea20000300800 */
[----:B0-----:R-:W2:Y:S01]  /*33a50*/  LDL.LU R60, [R1+0xfd0] ;  /* 0x000fd000013c7983 */ /* 0x001ea20000300800 */
[----:B------:R-:W2:Y:S02]  /*33a60*/  LDL.LU R32, [R1+0xff4] ;  /* 0x000ff40001207983 */ /* 0x000ea40000300800 */
[----:B------:R-:W2:Y:S02]  /*33a70*/  LDL.LU R37, [R1+0xfc8] ;  /* 0x000fc80001257983 */ /* 0x000ea40000300800 */
[----:B------:R-:W2:Y:S02]  /*33a80*/  LDL.LU R41, [R1+0xfec] ;  /* 0x000fec0001297983 */ /* 0x000ea40000300800 */
[----:B---3--:R-:W-:-:S05]  /*33a90*/  IMAD.X R56, R56, 0x1, R2, P2 ;  /* 0x0000000138387824 */ /* 0x008fca00010e0602 */
[----:B------:R0:W-:Y:S01]  /*33aa0*/  STL [R1+0x1024], R56 ;  /* 0x0010243801007387 */ /* 0x0001e20000100800 */
        /* <DEDUP_REMOVED lines=12> */
[----:B0-----:R-:W3:Y:S01]  /*33b70*/  LDL.LU R56, [R1+0xf90] ;  /* 0x000f900001387983 */ /* 0x001ee20000300800 */
[-C--:B----4-:R-:W-:Y:S01]  /*33b80*/  IADD3 R50, P2, R50, R9.reuse, RZ ;  /* 0x0000000932327210 */ /* 0x090fe20007f5e0ff */
[--C-:B------:R-:W-:Y:S01]  /*33b90*/  IMAD.X R51, R51, 0x1, R2.reuse, P3 ;  /* 0x0000000133337824 */ /* 0x100fe200018e0602 */
[----:B------:R-:W-:Y:S01]  /*33ba0*/  IADD3 R0, P3, R0, R9, RZ ;  /* 0x0000000900007210 */ /* 0x000fe20007f7e0ff */
[----:B------:R-:W-:-:S04]  /*33bb0*/  IMAD.X R57, R57, 0x1, R2, P4 ;  /* 0x0000000139397824 */ /* 0x000fc800020e0602 */
[----:B------:R0:W-:Y:S01]  /*33bc0*/  STL [R1+0xff0], R0 ;  /* 0x000ff00001007387 */ /* 0x0001e20000100800 */
[----:B------:R-:W-:Y:S03]  /*33bd0*/  STL [R1+0xff8], R50 ;  /* 0x000ff83201007387 */ /* 0x000fe60000100800 */
[----:B0-----:R-:W4:Y:S01]  /*33be0*/  LDL.LU R0, [R1+0xfb4] ;  /* 0x000fb40001007983 */ /* 0x001f220000300800 */
[----:B------:R-:W-:Y:S02]  /*33bf0*/  STL [R1+0x101c], R51 ;  /* 0x00101c3301007387 */ /* 0x000fe40000100800 */
[----:B------:R0:W-:Y:S01]  /*33c00*/  STL [R1+0x1014], R57 ;  /* 0x0010143901007387 */ /* 0x0001e20000100800 */
[-C--:B------:R-:W-:Y:S01]  /*33c10*/  IADD3 R52, P4, R52, R9.reuse, RZ ;  /* 0x0000000934347210 */ /* 0x080fe20007f9e0ff */
[----:B0-----:R-:W4:Y:S04]  /*33c20*/  LDL.LU R57, [R1+0xf88] ;  /* 0x000f880001397983 */ /* 0x001f280000300800 */
[----:B------:R0:W-:Y:S02]  /*33c30*/  STL [R1+0xfe8], R52 ;  /* 0x000fe83401007387 */ /* 0x0001e40000100800 */
[----:B0-----:R-:W4:Y:S01]  /*33c40*/  LDL.LU R52, [R1+0xfac] ;  /* 0x000fac0001347983 */ /* 0x001f220000300800 */
[--C-:B------:R-:W-:Y:S01]  /*33c50*/  IMAD.X R42, R42, 0x1, R2.reuse, P5 ;  /* 0x000000012a2a7824 */ /* 0x100fe200028e0602 */
[----:B--2---:R-:W-:Y:S01]  /*33c60*/  IADD3 R43, P5, R43, R9, RZ ;  /* 0x000000092b2b7210 */ /* 0x004fe20007fbe0ff */
[----:B------:R-:W-:-:S02]  /*33c70*/  IMAD.X R29, R29, 0x1, R2, P6 ;  /* 0x000000011d1d7824 */ /* 0x000fc400030e0602 */
[--C-:B------:R-:W-:Y:S01]  /*33c80*/  IMAD.X R28, R28, 0x1, R2.reuse, P1 ;  /* 0x000000011c1c7824 */ /* 0x100fe200008e0602 */
[-C--:B------:R-:W-:Y:S01]  /*33c90*/  IADD3 R33, P6, R33, R9.reuse, RZ ;  /* 0x0000000921217210 */ /* 0x080fe20007fde0ff */
[----:B------:R-:W-:Y:S01]  /*33ca0*/  STL [R1+0x100c], R42 ;  /* 0x00100c2a01007387 */ /* 0x000fe20000100800 */
[----:B------:R-:W-:Y:S02]  /*33cb0*/  STL [R1+0xfe0], R43 ;  /* 0x000fe02b01007387 */ /* 0x000fe40000100800 */
[----:B------:R-:W-:Y:S01]  /*33cc0*/  STL [R1+0x1004], R29 ;  /* 0x0010041d01007387 */ /* 0x000fe20000100800 */
[-C--:B------:R-:W-:Y:S01]  /*33cd0*/  IADD3 R60, P1, R60, R9.reuse, RZ ;  /* 0x000000093c3c7210 */ /* 0x080fe20007f3e0ff */
[--C-:B------:R-:W-:Y:S01]  /*33ce0*/  IMAD.X R32, R32, 0x1, R2.reuse, P2 ;  /* 0x0000000120207824 */ /* 0x100fe200010e0602 */
[-C--:B------:R-:W-:Y:S01]  /*33cf0*/  IADD3 R37, P2, R37, R9.reuse, RZ ;  /* 0x0000000925257210 */ /* 0x080fe20007f5e0ff */
[--C-:B------:R-:W-:Y:S02]  /*33d00*/  IMAD.X R41, R41, 0x1, R2.reuse, P3 ;  /* 0x0000000129297824 */ /* 0x100fe400018e0602 */
[----:B------:R0:W-:Y:S01]  /*33d10*/  STL [R1+0xfd0], R60 ;  /* 0x000fd03c01007387 */ /* 0x0001e20000100800 */
[----:B------:R-:W-:Y:S03]  /*33d20*/  STL [R1+0xfd8], R33 ;  /* 0x000fd82101007387 */ /* 0x000fe60000100800 */
[----:B0-----:R-:W2:Y:S01]  /*33d30*/  LDL.LU R60, [R1+0xf80] ;  /* 0x000f8000013c7983 */ /* 0x001ea20000300800 */
[----:B------:R-:W-:Y:S02]  /*33d40*/  STL [R1+0xffc], R28 ;  /* 0x000ffc1c01007387 */ /* 0x000fe40000100800 */
[----:B------:R-:W-:Y:S02]  /*33d50*/  STL [R1+0xff4], R32 ;  /* 0x000ff42001007387 */ /* 0x000fe40000100800 */
[----:B------:R-:W-:Y:S01]  /*33d60*/  STL [R1+0xfc8], R37 ;  /* 0x000fc82501007387 */ /* 0x000fe20000100800 */
[----:B------:R-:W-:Y:S01]  /*33d70*/  STL [R1+0xfec], R41 ;  /* 0x000fec2901007387 */ /* 0x000fe20000100800 */
[-C--:B---3--:R-:W-:Y:S01]  /*33d80*/  IADD3 R36, P3, R36, R9.reuse, RZ ;  /* 0x0000000924247210 */ /* 0x088fe20007f7e0ff */
[--C-:B------:R-:W-:Y:S01]  /*33d90*/  IMAD.X R40, R40, 0x1, R2.reuse, P4 ;  /* 0x0000000128287824 */ /* 0x100fe200020e0602 */
[-C--:B------:R-:W-:Y:S01]  /*33da0*/  IADD3 R17, P4, R17, R9.reuse, RZ ;  /* 0x0000000911117210 */ /* 0x080fe20007f9e0ff */
[--C-:B------:R-:W-:Y:S01]  /*33db0*/  IMAD.X R16, R16, 0x1, R2.reuse, P5 ;  /* 0x0000000110107824 */ /* 0x100fe200028e0602 */
[----:B------:R-:W-:Y:S01]  /*33dc0*/  IADD3 R45, P5, R45, R9, RZ ;  /* 0x000000092d2d7210 */ /* 0x000fe20007fbe0ff */
[----:B------:R-:W-:Y:S01]  /*33dd0*/  STL [R1+0xfc0], R36 ;  /* 0x000fc02401007387 */ /* 0x000fe20000100800 */
[----:B------:R-:W-:-:S02]  /*33de0*/  IMAD.X R44, R44, 0x1, R2, P6 ;  /* 0x000000012c2c7824 */ /* 0x000fc400030e0602 */
[----:B------:R-:W-:Y:S01]  /*33df0*/  STL [R1+0xfe4], R40 ;  /* 0x000fe42801007387 */ /* 0x000fe20000100800 */
[-C--:B------:R-:W-:Y:S01]  /*33e00*/  IADD3 R21, P6, R21, R9.reuse, RZ ;  /* 0x0000000915157210 */ /* 0x080fe20007fde0ff */
[----:B------:R-:W-:Y:S01]  /*33e10*/  STL [R1+0xfb8], R17 ;  /* 0x000fb81101007387 */ /* 0x000fe20000100800 */
[--C-:B------:R-:W-:Y:S02]  /*33e20*/  IMAD.X R25, R25, 0x1, R2.reuse, P1 ;  /* 0x0000000119197824 */ /* 0x100fe400008e0602 */
        /* <DEDUP_REMOVED lines=14> */
[----:B------:R-:W3:Y:S01]  /*33f10*/  LDL.LU R51, [R1+0xf78] ;  /* 0x000f780001337983 */ /* 0x000ee20000300800 */
[----:B------:R-:W-:Y:S01]  /*33f20*/  STL [R1+0xfbc], R61 ;  /* 0x000fbc3d01007387 */ /* 0x000fe20000100800 */
[----:B------:R0:W-:Y:S03]  /*33f30*/  STL [R1+0xf90], R56 ;  /* 0x000f903801007387 */ /* 0x0001e60000100800 */
[----:B0-----:R-:W3:Y:S01]  /*33f40*/  LDL.LU R56, [R1+0xf9c] ;  /* 0x000f9c0001387983 */ /* 0x001ee20000300800 */
[----:B------:R-:W3:Y:S01]  /*33f50*/  LDL.LU R61, [R1+0xf70] ;  /* 0x000f7000013d7983 */ /* 0x000ee20000300800 */
[----:B----4-:R-:W-:-:S05]  /*33f60*/  IADD3.X R0, R0, R2, RZ, P4, !PT ;  /* 0x0000000200007210 */ /* 0x010fca00027fe4ff */
[----:B------:R0:W-:Y:S01]  /*33f70*/  STL [R1+0xfb4], R0 ;  /* 0x000fb40001007387 */ /* 0x0001e20000100800 */
[----:B------:R-:W-:-:S03]  /*33f80*/  IADD3 R57, P4, R57, R9, RZ ;  /* 0x0000000939397210 */ /* 0x000fc60007f9e0ff */
[----:B0-----:R-:W4:Y:S01]  /*33f90*/  LDL.LU R0, [R1+0xf94] ;  /* 0x000f940001007983 */ /* 0x001f220000300800 */
[----:B------:R-:W4:Y:S02]  /*33fa0*/  LDL.LU R42, [R1+0xf68] ;  /* 0x000f6800012a7983 */ /* 0x000f240000300800 */
[----:B------:R-:W4:Y:S02]  /*33fb0*/  LDL.LU R43, [R1+0xf8c] ;  /* 0x000f8c00012b7983 */ /* 0x000f240000300800 */
[----:B------:R0:W-:Y:S01]  /*33fc0*/  STL [R1+0xf88], R57 ;  /* 0x000f883901007387 */ /* 0x0001e20000100800 */
[----:B------:R-:W4:Y:S01]  /*33fd0*/  LDL.LU R29, [R1+0xf60] ;  /* 0x000f6000011d7983 */ /* 0x000f220000300800 */
[----:B------:R-:W-:-:S05]  /*33fe0*/  IMAD.X R52, R52, 0x1, R2, P5 ;  /* 0x0000000134347824 */ /* 0x000fca00028e0602 */
[----:B------:R1:W-:Y:S01]  /*33ff0*/  STL [R1+0xfac], R52 ;  /* 0x000fac3401007387 */ /* 0x0003e20000100800 */
[----:B------:R-:W4:Y:S02]  /*34000*/  LDL.LU R33, [R1+0xf84] ;  /* 0x000f840001217983 */ /* 0x000f240000300800 */
[----:B------:R-:W4:Y:S02]  /*34010*/  LDL.LU R28, [R1+0xf58] ;  /* 0x000f5800011c7983 */ /* 0x000f240000300800 */
[----:B0-----:R-:W4:Y:S01]  /*34020*/  LDL.LU R57, [R1+0xf7c] ;  /* 0x000f7c0001397983 */ /* 0x001f220000300800 */
[----:B------:R-:W4:Y:S01]  /*34030*/  LDL.LU R32, [R1+0xf50] ;  /* 0x000f500001207983 */ /* 0x000f220000300800 */
        /* <DEDUP_REMOVED lines=15> */
[----:B-1----:R-:W2:Y:S01]  /*34130*/  LDL.LU R52, [R1+0xf18] ;  /* 0x000f180001347983 */ /* 0x002ea20000300800 */
[----:B0-----:R-:W2:Y:S02]  /*34140*/  LDL.LU R60, [R1+0xf3c] ;  /* 0x000f3c00013c7983 */ /* 0x001ea40000300800 */
[--C-:B---3--:R-:W-:Y:S01]  /*34150*/  IMAD.X R50, R50, 0x1, R2.reuse, P6 ;  /* 0x0000000132327824 */ /* 0x108fe200030e0602 */
[-C--:B------:R-:W-:Y:S01]  /*34160*/  IADD3 R51, P6, R51, R9.reuse, RZ ;  /* 0x0000000933337210 */ /* 0x080fe20007fde0ff */
[----:B------:R-:W-:Y:S01]  /*34170*/  IMAD.X R56, R56, 0x1, R2, P1 ;  /* 0x0000000138387824 */ /* 0x000fe200008e0602 */
[----:B------:R-:W-:-:S04]  /*34180*/  IADD3 R61, P1, R61, R9, RZ ;  /* 0x000000093d3d7210 */ /* 0x000fc80007f3e0ff */
[----:B------:R0:W-:Y:S01]  /*34190*/  STL [R1+0xf9c], R56 ;  /* 0x000f9c3801007387 */ /* 0x0001e20000100800 */
[----:B------:R-:W-:Y:S03]  /*341a0*/  STL [R1+0xfa4], R50 ;  /* 0x000fa43201007387 */ /* 0x000fe60000100800 */
[----:B0-----:R-:W3:Y:S01]  /*341b0*/  LDL.LU R56, [R1+0xf10] ;  /* 0x000f100001387983 */ /* 0x001ee20000300800 */
[----:B------:R-:W-:Y:S02]  /*341c0*/  STL [R1+0xf78], R51 ;  /* 0x000f783301007387 */ /* 0x000fe40000100800 */
[----:B------:R0:W-:Y:S02]  /*341d0*/  STL [R1+0xf70], R61 ;  /* 0x000f703d01007387 */ /* 0x0001e40000100800 */
[----:B0-----:R-:W3:Y:S01]  /*341e0*/  LDL.LU R61, [R1+0xf34] ;  /* 0x000f3400013d7983 */ /* 0x001ee20000300800 */
[--C-:B----4-:R-:W-:Y:S01]  /*341f0*/  IMAD.X R0, R0, 0x1, R2.reuse, P2 ;  /* 0x0000000100007824 */ /* 0x110fe200010e0602 */
[----:B------:R-:W-:Y:S01]  /*34200*/  IADD3 R42, P2, R42, R9, RZ ;  /* 0x000000092a2a7210 */ /* 0x000fe20007f5e0ff */
[----:B------:R-:W-:-:S03]  /*34210*/  IMAD.X R43, R43, 0x1, R2, P3 ;  /* 0x000000012b2b7824 */ /* 0x000fc600018e0602 */
[----:B------:R0:W-:Y:S01]  /*34220*/  STL [R1+0xf94], R0 ;  /* 0x000f940001007387 */ /* 0x0001e20000100800 */
[----:B------:R-:W-:-:S03]  /*34230*/  IADD3 R29, P3, R29, R9, RZ ;  /* 0x000000091d1d7210 */ /* 0x000fc60007f7e0ff */
[----:B0-----:R-:W4:Y:S01]  /*34240*/  LDL.LU R0, [R1+0xf08] ;  /* 0x000f080001007983 */ /* 0x001f220000300800 */
[--C-:B------:R-:W-:Y:S02]  /*34250*/  IMAD.X R57, R57, 0x1, R2.reuse, P5 ;  /* 0x0000000139397824 */ /* 0x100fe400028e0602 */
[----:B------:R-:W-:Y:S02]  /*34260*/  IMAD.X R33, R33, 0x1, R2, P4 ;  /* 0x0000000121217824 */ /* 0x000fe400020e0602 */
[----:B------:R-:W-:Y:S01]  /*34270*/  STL [R1+0xf68], R42 ;  /* 0x000f682a01007387 */ /* 0x000fe20000100800 */
[----:B------:R-:W-:Y:S01]  /*34280*/  STL [R1+0xf8c], R43 ;  /* 0x000f8c2b01007387 */ /* 0x000fe20000100800 */
[----:B------:R-:W-:Y:S02]  /*34290*/  STL [R1+0xf60], R29 ;  /* 0x000f601d01007387 */ /* 0x000fe40000100800 */
[----:B------:R0:W-:Y:S02]  /*342a0*/  STL [R1+0xf7c], R57 ;  /* 0x000f7c3901007387 */ /* 0x0001e40000100800 */
[----:B------:R-:W-:Y:S01]  /*342b0*/  STL [R1+0xf84], R33 ;  /* 0x000f842101007387 */ /* 0x000fe20000100800 */
[----:B0-----:R-:W4:Y:S01]  /*342c0*/  LDL.LU R57, [R1+0xf2c] ;  /* 0x000f2c0001397983 */ /* 0x001f220000300800 */
[----:B------:R-:W-:-:S02]  /*342d0*/  IADD3 R28, P4, R28, R9, RZ ;  /* 0x000000091c1c7210 */ /* 0x000fc40007f9e0ff */
[-C--:B------:R-:W-:Y:S01]  /*342e0*/  IADD3 R32, P5, R32, R9.reuse, RZ ;  /* 0x0000000920207210 */ /* 0x080fe20007fbe0ff */
[--C-:B------:R-:W-:Y:S01]  /*342f0*/  IMAD.X R37, R37, 0x1, R2.reuse, P6 ;  /* 0x0000000125257824 */ /* 0x100fe200030e0602 */
[-C--:B------:R-:W-:Y:S01]  /*34300*/  IADD3 R41, P6, R41, R9.reuse, RZ ;  /* 0x0000000929297210 */ /* 0x080fe20007fde0ff */
[----:B------:R-:W-:Y:S02]  /*34310*/  STL [R1+0xf58], R28 ;  /* 0x000f581c01007387 */ /* 0x000fe40000100800 */
[----:B------:R-:W-:Y:S02]  /*34320*/  STL [R1+0xf50], R32 ;  /* 0x000f502001007387 */ /* 0x000fe40000100800 */
[----:B------:R-:W-:Y:S02]  /*34330*/  STL [R1+0xf74], R37 ;  /* 0x000f742501007387 */ /* 0x000fe40000100800 */
[--C-:B--2---:R-:W-:Y:S01]  /*34340*/  IMAD.X R36, R36, 0x1, R2.reuse, P1 ;  /* 0x0000000124247824 */ /* 0x104fe200008e0602 */
        /* <DEDUP_REMOVED lines=13> */
[----:B------:R-:W-:Y:S01]  /*34420*/  STL [R1+0xf5c], R45 ;  /* 0x000f5c2d01007387 */ /* 0x000fe20000100800 */
[----:B------:R-:W-:Y:S01]  /*34430*/  IADD3 R24, P5, R24, R9, RZ ;  /* 0x0000000918187210 */ /* 0x000fe20007fbe0ff */
[----:B------:R-:W-:Y:S01]  /*34440*/  STL [R1+0xf30], R44 ;  /* 0x000f302c01007387 */ /* 0x000fe20000100800 */
[----:B------:R-:W-:Y:S02]  /*34450*/  STL [R1+0xf54], R21 ;  /* 0x000f541501007387 */ /* 0x000fe40000100800 */
[----:B------:R-:W-:-:S02]  /*34460*/  IMAD.X R53, R53, 0x1, R2, P6 ;  /* 0x0000000135357824 */ /* 0x000fc400030e0602 */
[----:B------:R-:W-:Y:S01]  /*34470*/  STL [R1+0xf28], R25 ;  /* 0x000f281901007387 */ /* 0x000fe20000100800 */
[-C--:B------:R-:W-:Y:S01]  /*34480*/  IADD3 R52, P6, R52, R9.reuse, RZ ;  /* 0x0000000934347210 */ /* 0x080fe20007fde0ff */
[----:B------:R-:W-:Y:S01]  /*34490*/  STL [R1+0xf4c], R20 ;  /* 0x000f4c1401007387 */ /* 0x000fe20000100800 */
[----:B------:R-:W-:Y:S02]  /*344a0*/  STL [R1+0xf20], R24 ;  /* 0x000f201801007387 */ /* 0x000fe40000100800 */
[----:B------:R-:W-:Y:S02]  /*344b0*/  IMAD.X R60, R60, 0x1, R2, P1 ;  /* 0x000000013c3c7824 */ /* 0x000fe400008e0602 */
[----:B------:R-:W2:Y:S01]  /*344c0*/  LDL.LU R50, [R1+0xf00] ;  /* 0x000f000001327983 */ /* 0x000ea20000300800 */
[----:B------:R-:W-:Y:S01]  /*344d0*/  STL [R1+0xf44], R53 ;  /* 0x000f443501007387 */ /* 0x000fe20000100800 */
[----:B------:R-:W2:Y:S02]  /*344e0*/  LDL.LU R51, [R1+0xf24] ;  /* 0x000f240001337983 */ /* 0x000ea40000300800 */
[----:B------:R0:W-:Y:S02]  /*344f0*/  STL [R1+0xf18], R52 ;  /* 0x000f183401007387 */ /* 0x0001e40000100800 */
[----:B0-----:R-:W2:Y:S01]  /*34500*/  LDL.LU R52, [R1+0xef8] ;  /* 0x000ef80001347983 */ /* 0x001ea20000300800 */
[----:B------:R0:W-:Y:S03]  /*34510*/  STL [R1+0xf3c], R60 ;  /* 0x000f3c3c01007387 */ /* 0x0001e60000100800 */
[----:B0-----:R-:W2:Y:S01]  /*34520*/  LDL.LU R60, [R1+0xf1c] ;  /* 0x000f1c00013c7983 */ /* 0x001ea20000300800 */
[----:B---3--:R-:W-:-:S05]  /*34530*/  IADD3 R56, P1, R56, R9, RZ ;  /* 0x0000000938387210 */ /* 0x008fca0007f3e0ff */
[----:B------:R0:W-:Y:S01]  /*34540*/  STL [R1+0xf10], R56 ;  /* 0x000f103801007387 */ /* 0x0001e20000100800 */
[----:B------:R-:W-:-:S03]  /*34550*/  IMAD.X R61, R61, 0x1, R2, P2 ;  /* 0x000000013d3d7824 */ /* 0x000fc600010e0602 */
[----:B0-----:R-:W3:Y:S01]  /*34560*/  LDL.LU R56, [R1+0xef0] ;  /* 0x000ef00001387983 */ /* 0x001ee20000300800 */
[----:B------:R-:W3:Y:S02]  /*34570*/  LDL.LU R42, [R1+0xf14] ;  /* 0x000f1400012a7983 */ /* 0x000ee40000300800 */
[----:B------:R-:W3:Y:S02]  /*34580*/  LDL.LU R43, [R1+0xee8] ;  /* 0x000ee800012b7983 */ /* 0x000ee40000300800 */
[----:B------:R-:W-:Y:S01]  /*34590*/  STL [R1+0xf34], R61 ;  /* 0x000f343d01007387 */ /* 0x000fe20000100800 */
[----:B------:R-:W3:Y:S01]  /*345a0*/  LDL.LU R29, [R1+0xf0c] ;  /* 0x000f0c00011d7983 */ /* 0x000ee20000300800 */
[----:B----4-:R-:W-:-:S05]  /*345b0*/  IADD3 R0, P2, R0, R9, RZ ;  /* 0x0000000900007210 */ /* 0x010fca0007f5e0ff */
[----:B------:R0:W-:Y:S01]  /*345c0*/  STL [R1+0xf08], R0 ;  /* 0x000f080001007387 */ /* 0x0001e20000100800 */
[----:B------:R-:W4:Y:S02]  /*345d0*/  LDL.LU R33, [R1+0xee0] ;  /* 0x000ee00001217983 */ /* 0x000f240000300800 */
[----:B------:R-:W4:Y:S01]  /*345e0*/  LDL.LU R28, [R1+0xf04] ;  /* 0x000f0400011c7983 */ /* 0x000f220000300800 */
[----:B0-----:R-:W4:Y:S01]  /*345f0*/  LDL.LU R0, [R1+0xed8] ;  /* 0x000ed80001007983 */ /* 0x001f220000300800 */
[--C-:B------:R-:W-:Y:S02]  /*34600*/  IMAD.X R57, R57, 0x1, R2.reuse, P3 ;  /* 0x0000000139397824 */ /* 0x100fe400018e0602 */
[----:B------:R-:W4:Y:S02]  /*34610*/  LDL.LU R32, [R1+0xefc] ;  /* 0x000efc0001207983 */ /* 0x000f240000300800 */
[----:B------:R-:W4:Y:S01]  /*34620*/  LDL.LU R37, [R1+0xed0] ;  /* 0x000ed00001257983 */ /* 0x000f220000300800 */
[----:B------:R-:W4:Y:S01]  /*34630*/  LDL.LU R41, [R1+0xef4] ;  /* 0x000ef40001297983 */ /* 0x000f220000300800 */
[----:B------:R0:W-:Y:S02]  /*34640*/  STL [R1+0xf2c], R57 ;  /* 0x000f2c3901007387 */ /* 0x0001e40000100800 */
        /* <DEDUP_REMOVED lines=12> */
[----:B0-----:R-:W4:Y:S01]  /*34710*/  LDL.LU R57, [R1+0xe98] ;  /* 0x000e980001397983 */ /* 0x001f220000300800 */
[-C--:B--2---:R-:W-:Y:S01]  /*34720*/  IADD3 R50, P3, R50, R9.reuse, RZ ;  /* 0x0000000932327210 */ /* 0x084fe20007f7e0ff */
[----:B------:R-:W-:Y:S01]  /*34730*/  IMAD.X R51, R51, 0x1, R2, P4 ;  /* 0x0000000133337824 */ /* 0x000fe200020e0602 */
[----:B------:R-:W-:-:S05]  /*34740*/  IADD3 R52, P4, R52, R9, RZ ;  /* 0x0000000934347210 */ /* 0x000fca0007f9e0ff */
[----:B------:R0:W-:Y:S01]  /*34750*/  STL [R1+0xef8], R52 ;  /* 0x000ef83401007387 */ /* 0x0001e20000100800 */
[----:B------:R-:W-:Y:S02]  /*34760*/  STL [R1+0xf00], R50 ;  /* 0x000f003201007387 */ /* 0x000fe40000100800 */
[--C-:B------:R-:W-:Y:S01]  /*34770*/  IMAD.X R60, R60, 0x1, R2.reuse, P5 ;  /* 0x000000013c3c7824 */ /* 0x100fe200028e0602 */
[----:B0-----:R-:W2:Y:S01]  /*34780*/  LDL.LU R52, [R1+0xebc] ;  /* 0x000ebc0001347983 */ /* 0x001ea20000300800 */
[----:B------:R-:W-:Y:S03]  /*34790*/  STL [R1+0xf24], R51 ;  /* 0x000f243301007387 */ /* 0x000fe60000100800 */
[----:B------:R0:W-:Y:S02]  /*347a0*/  STL [R1+0xf1c], R60 ;  /* 0x000f1c3c01007387 */ /* 0x0001e40000100800 */
[----:B0-----:R-:W2:Y:S01]  /*347b0*/  LDL.LU R60, [R1+0xe90] ;  /* 0x000e9000013c7983 */ /* 0x001ea20000300800 */
[-C--:B---3--:R-:W-:Y:S01]  /*347c0*/  IADD3 R56, P5, R56, R9.reuse, RZ ;  /* 0x0000000938387210 */ /* 0x088fe20007fbe0ff */
[--C-:B------:R-:W-:Y:S01]  /*347d0*/  IMAD.X R42, R42, 0x1, R2.reuse, P6 ;  /* 0x000000012a2a7824 */ /* 0x100fe200030e0602 */
[----:B------:R-:W-:Y:S01]  /*347e0*/  IADD3 R43, P6, R43, R9, RZ ;  /* 0x000000092b2b7210 */ /* 0x000fe20007fde0ff */
[----:B------:R-:W-:-:S02]  /*347f0*/  IMAD.X R29, R29, 0x1, R2, P1 ;  /* 0x000000011d1d7824 */ /* 0x000fc400008e0602 */
[----:B------:R0:W-:Y:S04]  /*34800*/  STL [R1+0xef0], R56 ;  /* 0x000ef03801007387 */ /* 0x0001e80000100800 */
[----:B0-----:R-:W3:Y:S01]  /*34810*/  LDL.LU R56, [R1+0xeb4] ;  /* 0x000eb40001387983 */ /* 0x001ee20000300800 */
[----:B------:R-:W-:Y:S02]  /*34820*/  STL [R1+0xf14], R42 ;  /* 0x000f142a01007387 */ /* 0x000fe40000100800 */
[--C-:B----4-:R-:W-:Y:S01]  /*34830*/  IMAD.X R28, R28, 0x1, R2.reuse, P2 ;  /* 0x000000011c1c7824 */ /* 0x110fe200010e0602 */
[-C--:B------:R-:W-:Y:S01]  /*34840*/  IADD3 R33, P1, R33, R9.reuse, RZ ;  /* 0x0000000921217210 */ /* 0x080fe20007f3e0ff */
[----:B------:R-:W-:Y:S01]  /*34850*/  STL [R1+0xee8], R43 ;  /* 0x000ee82b01007387 */ /* 0x000fe20000100800 */
[----:B------:R-:W-:Y:S01]  /*34860*/  STL [R1+0xf0c], R29 ;  /* 0x000f0c1d01007387 */ /* 0x000fe20000100800 */
[-C--:B------:R-:W-:Y:S01]  /*34870*/  IADD3 R0, P2, R0, R9.reuse, RZ ;  /* 0x0000000900007210 */ /* 0x080fe20007f5e0ff */
[--C-:B------:R-:W-:Y:S01]  /*34880*/  IMAD.X R32, R32, 0x1, R2.reuse, P3 ;  /* 0x0000000120207824 */ /* 0x100fe200018e0602 */
[----:B------:R-:W-:Y:S01]  /*34890*/  IADD3 R37, P3, R37, R9, RZ ;  /* 0x0000000925257210 */ /* 0x000fe20007f7e0ff */
[----:B------:R-:W-:-:S02]  /*348a0*/  IMAD.X R41, R41, 0x1, R2, P4 ;  /* 0x0000000129297824 */ /* 0x000fc400020e0602 */
[----:B------:R0:W-:Y:S01]  /*348b0*/  STL [R1+0xed8], R0 ;  /* 0x000ed80001007387 */ /* 0x0001e20000100800 */
[----:B------:R1:W-:Y:S01]  /*348c0*/  STL [R1+0xee0], R33 ;  /* 0x000ee02101007387 */ /* 0x0003e20000100800 */
[-C--:B------:R-:W-:Y:S01]  /*348d0*/  IADD3 R36, P4, R36, R9.reuse, RZ ;  /* 0x0000000924247210 */ /* 0x080fe20007f9e0ff */
[--C-:B------:R-:W-:Y:S01]  /*348e0*/  IMAD.X R40, R40, 0x1, R2.reuse, P5 ;  /* 0x0000000128287824 */ /* 0x100fe200028e0602 */
[-C--:B------:R-:W-:Y:S01]  /*348f0*/  IADD3 R17, P5, R17, R9.reuse, RZ ;  /* 0x0000000911117210 */ /* 0x080fe20007fbe0ff */
[--C-:B------:R-:W-:Y:S01]  /*34900*/  IMAD.X R16, R16, 0x1, R2.reuse, P6 ;  /* 0x0000000110107824 */ /* 0x100fe200030e0602 */
[----:B------:R-:W-:Y:S01]  /*34910*/  IADD3 R45, P6, R45, R9, RZ ;  /* 0x000000092d2d7210 */ /* 0x000fe20007fde0ff */
[----:B0-----:R-:W4:Y:S01]  /*34920*/  LDL.LU R0, [R1+0xe88] ;  /* 0x000e880001007983 */ /* 0x001f220000300800 */
[----:B------:R0:W-:Y:S02]  /*34930*/  STL [R1+0xf04], R28 ;  /* 0x000f041c01007387 */ /* 0x0001e40000100800 */
[----:B------:R0:W-:Y:S02]  /*34940*/  STL [R1+0xefc], R32 ;  /* 0x000efc2001007387 */ /* 0x0001e40000100800 */
[----:B------:R0:W-:Y:S01]  /*34950*/  STL [R1+0xed0], R37 ;  /* 0x000ed02501007387 */ /* 0x0001e20000100800 */
[----:B------:R0:W-:Y:S01]  /*34960*/  STL [R1+0xef4], R41 ;  /* 0x000ef42901007387 */ /* 0x0001e20000100800 */
[----:B------:R0:W-:Y:S02]  /*34970*/  STL [R1+0xec8], R36 ;  /* 0x000ec82401007387 */ /* 0x0001e40000100800 */
[----:B------:R-:W-:-:S02]  /*34980*/  IMAD.X R44, R44, 0x1, R2, P1 ;  /* 0x000000012c2c7824 */ /* 0x000fc400008e0602 */
[----:B------:R0:W-:Y:S01]  /*34990*/  STL [R1+0xeec], R40 ;  /* 0x000eec2801007387 */ /* 0x0001e20000100800 */
[-C--:B------:R-:W-:Y:S01]  /*349a0*/  IADD3 R21, P1, R21, R9.reuse, RZ ;  /* 0x0000000915157210 */ /* 0x080fe20007f3e0ff */
[----:B------:R0:W-:Y:S01]  /*349b0*/  STL [R1+0xec0], R17 ;  /* 0x000ec01101007387 */ /* 0x0001e20000100800 */
[--C-:B------:R-:W-:Y:S02]  /*349c0*/  IMAD.X R25, R25, 0x1, R2.reuse, P2 ;  /* 0x0000000119197824 */ /* 0x100fe400010e0602 */
[----:B------:R0:W-:Y:S01]  /*349d0*/  STL [R1+0xee4], R16 ;  /* 0x000ee41001007387 */ /* 0x0001e20000100800 */
[-C--:B------:R-:W-:Y:S01]  /*349e0*/  IADD3 R20, P2, R20, R9.reuse, RZ ;  /* 0x0000000914147210 */ /* 0x080fe20007f5e0ff */
[----:B------:R0:W-:Y:S01]  /*349f0*/  STL [R1+0xeb8], R45 ;  /* 0x000eb82d01007387 */ /* 0x0001e20000100800 */
[--C-:B------:R-:W-:Y:S02]  /*34a00*/  IMAD.X R24, R24, 0x1, R2.reuse, P3 ;  /* 0x0000000118187824 */ /* 0x100fe400018e0602 */
[----:B------:R0:W-:Y:S02]  /*34a10*/  STL [R1+0xedc], R44 ;  /* 0x000edc2c01007387 */ /* 0x0001e40000100800 */
[----:B------:R0:W-:Y:S01]  /*34a20*/  STL [R1+0xeb0], R21 ;  /* 0x000eb01501007387 */ /* 0x0001e20000100800 */
[----:B------:R-:W-:Y:S01]  /*34a30*/  IADD3 R53, P3, R53, R9, RZ ;  /* 0x0000000935357210 */ /* 0x000fe20007f7e0ff */
[----:B------:R0:W-:Y:S01]  /*34a40*/  STL [R1+0xed4], R25 ;  /* 0x000ed41901007387 */ /* 0x0001e20000100800 */
[----:B------:R-:W-:-:S02]  /*34a50*/  IMAD.X R61, R61, 0x1, R2, P4 ;  /* 0x000000013d3d7824 */ /* 0x000fc400020e0602 */
[----:B------:R0:W-:Y:S02]  /*34a60*/  STL [R1+0xea8], R20 ;  /* 0x000ea81401007387 */ /* 0x0001e40000100800 */
[----:B------:R0:W-:Y:S01]  /*34a70*/  STL [R1+0xecc], R24 ;  /* 0x000ecc1801007387 */ /* 0x0001e20000100800 */
[----:B------:R-:W-:Y:S01]  /*34a80*/  IADD3 R57, P4, R57, R9, RZ ;  /* 0x0000000939397210 */ /* 0x000fe20007f9e0ff */
[----:B------:R-:W4:Y:S01]  /*34a90*/  LDL.LU R50, [R1+0xeac] ;  /* 0x000eac0001327983 */ /* 0x000f220000300800 */
[----:B------:R0:W-:Y:S02]  /*34aa0*/  STL [R1+0xea0], R53 ;  /* 0x000ea03501007387 */ /* 0x0001e40000100800 */
[----:B------:R-:W4:Y:S02]  /*34ab0*/  LDL.LU R51, [R1+0xe80] ;  /* 0x000e800001337983 */ /* 0x000f240000300800 */
[----:B------:R0:W-:Y:S01]  /*34ac0*/  STL [R1+0xec4], R61 ;  /* 0x000ec43d01007387 */ /* 0x0001e20000100800 */
[----:B------:R-:W4:Y:S01]  /*34ad0*/  LDL.LU R29, [R1+0xea4] ;  /* 0x000ea400011d7983 */ /* 0x000f220000300800 */
[----:B------:R0:W-:Y:S02]  /*34ae0*/  STL [R1+0xe98], R57 ;  /* 0x000e983901007387 */ /* 0x0001e40000100800 */
[----:B------:R-:W4:Y:S02]  /*34af0*/  LDL.LU R42, [R1+0xe78] ;  /* 0x000e7800012a7983 */ /* 0x000f240000300800 */
[----:B------:R-:W4:Y:S02]  /*34b00*/  LDL.LU R43, [R1+0xe9c] ;  /* 0x000e9c00012b7983 */ /* 0x000f240000300800 */
[----:B--2---:R-:W-:-:S05]  /*34b10*/  IMAD.X R52, R52, 0x1, R2, P5 ;  /* 0x0000000134347824 */ /* 0x004fca00028e0602 */
[----:B------:R2:W-:Y:S01]  /*34b20*/  STL [R1+0xebc], R52 ;  /* 0x000ebc3401007387 */ /* 0x0005e20000100800 */
[----:B-1----:R-:W4:Y:S02]  /*34b30*/  LDL.LU R33, [R1+0xe94] ;  /* 0x000e940001217983 */ /* 0x002f240000300800 */
[----:B0-----:R-:W4:Y:S01]  /*34b40*/  LDL.LU R28, [R1+0xe68] ;  /* 0x000e6800011c7983 */ /* 0x001f220000300800 */
[----:B------:R-:W-:-:S05]  /*34b50*/  IADD3 R60, P5, R60, R9, RZ ;  /* 0x000000093c3c7210 */ /* 0x000fca0007fbe0ff */
[----:B------:R0:W-:Y:S01]  /*34b60*/  STL [R1+0xe90], R60 ;  /* 0x000e903c01007387 */ /* 0x0001e20000100800 */
[----:B------:R-:W4:Y:S02]  /*34b70*/  LDL.LU R32, [R1+0xe8c] ;  /* 0x000e8c0001207983 */ /* 0x000f240000300800 */
[----:B---3--:R-:W-:-:S05]  /*34b80*/  IMAD.X R56, R56, 0x1, R2, P6 ;  /* 0x0000000138387824 */ /* 0x008fca00030e0602 */
[----:B------:R1:W-:Y:S01]  /*34b90*/  STL [R1+0xeb4], R56 ;  /* 0x000eb43801007387 */ /* 0x0003e20000100800 */
[----:B------:R-:W3:Y:S02]  /*34ba0*/  LDL.LU R37, [R1+0xe60] ;  /* 0x000e600001257983 */ /* 0x000ee40000300800 */
[----:B------:R-:W3:Y:S02]  /*34bb0*/  LDL.LU R41, [R1+0xe84] ;  /* 0x000e840001297983 */ /* 0x000ee40000300800 */
[----:B------:R-:W3:Y:S01]  /*34bc0*/  LDL.LU R36, [R1+0xe58] ;  /* 0x000e580001247983 */ /* 0x000ee20000300800 */
[----:B------:R-:W3:Y:S01]  /*34bd0*/  LDL.LU R40, [R1+0xe50] ;  /* 0x000e500001287983 */ /* 0x000ee20000300800 */
[----:B------:R-:W3:Y:S02]  /*34be0*/  LDL.LU R17, [R1+0xe74] ;  /* 0x000e740001117983 */ /* 0x000ee40000300800 */
[----:B------:R-:W3:Y:S01]  /*34bf0*/  LDL.LU R16, [R1+0xe48] ;  /* 0x000e480001107983 */ /* 0x000ee20000300800 */
[----:B----4-:R-:W-:-:S05]  /*34c00*/  IADD3 R0, P6, R0, R9, RZ ;  /* 0x0000000900007210 */ /* 0x010fca0007fde0ff */
        /* <DEDUP_REMOVED lines=11> */
[----:B0-----:R-:W2:Y:S01]  /*34cc0*/  LDL.LU R60, [R1+0xe44] ;  /* 0x000e4400013c7983 */ /* 0x001ea20000300800 */
[----:B-1----:R-:W2:Y:S01]  /*34cd0*/  LDL.LU R56, [R1+0xe18] ;  /* 0x000e180001387983 */ /* 0x002ea20000300800 */
[----:B----4-:R-:W4:Y:S02]  /*34ce0*/  LDL.LU R0, [R1+0xe3c] ;  /* 0x000e3c0001007983 */ /* 0x010f240000300800 */
[--C-:B------:R-:W-:Y:S01]  /*34cf0*/  IMAD.X R50, R50, 0x1, R2.reuse, P1 ;  /* 0x0000000132327824 */ /* 0x100fe200008e0602 */
[----:B------:R-:W-:Y:S01]  /*34d00*/  IADD3 R51, P1, R51, R9, RZ ;  /* 0x0000000933337210 */ /* 0x000fe20007f3e0ff */
[----:B------:R-:W-:-:S02]  /*34d10*/  IMAD.X R29, R29, 0x1, R2, P2 ;  /* 0x000000011d1d7824 */ /* 0x000fc400010e0602 */
[----:B------:R-:W-:Y:S01]  /*34d20*/  IMAD.X R43, R43, 0x1, R2, P3 ;  /* 0x000000012b2b7824 */ /* 0x000fe200018e0602 */
[-C--:B------:R-:W-:Y:S02]  /*34d30*/  IADD3 R3, P3, R3, R9.reuse, RZ ;  /* 0x0000000903037210 */ /* 0x080fe40007f7e0ff */
[----:B------:R-:W-:Y:S01]  /*34d40*/  IADD3 R42, P2, R42, R9, RZ ;  /* 0x000000092a2a7210 */ /* 0x000fe20007f5e0ff */
[----:B------:R-:W-:Y:S01]  /*34d50*/  STL [R1+0xea4], R29 ;  /* 0x000ea41d01007387 */ /* 0x000fe20000100800 */
[----:B------:R-:W-:Y:S02]  /*34d60*/  STL [R1+0xeac], R50 ;  /* 0x000eac3201007387 */ /* 0x000fe40000100800 */
[----:B------:R-:W-:Y:S02]  /*34d70*/  STL [R1+0xe80], R51 ;  /* 0x000e803301007387 */ /* 0x000fe40000100800 */
[----:B------:R0:W-:Y:S01]  /*34d80*/  STL [R1+0xe70], R3 ;  /* 0x000e700301007387 */ /* 0x0001e20000100800 */
[----:B------:R-:W-:Y:S04]  /*34d90*/  STL [R1+0xe78], R42 ;  /* 0x000e782a01007387 */ /* 0x000fe80000100800 */
[----:B0-----:R-:W2:Y:S01]  /*34da0*/  LDL.LU R3, [R1+0x15c4] ;  /* 0x0015c40001037983 */ /* 0x001ea20000300800 */
[----:B------:R-:W-:-:S04]  /*34db0*/  IMAD.MOV.U32 R29, RZ, RZ, c[0x0][0x18c] ;  /* 0x00006300ff1d7624 */ /* 0x000fc800078e00ff */
[----:B------:R-:W-:-:S04]  /*34dc0*/  IMAD.SHL.U32 R46, R29, 0x40, RZ ;  /* 0x000000401d2e7824 */ /* 0x000fc800078e00ff */
[----:B------:R-:W-:Y:S02]  /*34dd0*/  IMAD.SHL.U32 R46, R46, 0x2, RZ ;  /* 0x000000022e2e7824 */ /* 0x000fe400078e00ff */
[--C-:B------:R-:W-:Y:S01]  /*34de0*/  IMAD.X R33, R33, 0x1, R2.reuse, P4 ;  /* 0x0000000121217824 */ /* 0x100fe200020e0602 */
[----:B------:R-:W-:Y:S01]  /*34df0*/  IADD3 R28, P4, R28, R9, RZ ;  /* 0x000000091c1c7210 */ /* 0x000fe20007f9e0ff */
[----:B------:R-:W-:Y:S03]  /*34e00*/  STL [R1+0xe9c], R43 ;  /* 0x000e9c2b01007387 */ /* 0x000fe60000100800 */
[----:B------:R-:W-:Y:S01]  /*34e10*/  STL [R1+0xe94], R33 ;  /* 0x000e942101007387 */ /* 0x000fe20000100800 */
[----:B------:R-:W-:Y:S01]  /*34e20*/  STL [R1+0xe68], R28 ;  /* 0x000e681c01007387 */ /* 0x000fe20000100800 */
[----:B------:R-:W-:-:S05]  /*34e30*/  IMAD.X R32, R32, 0x1, R2, P5 ;  /* 0x0000000120207824 */ /* 0x000fca00028e0602 */
[----:B------:R-:W-:Y:S01]  /*34e40*/  STL [R1+0xe8c], R32 ;  /* 0x000e8c2001007387 */ /* 0x000fe20000100800 */
[----:B---3--:R-:W-:Y:S01]  /*34e50*/  IADD3 R37, P5, R37, R46, RZ ;  /* 0x0000002e25257210 */ /* 0x008fe20007fbe0ff */
[----:B------:R-:W-:-:S04]  /*34e60*/  IMAD.X R41, R41, 0x1, R2, P6 ;  /* 0x0000000129297824 */ /* 0x000fc800030e0602 */
[----:B------:R-:W-:Y:S01]  /*34e70*/  STL [R1+0xe60], R37 ;  /* 0x000e602501007387 */ /* 0x000fe20000100800 */
[----:B--2---:R-:W-:-:S05]  /*34e80*/  IMAD.X R3, R3, 0x1, R2, P1 ;  /* 0x0000000103037824 */ /* 0x004fca00008e0602 */
[----:B------:R0:W-:Y:S01]  /*34e90*/  STL [R1+0xe7c], R3 ;  /* 0x000e7c0301007387 */ /* 0x0001e20000100800 */
[----:B------:R1:W-:Y:S03]  /*34ea0*/  STL [R1+0xe84], R41 ;  /* 0x000e842901007387 */ /* 0x0003e60000100800 */
[----:B0-----:R-:W2:Y:S01]  /*34eb0*/  LDL.LU R3, [R1+0x15c0] ;  /* 0x0015c00001037983 */ /* 0x001ea20000300800 */
[-C--:B------:R-:W-:Y:S02]  /*34ec0*/  IADD3 R36, P6, R36, R46.reuse, RZ ;  /* 0x0000002e24247210 */ /* 0x080fe40007fde0ff */
[-C--:B------:R-:W-:Y:S01]  /*34ed0*/  IADD3 R40, P1, R40, R46.reuse, RZ ;  /* 0x0000002e28287210 */ /* 0x080fe20007f3e0ff */
[--C-:B------:R-:W-:Y:S01]  /*34ee0*/  IMAD.X R17, R17, 0x1, R2.reuse, P2 ;  /* 0x0000000111117824 */ /* 0x100fe200010e0602 */
[-C--:B------:R-:W-:Y:S01]  /*34ef0*/  IADD3 R16, P2, R16, R46.reuse, RZ ;  /* 0x0000002e10107210 */ /* 0x080fe20007f5e0ff */
[--C-:B------:R-:W-:Y:S01]  /*34f00*/  IMAD.X R45, R45, 0x1, R2.reuse, P3 ;  /* 0x000000012d2d7824 */ /* 0x100fe200018e0602 */
[----:B------:R0:W-:Y:S01]  /*34f10*/  STL [R1+0xe58], R36 ;  /* 0x000e582401007387 */ /* 0x0001e20000100800 */
[-C--:B------:R-:W-:Y:S01]  /*34f20*/  IADD3 R44, P3, R44, R46.reuse, RZ ;  /* 0x0000002e2c2c7210 */ /* 0x080fe20007f7e0ff */
[----:B------:R3:W-:Y:S02]  /*34f30*/  STL [R1+0xe50], R40 ;  /* 0x000e502801007387 */ /* 0x0007e40000100800 */
[----:B------:R-:W-:Y:S01]  /*34f40*/  IMAD.X R21, R21, 0x1, R2, P4 ;  /* 0x0000000115157824 */ /* 0x000fe200020e0602 */
[----:B------:R0:W-:Y:S01]  /*34f50*/  STL [R1+0xe74], R17 ;  /* 0x000e741101007387 */ /* 0x0001e20000100800 */
[----:B------:R-:W-:Y:S01]  /*34f60*/  IADD3 R25, P4, R25, R46, RZ ;  /* 0x0000002e19197210 */ /* 0x000fe20007f9e0ff */
[----:B------:R0:W-:Y:S02]  /*34f70*/  STL [R1+0xe48], R16 ;  /* 0x000e481001007387 */ /* 0x0001e40000100800 */
[----:B------:R0:W-:Y:S01]  /*34f80*/  STL [R1+0xe6c], R45 ;  /* 0x000e6c2d01007387 */ /* 0x0001e20000100800 */
[----:B------:R0:W-:Y:S01]  /*34f90*/  STL [R1+0xe40], R44 ;  /* 0x000e402c01007387 */ /* 0x0001e20000100800 */
[----:B------:R0:W-:Y:S02]  /*34fa0*/  STL [R1+0xe64], R21 ;  /* 0x000e641501007387 */ /* 0x0001e40000100800 */
[----:B------:R0:W-:Y:S02]  /*34fb0*/  STL [R1+0xe38], R25 ;  /* 0x000e381901007387 */ /* 0x0001e40000100800 */
[----:B------:R-:W-:-:S02]  /*34fc0*/  IMAD.MOV.U32 R12, RZ, RZ, R48 ;  /* 0x000000ffff0c7224 */ /* 0x000fc400078e0030 */
[----:B------:R-:W-:Y:S02]  /*34fd0*/  IMAD.MOV.U32 R13, RZ, RZ, R49 ;  /* 0x000000ffff0d7224 */ /* 0x000fe400078e0031 */
[--C-:B--2---:R-:W-:Y:S01]  /*34fe0*/  IMAD.X R20, R20, 0x1, R3.reuse, P5 ;  /* 0x0000000114147824 */ /* 0x104fe200028e0603 */
[-C--:B------:R-:W-:Y:S01]  /*34ff0*/  IADD3 R24, P5, R24, R46.reuse, RZ ;  /* 0x0000002e18187210 */ /* 0x080fe20007fbe0ff */
[--C-:B------:R-:W-:Y:S01]  /*35000*/  IMAD.X R53, R53, 0x1, R3.reuse, P6 ;  /* 0x0000000135357824 */ /* 0x100fe200030e0603 */
[-C--:B------:R-:W-:Y:S01]  /*35010*/  IADD3 R61, P6, R61, R46.reuse, RZ ;  /* 0x0000002e3d3d7210 */ /* 0x080fe20007fde0ff */
[--C-:B------:R-:W-:Y:S01]  /*35020*/  IMAD.X R57, R57, 0x1, R3.reuse, P1 ;  /* 0x0000000139397824 */ /* 0x100fe200008e0603 */
[----:B------:R2:W-:Y:S01]  /*35030*/  STL [R1+0xe5c], R20 ;  /* 0x000e5c1401007387 */ /* 0x0005e20000100800 */
[-C--:B------:R-:W-:Y:S01]  /*35040*/  IADD3 R52, P1, R52, R46.reuse, RZ ;  /* 0x0000002e34347210 */ /* 0x080fe20007f3e0ff */
[----:B------:R0:W-:Y:S02]  /*35050*/  STL [R1+0xe30], R24 ;  /* 0x000e301801007387 */ /* 0x0001e40000100800 */
[----:B------:R0:W-:Y:S02]  /*35060*/  STL [R1+0xe54], R53 ;  /* 0x000e543501007387 */ /* 0x0001e40000100800 */
[--C-:B------:R-:W-:Y:S01]  /*35070*/  IMAD.X R60, R60, 0x1, R3.reuse, P2 ;  /* 0x000000013c3c7824 */ /* 0x100fe200010e0603 */
[----:B------:R0:W-:Y:S01]  /*35080*/  STL [R1+0xe28], R61 ;  /* 0x000e283d01007387 */ /* 0x0001e20000100800 */
[-C--:B------:R-:W-:Y:S01]  /*35090*/  IADD3 R56, P2, R56, R46.reuse, RZ ;  /* 0x0000002e38387210 */ /* 0x080fe20007f5e0ff */
[----:B------:R0:W-:Y:S02]  /*350a0*/  STL [R1+0xe4c], R57 ;  /* 0x000e4c3901007387 */ /* 0x0001e40000100800 */
[----:B------:R0:W-:Y:S02]  /*350b0*/  STL [R1+0xe20], R52 ;  /* 0x000e203401007387 */ /* 0x0001e40000100800 */
[--C-:B----4-:R-:W-:Y:S01]  /*350c0*/  IMAD.X R0, R0, 0x1, R3.reuse, P3 ;  /* 0x0000000100007824 */ /* 0x110fe200018e0603 */
[----:B------:R-:W4:Y:S01]  /*350d0*/  LDL.LU R47, [R1+0xe10] ;  /* 0x000e1000012f7983 */ /* 0x000f220000300800 */
[----:B------:R0:W-:Y:S02]  /*350e0*/  STL [R1+0xe44], R60 ;  /* 0x000e443c01007387 */ /* 0x0001e40000100800 */
[----:B------:R-:W4:Y:S02]  /*350f0*/  LDL.LU R48, [R1+0xe34] ;  /* 0x000e340001307983 */ /* 0x000f240000300800 */
[----:B------:R0:W-:Y:S01]  /*35100*/  STL [R1+0xe18], R56 ;  /* 0x000e183801007387 */ /* 0x0001e20000100800 */
        /* <DEDUP_REMOVED lines=12> */
[----:B-1----:R-:W4:Y:S01]  /*351d0*/  LDL.LU R41, [R1+0xe04] ;  /* 0x000e040001297983 */ /* 0x002f220000300800 */
[----:B0-----:R-:W4:Y:S02]  /*351e0*/  LDL.LU R36, [R1+0xdd8] ;  /* 0x000dd80001247983 */ /* 0x001f240000300800 */
[----:B---3--:R-:W3:Y:S02]  /*351f0*/  LDL.LU R40, [R1+0xdfc] ;  /* 0x000dfc0001287983 */ /* 0x008ee40000300800 */
[----:B------:R-:W3:Y:S01]  /*35200*/  LDL.LU R17, [R1+0xdd0] ;  /* 0x000dd00001117983 */ /* 0x000ee20000300800 */
[----:B------:R-:W3:Y:S01]  /*35210*/  LDL.LU R16, [R1+0xdf4] ;  /* 0x000df40001107983 */ /* 0x000ee20000300800 */
[----:B------:R-:W3:Y:S02]  /*35220*/  LDL.LU R45, [R1+0xdc8] ;  /* 0x000dc800012d7983 */ /* 0x000ee40000300800 */
[----:B------:R-:W3:Y:S02]  /*35230*/  LDL.LU R44, [R1+0xdec] ;  /* 0x000dec00012c7983 */ /* 0x000ee40000300800 */
[----:B------:R-:W3:Y:S01]  /*35240*/  LDL.LU R21, [R1+0xdc0] ;  /* 0x000dc00001157983 */ /* 0x000ee20000300800 */
[----:B------:R-:W3:Y:S01]  /*35250*/  LDL.LU R25, [R1+0xde4] ;  /* 0x000de40001197983 */ /* 0x000ee20000300800 */
[----:B--2---:R-:W2:Y:S02]  /*35260*/  LDL.LU R20, [R1+0xdb8] ;  /* 0x000db80001147983 */ /* 0x004ea40000300800 */
[----:B------:R-:W2:Y:S02]  /*35270*/  LDL.LU R24, [R1+0xddc] ;  /* 0x000ddc0001187983 */ /* 0x000ea40000300800 */
[----:B------:R-:W2:Y:S01]  /*35280*/  LDL.LU R53, [R1+0xdb0] ;  /* 0x000db00001357983 */ /* 0x000ea20000300800 */
[----:B------:R-:W2:Y:S01]  /*35290*/  LDL.LU R61, [R1+0xdd4] ;  /* 0x000dd400013d7983 */ /* 0x000ea20000300800 */
[----:B------:R-:W2:Y:S02]  /*352a0*/  LDL.LU R57, [R1+0xda8] ;  /* 0x000da80001397983 */ /* 0x000ea40000300800 */
[----:B------:R-:W2:Y:S02]  /*352b0*/  LDL.LU R52, [R1+0xdcc] ;  /* 0x000dcc0001347983 */ /* 0x000ea40000300800 */
[----:B------:R-:W2:Y:S01]  /*352c0*/  LDL.LU R60, [R1+0xda0] ;  /* 0x000da000013c7983 */ /* 0x000ea20000300800 */
[----:B------:R-:W2:Y:S01]  /*352d0*/  LDL.LU R56, [R1+0xdc4] ;  /* 0x000dc40001387983 */ /* 0x000ea20000300800 */
[----:B------:R-:W2:Y:S01]  /*352e0*/  LDL.LU R0, [R1+0xd98] ;  /* 0x000d980001007983 */ /* 0x000ea20000300800 */
[-C--:B----4-:R-:W-:Y:S01]  /*352f0*/  IADD3 R47, P3, R47, R46.reuse, RZ ;  /* 0x0000002e2f2f7210 */ /* 0x090fe20007f7e0ff */
[--C-:B------:R-:W-:Y:S01]  /*35300*/  IMAD.X R48, R48, 0x1, R3.reuse, P4 ;  /* 0x0000000130307824 */ /* 0x100fe200020e0603 */
[-C--:B------:R-:W-:Y:S01]  /*35310*/  IADD3 R49, P4, R49, R46.reuse, RZ ;  /* 0x0000002e31317210 */ /* 0x080fe20007f9e0ff */
[--C-:B------:R-:W-:Y:S01]  /*35320*/  IMAD.X R50, R50, 0x1, R3.reuse, P5 ;  /* 0x0000000132327824 */ /* 0x100fe200028e0603 */
[----:B------:R-:W-:Y:S01]  /*35330*/  IADD3 R51, P5, R51, R46, RZ ;  /* 0x0000002e33337210 */ /* 0x000fe20007fbe0ff */
[----:B------:R0:W-:Y:S01]  /*35340*/  STL [R1+0xe10], R47 ;  /* 0x000e102f01007387 */ /* 0x0001e20000100800 */
        /* <DEDUP_REMOVED lines=9> */
[----:B------:R0:W-:Y:S01]  /*353e0*/  STL [R1+0xe24], R42 ;  /* 0x000e242a01007387 */ /* 0x0001e20000100800 */
        /* <DEDUP_REMOVED lines=10> */
[--C-:B---3--:R-:W-:Y:S02]  /*35490*/  IMAD.X R40, R40, 0x1, R3.reuse, P5 ;  /* 0x0000000128287824 */ /* 0x108fe400028e0603 */
        /* <DEDUP_REMOVED lines=13> */
[----:B--2---:R-:W-:Y:S01]  /*35570*/  IADD3 R20, P2, R20, R46, RZ ;  /* 0x0000002e14147210 */ /* 0x004fe20007f5e0ff */
        /* <DEDUP_REMOVED lines=18> */
[----:B0-----:R-:W2:Y:S01]  /*356a0*/  LDL.LU R47, [R1+0xdbc] ;  /* 0x000dbc00012f7983 */ /* 0x001ea20000300800 */
[----:B------:R0:W-:Y:S02]  /*356b0*/  STL [R1+0xda0], R60 ;  /* 0x000da03c01007387 */ /* 0x0001e40000100800 */
[----:B-1----:R-:W2:Y:S02]  /*356c0*/  LDL.LU R48, [R1+0xd90] ;  /* 0x000d900001307983 */ /* 0x002ea40000300800 */
[----:B------:R1:W-:Y:S01]  /*356d0*/  STL [R1+0xdc4], R56 ;  /* 0x000dc43801007387 */ /* 0x0003e20000100800 */
[----:B----4-:R-:W4:Y:S01]  /*356e0*/  LDL.LU R49, [R1+0xdb4] ;  /* 0x000db40001317983 */ /* 0x010f220000300800 */
        /* <DEDUP_REMOVED lines=9> */
[----:B---3--:R-:W3:Y:S02]  /*35780*/  LDL.LU R32, [R1+0xd68] ;  /* 0x000d680001207983 */ /* 0x008ee40000300800 */
        /* <DEDUP_REMOVED lines=17> */
[----:B-1----:R-:W3:Y:S01]  /*358a0*/  LDL.LU R56, [R1+0xd20] ;  /* 0x000d200001387983 */ /* 0x002ee20000300800 */
[----:B------:R-:W3:Y:S01]  /*358b0*/  LDL.LU R0, [R1+0xd44] ;  /* 0x000d440001007983 */ /* 0x000ee20000300800 */
[----:B--2---:R-:W-:-:S02]  /*358c0*/  IADD3.X R47, R47, R3, RZ, P1, !PT ;  /* 0x000000032f2f7210 */ /* 0x004fc40000ffe4ff */
[-C--:B------:R-:W-:Y:S01]  /*358d0*/  IADD3 R48, P1, R48, R46.reuse, RZ ;  /* 0x0000002e30307210 */ /* 0x080fe20007f3e0ff */
[--C-:B----4-:R-:W-:Y:S01]  /*358e0*/  IMAD.X R49, R49, 0x1, R3.reuse, P2 ;  /* 0x0000000131317824 */ /* 0x110fe200010e0603 */
[-C--:B------:R-:W-:Y:S01]  /*358f0*/  IADD3 R50, P2, R50, R46.reuse, RZ ;  /* 0x0000002e32327210 */ /* 0x080fe20007f5e0ff */
[--C-:B------:R-:W-:Y:S01]  /*35900*/  IMAD.X R51, R51, 0x1, R3.reuse, P3 ;  /* 0x0000000133337824 */ /* 0x100fe200018e0603 */
[----:B------:R0:W-:Y:S01]  /*35910*/  STL [R1+0xdbc], R47 ;  /* 0x000dbc2f01007387 */ /* 0x0001e20000100800 */
[-C--:B------:R-:W-:Y:S01]  /*35920*/  IADD3 R42, P3, R42, R46.reuse, RZ ;  /* 0x0000002e2a2a7210 */ /* 0x080fe20007f7e0ff */
[----:B------:R1:W-:Y:S02]  /*35930*/  STL [R1+0xd90], R48 ;  /* 0x000d903001007387 */ /* 0x0003e40000100800 */
        /* <DEDUP_REMOVED lines=8> */
[----:B------:R-:W-:Y:S01]  /*359c0*/  IMAD.X R28, R28, 0x1, R3, P6 ;  /* 0x000000011c1c7824 */ /* 0x000fe200030e0603 */
[----:B------:R0:W-:Y:S01]  /*359d0*/  STL [R1+0xda4], R43 ;  /* 0x000da42b01007387 */ /* 0x0001e20000100800 */
[----:B---3--:R-:W-:-:S03]  /*359e0*/  IADD3 R32, P6, R32, R46, RZ ;  /* 0x0000002e20207210 */ /* 0x008fc60007fde0ff */
[----:B------:R4:W-:Y:S01]  /*359f0*/  STL [R1+0xd78], R9 ;  /* 0x000d780901007387 */ /* 0x0009e20000100800 */
[----:B------:R-:W-:-:S03]  /*35a00*/  IMAD.X R37, R37, 0x1, R3, P1 ;  /* 0x0000000125257824 */ /* 0x000fc600008e0603 */
        /* <DEDUP_REMOVED lines=37> */
[--C-:B------:R-:W-:Y:S01]  /*35c60*/  IMAD.X R0, R0, 0x1, R3.reuse, P4 ;  /* 0x0000000100007824 */ /* 0x100fe200020e0603 */
[----:B0-----:R-:W3:Y:S01]  /*35c70*/  LDL.LU R47, [R1+0xd18] ;  /* 0x000d1800012f7983 */ /* 0x001ee20000300800 */
[----:B------:R0:W-:Y:S02]  /*35c80*/  STL [R1+0xd4c], R60 ;  /* 0x000d4c3c01007387 */ /* 0x0001e40000100800 */
[----:B-1----:R-:W3:Y:S02]  /*35c90*/  LDL.LU R48, [R1+0xd3c] ;  /* 0x000d3c0001307983 */ /* 0x002ee40000300800 */
[----:B------:R1:W-:Y:S01]  /*35ca0*/  STL [R1+0xd20], R56 ;  /* 0x000d203801007387 */ /* 0x0003e20000100800 */
[----:B--2---:R-:W2:Y:S01]  /*35cb0*/  LDL.LU R49, [R1+0xd10] ;  /* 0x000d100001317983 */ /* 0x004ea20000300800 */
[----:B------:R0:W-:Y:S02]  /*35cc0*/  STL [R1+0xd44], R0 ;  /* 0x000d440001007387 */ /* 0x0001e40000100800 */
[----:B----4-:R-:W4:Y:S02]  /*35cd0*/  LDL.LU R50, [R1+0xd34] ;  /* 0x000d340001327983 */ /* 0x010f240000300800 */
        /* <DEDUP_REMOVED lines=24> */
[----:B0-----:R-:W4:Y:S01]  /*35e60*/  LDL.LU R60, [R1+0xca8] ;  /* 0x000ca800013c7983 */ /* 0x001f220000300800 */
[----:B-1----:R-:W4:Y:S01]  /*35e70*/  LDL.LU R56, [R1+0xccc] ;  /* 0x000ccc0001387983 */ /* 0x002f220000300800 */
[----:B------:R-:W4:Y:S01]  /*35e80*/  LDL.LU R0, [R1+0xca0] ;  /* 0x000ca00001007983 */ /* 0x000f220000300800 */
[-C--:B---3--:R-:W-:Y:S01]  /*35e90*/  IADD3 R47, P4, R47, R46.reuse, RZ ;  /* 0x0000002e2f2f7210 */ /* 0x088fe20007f9e0ff */
[--C-:B------:R-:W-:Y:S01]  /*35ea0*/  IMAD.X R48, R48, 0x1, R3.reuse, P5 ;  /* 0x0000000130307824 */ /* 0x100fe200028e0603 */
[-C--:B--2---:R-:W-:Y:S01]  /*35eb0*/  IADD3 R49, P5, R49, R46.reuse, RZ ;  /* 0x0000002e31317210 */ /* 0x084fe20007fbe0ff */
[--C-:B----4-:R-:W-:Y:S01]  /*35ec0*/  IMAD.X R50, R50, 0x1, R3.reuse, P6 ;  /* 0x0000000132327824 */ /* 0x110fe200030e0603 */
        /* <DEDUP_REMOVED lines=54> */
[-C--:B------:R-:W-:Y:S01]  /*36230*/  IADD3 R0, P1, R0, R46.reuse, RZ ;  /* 0x0000002e00007210 */ /* 0x080fe20007f3e0ff */
[----:B0-----:R-:W4:Y:S01]  /*36240*/  LDL.LU R47, [R1+0xcc4] ;  /* 0x000cc400012f7983 */ /* 0x001f220000300800 */
[----:B------:R0:W-:Y:S02]  /*36250*/  STL [R1+0xca8], R60 ;  /* 0x000ca83c01007387 */ /* 0x0001e40000100800 */
[----:B-1----:R-:W4:Y:S02]  /*36260*/  LDL.LU R48, [R1+0xc98] ;  /* 0x000c980001307983 */ /* 0x002f240000300800 */
[----:B------:R1:W-:Y:S01]  /*36270*/  STL [R1+0xccc], R56 ;  /* 0x000ccc3801007387 */ /* 0x0003e20000100800 */
[----:B--2---:R-:W2:Y:S01]  /*36280*/  LDL.LU R49, [R1+0xcbc] ;  /* 0x000cbc0001317983 */ /* 0x004ea20000300800 */
[----:B------:R0:W-:Y:S02]  /*36290*/  STL [R1+0xca0], R0 ;  /* 0x000ca00001007387 */ /* 0x0001e40000100800 */
        /* <DEDUP_REMOVED lines=27> */
[----:B------:R-:W3:Y:S02]  /*36450*/  LDL.LU R0, [R1+0xc4c] ;  /* 0x000c4c0001007983 */ /* 0x000ee40000300800 */
[--C-:B----4-:R-:W-:Y:S01]  /*36460*/  IMAD.X R47, R47, 0x1, R3.reuse, P2 ;  /* 0x000000012f2f7824 */ /* 0x110fe200010e0603 */
[-C--:B------:R-:W-:Y:S01]  /*36470*/  IADD3 R48, P2, R48, R46.reuse, RZ ;  /* 0x0000002e30307210 */ /* 0x080fe20007f5e0ff */
[--C-:B--2---:R-:W-:Y:S01]  /*36480*/  IMAD.X R49, R49, 0x1, R3.reuse, P3 ;  /* 0x0000000131317824 */ /* 0x104fe200018e0603 */
[-C--:B---3--:R-:W-:Y:S01]  /*36490*/  IADD3 R50, P3, R50, R46.reuse, RZ ;  /* 0x0000002e32327210 */ /* 0x088fe20007f7e0ff */
        /* <DEDUP_REMOVED lines=89> */
[-C--:B----4-:R-:W-:Y:S01]  /*36a30*/  IADD3 R47, P5, R47, R46.reuse, RZ ;  /* 0x0000002e2f2f7210 */ /* 0x090fe20007fbe0ff */
[--C-:B------:R-:W-:Y:S01]  /*36a40*/  IMAD.X R48, R48, 0x1, R3.reuse, P6 ;  /* 0x0000000130307824 */ /* 0x100fe200030e0603 */
[-C--:B--2---:R-:W-:Y:S01]  /*36a50*/  IADD3 R49, P6, R49, R46.reuse, RZ ;  /* 0x0000002e31317210 */ /* 0x084fe20007fde0ff */
[--C-:B---3--:R-:W-:Y:S01]  /*36a60*/  IMAD.X R50, R50, 0x1, R3.reuse, P1 ;  /* 0x0000000132327824 */ /* 0x108fe200008e0603 */
        /* <DEDUP_REMOVED lines=100> */
[----:B------:R3:W-:Y:S01]  /*370b0*/  STL [R1+0xb98], R50 ;  /* 0x000b983201007387 */ /* 0x0007e20000100800 */
[----:B------:R-:W-:Y:S01]  /*370c0*/  IADD3.X R29, R29, R3, RZ, P1, !PT ;  /* 0x000000031d1d7210 */ /* 0x000fe20000ffe4ff */
        /* <DEDUP_REMOVED lines=842> */
[----:B------:R-:W-:-:S02]  /*3a570*/  IMAD.X R32, R32, 0x1, R3, P4 ;  /* 0x0000000120207824 */ /* 0x000fc400020e0603 */
[----:B------:R0:W-:Y:S01]  /*3a580*/  STL [R1+0x125c], R9 ;  /* 0x00125c0901007387 */ /* 0x0001e20000100800 */
[-C--:B------:R-:W-:Y:S01]  /*3a590*/  IADD3 R37, P4, R37, R46.reuse, RZ ;  /* 0x0000002e25257210 */ /* 0x080fe20007f9e0ff */
[----:B------:R-:W-:Y:S01]  /*3a5a0*/  STL [R1+0x1298], R29 ;  /* 0x0012981d01007387 */ /* 0x000fe20000100800 */
[--C-:B------:R-:W-:Y:S02]  /*3a5b0*/  IMAD.X R41, R41, 0x1, R3.reuse, P5 ;  /* 0x0000000129297824 */ /* 0x100fe400028e0603 */
[----:B------:R1:W-:Y:S01]  /*3a5c0*/  STL [R1+0x1264], R33 ;  /* 0x0012642101007387 */ /* 0x0003e20000100800 */
[-C--:B------:R-:W-:Y:S01]  /*3a5d0*/  IADD3 R36, P5, R36, R46.reuse, RZ ;  /* 0x0000002e24247210 */ /* 0x080fe20007fbe0ff */
[----:B------:R-:W-:Y:S01]  /*3a5e0*/  STL [R1+0x12a0], R28 ;  /* 0x0012a01c01007387 */ /* 0x000fe20000100800 */
[--C-:B------:R-:W-:Y:S02]  /*3a5f0*/  IMAD.X R40, R40, 0x1, R3.reuse, P6 ;  /* 0x0000000128287824 */ /* 0x100fe400030e0603 */
[----:B------:R2:W-:Y:S01]  /*3a600*/  STL [R1+0x126c], R32 ;  /* 0x00126c2001007387 */ /* 0x0005e20000100800 */
        /* <DEDUP_REMOVED lines=23> */
[----:B------:R1:W-:Y:S02]  /*3a780*/  STL [R1+0x129c], R24 ;  /* 0x00129c1801007387 */ /* 0x0003e40000100800 */
[----:B------:R-:W-:Y:S01]  /*3a790*/  STL [R1+0x12d8], R53 ;  /* 0x0012d83501007387 */ /* 0x000fe20000100800 */
[----:B------:R-:W-:Y:S01]  /*3a7a0*/  IADD3 R60, P6, R60, R46, RZ ;  /* 0x0000002e3c3c7210 */ /* 0x000fe20007fde0ff */
[----:B------:R-:W-:Y:S01]  /*3a7b0*/  STL [R1+0x12a4], R61 ;  /* 0x0012a43d01007387 */ /* 0x000fe20000100800 */
[----:B------:R-:W-:-:S02]  /*3a7c0*/  IMAD.X R56, R56, 0x1, R3, P1 ;  /* 0x0000000138387824 */ /* 0x000fc400008e0603 */
[----:B------:R3:W-:Y:S02]  /*3a7d0*/  STL [R1+0x12e0], R57 ;  /* 0x0012e03901007387 */ /* 0x0007e40000100800 */
[----:B------:R-:W-:Y:S01]  /*3a7e0*/  STL [R1+0x12ac], R52 ;  /* 0x0012ac3401007387 */ /* 0x000fe20000100800 */
[-C--:B------:R-:W-:Y:S01]  /*3a7f0*/  IADD3 R0, P1, R0, R46.reuse, RZ ;  /* 0x0000002e00007210 */ /* 0x080fe20007f3e0ff */
[----:B0-----:R-:W4:Y:S01]  /*3a800*/  LDL.LU R9, [R1+0x12bc] ;  /* 0x0012bc0001097983 */ /* 0x001f220000300800 */
[----:B------:R-:W-:Y:S02]  /*3a810*/  STL [R1+0x12e8], R60 ;  /* 0x0012e83c01007387 */ /* 0x000fe40000100800 */
[----:B-1----:R-:W4:Y:S02]  /*3a820*/  LDL.LU R33, [R1+0x12f8] ;  /* 0x0012f80001217983 */ /* 0x002f240000300800 */
[----:B------:R0:W-:Y:S01]  /*3a830*/  STL [R1+0x12b4], R56 ;  /* 0x0012b43801007387 */ /* 0x0001e20000100800 */
[----:B------:R-:W4:Y:S01]  /*3a840*/  LDL.LU R29, [R1+0x12c4] ;  /* 0x0012c400011d7983 */ /* 0x000f220000300800 */
[----:B------:R1:W-:Y:S02]  /*3a850*/  STL [R1+0x12f0], R0 ;  /* 0x0012f00001007387 */ /* 0x0003e40000100800 */
[----:B--2---:R-:W2:Y:S02]  /*3a860*/  LDL.LU R32, [R1+0x1300] ;  /* 0x0013000001207983 */ /* 0x004ea40000300800 */
[----:B------:R-:W2:Y:S01]  /*3a870*/  LDL.LU R28, [R1+0x12cc] ;  /* 0x0012cc00011c7983 */ /* 0x000ea20000300800 */
[----:B---3--:R-:W3:Y:S01]  /*3a880*/  LDL.LU R41, [R1+0x1308] ;  /* 0x0013080001297983 */ /* 0x008ee20000300800 */
        /* <DEDUP_REMOVED lines=16> */
[----:B------:R-:W3:Y:S02]  /*3a990*/  LDL.LU R52, [R1+0x1314] ;  /* 0x0013140001347983 */ /* 0x000ee40000300800 */
[----:B-1----:R-:W3:Y:S02]  /*3a9a0*/  LDL.LU R0, [R1+0x1350] ;  /* 0x0013500001007983 */ /* 0x002ee40000300800 */
[----:B------:R-:W3:Y:S01]  /*3a9b0*/  LDL.LU R47, [R1+0x131c] ;  /* 0x00131c00012f7983 */ /* 0x000ee20000300800 */
[----:B------:R-:W3:Y:S01]  /*3a9c0*/  LDL.LU R48, [R1+0x1354] ;  /* 0x0013540001307983 */ /* 0x000ee20000300800 */
[----:B------:R-:W3:Y:S02]  /*3a9d0*/  LDL.LU R49, [R1+0x1324] ;  /* 0x0013240001317983 */ /* 0x000ee40000300800 */
[----:B------:R-:W3:Y:S02]  /*3a9e0*/  LDL.LU R50, [R1+0x132c] ;  /* 0x00132c0001327983 */ /* 0x000ee40000300800 */
[----:B------:R-:W3:Y:S01]  /*3a9f0*/  LDL.LU R51, [R1+0x1334] ;  /* 0x0013340001337983 */ /* 0x000ee20000300800 */
[----:B------:R-:W3:Y:S01]  /*3aa00*/  LDL.LU R42, [R1+0x133c] ;  /* 0x00133c00012a7983 */ /* 0x000ee20000300800 */
[----:B------:R-:W3:Y:S02]  /*3aa10*/  LDL.LU R43, [R1+0x1344] ;  /* 0x00134400012b7983 */ /* 0x000ee40000300800 */
[--C-:B----4-:R-:W-:Y:S01]  /*3aa20*/  IMAD.X R9, R9, 0x1, R3.reuse, P2 ;  /* 0x0000000109097824 */ /* 0x110fe200010e0603 */
[----:B------:R-:W-:Y:S01]  /*3aa30*/  IADD3 R33, P2, R33, R46, RZ ;  /* 0x0000002e21217210 */ /* 0x000fe20007f5e0ff */
[----:B------:R-:W-:-:S03]  /*3aa40*/  IMAD.X R29, R29, 0x1, R3, P3 ;  /* 0x000000011d1d7824 */ /* 0x000fc600018e0603 */
[----:B------:R0:W-:Y:S01]  /*3aa50*/  STL [R1+0x12bc], R9 ;  /* 0x0012bc0901007387 */ /* 0x0001e20000100800 */
[-C--:B--2---:R-:W-:Y:S01]  /*3aa60*/  IADD3 R32, P3, R32, R46.reuse, RZ ;  /* 0x0000002e20207210 */ /* 0x084fe20007f7e0ff */
[--C-:B------:R-:W-:Y:S01]  /*3aa70*/  IMAD.X R28, R28, 0x1, R3.reuse, P4 ;  /* 0x000000011c1c7824 */ /* 0x100fe200020e0603 */
[-C--:B---3--:R-:W-:Y:S01]  /*3aa80*/  IADD3 R41, P4, R41, R46.reuse, RZ ;  /* 0x0000002e29297210 */ /* 0x088fe20007f9e0ff */
[--C-:B------:R-:W-:Y:S01]  /*3aa90*/  IMAD.X R37, R37, 0x1, R3.reuse, P5 ;  /* 0x0000000125257824 */ /* 0x100fe200028e0603 */
[----:B0-----:R0:W5:Y:S01]  /*3aaa0*/  LDL.LU R9, [R1+0x15bc] ;  /* 0x0015bc0001097983 */ /* 0x0011620000300800 */
[----:B------:R1:W-:Y:S01]  /*3aab0*/  STL [R1+0x12f8], R33 ;  /* 0x0012f82101007387 */ /* 0x0003e20000100800 */
[-C--:B------:R-:W-:Y:S01]  /*3aac0*/  IADD3 R40, P5, R40, R46.reuse, RZ ;  /* 0x0000002e28287210 */ /* 0x080fe20007fbe0ff */
[----:B------:R-:W-:Y:S01]  /*3aad0*/  IMAD.X R36, R36, 0x1, R3, P6 ;  /* 0x0000000124247824 */ /* 0x000fe200030e0603 */
[----:B-1----:R0:W5:Y:S01]  /*3aae0*/  LDL.LU R33, [R1+0x15b8] ;  /* 0x0015b80001217983 */ /* 0x0021620000300800 */
[----:B------:R1:W-:Y:S01]  /*3aaf0*/  STL [R1+0x12c4], R29 ;  /* 0x0012c41d01007387 */ /* 0x0003e20000100800 */
[----:B------:R-:W-:-:S02]  /*3ab00*/  IADD3 R17, P6, R17, R46, RZ ;  /* 0x0000002e11117210 */ /* 0x000fc40007fde0ff */
[----:B-1----:R0:W5:Y:S01]  /*3ab10*/  LDL.LU R29, [R1+0x15b4] ;  /* 0x0015b400011d7983 */ /* 0x0021620000300800 */
[----:B------:R1:W-:Y:S02]  /*3ab20*/  STL [R1+0x1300], R32 ;  /* 0x0013002001007387 */ /* 0x0003e40000100800 */
[--C-:B------:R-:W-:Y:S01]  /*3ab30*/  IMAD.X R16, R16, 0x1, R3.reuse, P1 ;  /* 0x0000000110107824 */ /* 0x100fe200008e0603 */
[----:B-1----:R0:W5:Y:S01]  /*3ab40*/  LDL.LU R32, [R1+0x15b0] ;  /* 0x0015b00001207983 */ /* 0x0021620000300800 */
[----:B------:R1:W-:Y:S01]  /*3ab50*/  STL [R1+0x12cc], R28 ;  /* 0x0012cc1c01007387 */ /* 0x0003e20000100800 */
[-C--:B------:R-:W-:Y:S02]  /*3ab60*/  IADD3 R45, P1, R45, R46.reuse, RZ ;  /* 0x0000002e2d2d7210 */ /* 0x080fe40007f3e0ff */
[----:B-1----:R0:W5:Y:S01]  /*3ab70*/  LDL.LU R28, [R1+0x15ac] ;  /* 0x0015ac00011c7983 */ /* 0x0021620000300800 */
[----:B------:R1:W-:Y:S02]  /*3ab80*/  STL [R1+0x1308], R41 ;  /* 0x0013082901007387 */ /* 0x0003e40000100800 */
        /* <DEDUP_REMOVED lines=35> */
[----:B------:R1:W-:Y:S03]  /*3adc0*/  STL [R1+0x1338], R57 ;  /* 0x0013383901007387 */ /* 0x0003e60000100800 */
        /* <DEDUP_REMOVED lines=12> */
[----:B-1----:R-:W2:Y:S01]  /*3ae90*/  LDL.LU R0, [R1+0x1560] ;  /* 0x0015600001007983 */ /* 0x002ea20000300800 */
[--C-:B------:R-:W-:Y:S01]  /*3aea0*/  IMAD.X R47, R47, 0x1, R3.reuse, P2 ;  /* 0x000000012f2f7824 */ /* 0x100fe200010e0603 */
[----:B------:R-:W-:Y:S01]  /*3aeb0*/  IADD3 R48, P2, R48, R46, RZ ;  /* 0x0000002e30307210 */ /* 0x000fe20007f5e0ff */
[----:B------:R-:W-:-:S02]  /*3aec0*/  IMAD.X R49, R49, 0x1, R3, P3 ;  /* 0x0000000131317824 */ /* 0x000fc400018e0603 */
[--C-:B------:R-:W-:Y:S02]  /*3aed0*/  IMAD.X R50, R50, 0x1, R3.reuse, P4 ;  /* 0x0000000132327824 */ /* 0x100fe400020e0603 */
[--C-:B------:R-:W-:Y:S01]  /*3aee0*/  IMAD.X R51, R51, 0x1, R3.reuse, P5 ;  /* 0x0000000133337824 */ /* 0x100fe200028e0603 */
[----:B------:R-:W-:Y:S01]  /*3aef0*/  STL [R1+0x131c], R47 ;  /* 0x00131c2f01007387 */ /* 0x000fe20000100800 */
[----:B------:R-:W-:Y:S02]  /*3af00*/  STL [R1+0x1354], R48 ;  /* 0x0013543001007387 */ /* 0x000fe40000100800 */
[--C-:B------:R-:W-:Y:S02]  /*3af10*/  IMAD.X R42, R42, 0x1, R3.reuse, P6 ;  /* 0x000000012a2a7824 */ /* 0x100fe400030e0603 */
[----:B------:R-:W-:Y:S01]  /*3af20*/  STL [R1+0x1324], R49 ;  /* 0x0013243101007387 */ /* 0x000fe20000100800 */
[----:B------:R-:W-:Y:S01]  /*3af30*/  STL [R1+0x132c], R50 ;  /* 0x00132c3201007387 */ /* 0x000fe20000100800 */
[----:B------:R-:W-:-:S02]  /*3af40*/  IMAD.X R43, R43, 0x1, R3, P1 ;  /* 0x000000012b2b7824 */ /* 0x000fc400008e0603 */
[----:B------:R-:W-:Y:S02]  /*3af50*/  STL [R1+0x1334], R51 ;  /* 0x0013343301007387 */ /* 0x000fe40000100800 */
[----:B--2---:R-:W-:-:S05]  /*3af60*/  IMAD.X R0, R0, 0x1, R3, P2 ;  /* 0x0000000100007824 */ /* 0x004fca00010e0603 */
[----:B------:R1:W-:Y:S01]  /*3af70*/  STL [R1+0x134c], R0 ;  /* 0x00134c0001007387 */ /* 0x0003e20000100800 */
[----:B------:R2:W-:Y:S02]  /*3af80*/  STL [R1+0x133c], R42 ;  /* 0x00133c2a01007387 */ /* 0x0005e40000100800 */
[----:B------:R3:W-:Y:S01]  /*3af90*/  STL [R1+0x1344], R43 ;  /* 0x0013442b01007387 */ /* 0x0007e20000100800 */
[----:B-1----:R-:W1:Y:S01]  /*3afa0*/  S2R R0, SR_TID.X ;  /* 0x0000000000007919 */ /* 0x002e620000002100 */
[----:B--2---:R-:W-:Y:S02]  /*3afb0*/  IMAD.MOV.U32 R42, RZ, RZ, R4 ;  /* 0x000000ffff2a7224 */ /* 0x004fe400078e0004 */
[----:B------:R-:W-:Y:S02]  /*3afc0*/  IMAD.MOV.U32 R4, RZ, RZ, R5 ;  /* 0x000000ffff047224 */ /* 0x000fe400078e0005 */
[----:B------:R-:W-:Y:S02]  /*3afd0*/  IMAD.MOV.U32 R5, RZ, RZ, R7 ;  /* 0x000000ffff057224 */ /* 0x000fe400078e0007 */
[----:B---3--:R-:W-:-:S03]  /*3afe0*/  IMAD.MOV.U32 R43, RZ, RZ, R6 ;  /* 0x000000ffff2b7224 */ /* 0x008fc600078e0006 */
[----:B------:R0:W-:Y:S02]  /*3aff0*/  STL.64 [R1+0x588], R4 ;  /* 0x0005880401007387 */ /* 0x0001e40000100a00 */
[----:B------:R0:W-:Y:S01]  /*3b000*/  STL.64 [R1+0x590], R42 ;  /* 0x0005902a01007387 */ /* 0x0001e20000100a00 */
[----:B-1----:R-:W-:-:S05]  /*3b010*/  LOP3.LUT R0, R0, 0x1f, RZ, 0xc0, !PT ;  /* 0x0000001f00007812 */ /* 0x002fca00078ec0ff */
[----:B------:R-:W-:Y:S01]  /*3b020*/  IMAD.SHL.U32 R0, R0, 0x2, RZ ;  /* 0x0000000200007824 */ /* 0x000fe200078e00ff */
[----:B0-----:R-:W-:Y:S01]  /*3b030*/  @!P0 CALL.REL.NOINC `(.L_x_2) ;  /* 0x0000001000008944 */ /* 0x001fe20003c00000 */
[----:B------:R-:W-:Y:S05]  /*3b040*/  BRA `(.L_x_3) ;  /* 0xfffdb74000007947 */ /* 0x000fea000383ffff */
.L_x_2:
[----:B------:R0:W-:Y:S01]  /*3b050*/  STL [R1+0x1618], R22 ;  /* 0x0016181601007387 */ /* 0x0001e20000100800 */
[----:B------:R-:W-:Y:S02]  /*3b060*/  F2FP.BF16.PACK_AB R2, R15, R14 ;  /* 0x0000000e0f02723e */ /* 0x000fe400000010ff */
[----:B------:R-:W-:Y:S01]  /*3b070*/  F2FP.BF16.PACK_AB R0, R39, R38 ;  /* 0x000000262700723e */ /* 0x000fe200000010ff */
[----:B------:R-:W-:Y:S01]  /*3b080*/  STL [R1+0x1614], R23 ;  /* 0x0016141701007387 */ /* 0x000fe20000100800 */
[----:B------:R-:W-:-:S03]  /*3b090*/  F2FP.BF16.PACK_AB R3, R35, R34 ;  /* 0x000000222303723e */ /* 0x000fc600000010ff */
[----:B------:R-:W-:Y:S01]  /*3b0a0*/  STL [R1+0x1610], R19 ;  /* 0x0016101301007387 */ /* 0x000fe20000100800 */
[----:B0-----:R-:W-:-:S03]  /*3b0b0*/  IMAD.MOV.U32 R22, RZ, RZ, R27 ;  /* 0x000000ffff167224 */ /* 0x001fc600078e001b */
        /* <DEDUP_REMOVED lines=32> */
[----:B------:R1:W-:Y:S04]  /*3b2c0*/  STL [R1+0x118], R0 ;  /* 0x0001180001007387 */ /* 0x0003e80000100800 */
[----:B------:R-:W-:Y:S01]  /*3b2d0*/  STL [R1+0x114], R3 ;  /* 0x0001140301007387 */ /* 0x000fe20000100800 */
[----:B0-----:R-:W-:-:S02]  /*3b2e0*/  F2FP.BF16.PACK_AB R2, R31, R30 ;  /* 0x0000001e1f02723e */ /* 0x001fc400000010ff */
[----:B-1----:R-:W-:-:S03]  /*3b2f0*/  F2FP.BF16.PACK_AB R0, R13, R12 ;  /* 0x0000000c0d00723e */ /* 0x002fc600000010ff */
[----:B------:R-:W-:Y:S04]  /*3b300*/  STL [R1+0x110], R2 ;  /* 0x0001100201007387 */ /* 0x000fe80000100800 */
[----:B------:R-:W2:Y:S04]  /*3b310*/  LDL.LU R23, [R1+0x424] ;  /* 0x0004240001177983 */ /* 0x000ea80000300800 */
[----:B------:R-:W-:Y:S04]  /*3b320*/  STL [R1+0x10c], R0 ;  /* 0x00010c0001007387 */ /* 0x000fe80000100800 */
[----:B--2---:R0:W-:Y:S04]  /*3b330*/  STL [R1+0x161c], R23 ;  /* 0x00161c1701007387 */ /* 0x0041e80000100800 */
[----:B------:R-:W2:Y:S04]  /*3b340*/  LDL.LU R19, [R1+0x420] ;  /* 0x0004200001137983 */ /* 0x000ea80000300800 */
[----:B------:R-:W3:Y:S01]  /*3b350*/  LDL.LU R18, [R1+0x414] ;  /* 0x0004140001127983 */ /* 0x000ee20000300800 */
[----:B0-----:R-:W-:-:S03]  /*3b360*/  IMAD.MOV.U32 R23, RZ, RZ, R26 ;  /* 0x000000ffff177224 */ /* 0x001fc600078e001a */
[----:B------:R-:W3:Y:S04]  /*3b370*/  LDL.LU R60, [R1+0x410] ;  /* 0x00041000013c7983 */ /* 0x000ee80000300800 */
[----:B------:R-:W4:Y:S04]  /*3b380*/  LDL.LU R56, [R1+0x3bc] ;  /* 0x0003bc0001387983 */ /* 0x000f280000300800 */
[----:B------:R-:W4:Y:S04]  /*3b390*/  LDL.LU R61, [R1+0x3b8] ;  /* 0x0003b800013d7983 */ /* 0x000f280000300800 */
        /* <DEDUP_REMOVED lines=49> */
[----:B------:R-:W2:Y:S01]  /*3b6b0*/  LDL.LU R35, [R1+0x3f8] ;  /* 0x0003f80001237983 */ /* 0x000ea20000300800 */
[----:B------:R-:W-:-:S03]  /*3b6c0*/  F2FP.BF16.PACK_AB R22, R23, R22 ;  /* 0x000000161716723e */ /* 0x000fc600000010ff */
[----:B------:R-:W2:Y:S04]  /*3b6d0*/  LDL.LU R30, [R1+0x3ec] ;  /* 0x0003ec00011e7983 */ /* 0x000ea80000300800 */
[----:B------:R-:W2:Y:S04]  /*3b6e0*/  LDL.LU R31, [R1+0x3e8] ;  /* 0x0003e800011f7983 */ /* 0x000ea80000300800 */
[----:B------:R-:W2:Y:S04]  /*3b6f0*/  LDL.LU R26, [R1+0x3dc] ;  /* 0x0003dc00011a7983 */ /* 0x000ea80000300800 */
[----:B------:R-:W2:Y:S04]  /*3b700*/  LDL.LU R27, [R1+0x3d8] ;  /* 0x0003d800011b7983 */ /* 0x000ea80000300800 */
[----:B------:R-:W2:Y:S04]  /*3b710*/  LDL.LU R23, [R1+0x161c] ;  /* 0x00161c0001177983 */ /* 0x000ea80000300800 */
[----:B------:R0:W-:Y:S04]  /*3b720*/  STL [R1+0x108], R22 ;  /* 0x0001081601007387 */ /* 0x0001e80000100800 */
[----:B0-----:R-:W2:Y:S01]  /*3b730*/  LDL.LU R22, [R1+0x1618] ;  /* 0x0016180001167983 */ /* 0x001ea20000300800 */
[----:B---3--:R-:W-:-:S02]  /*3b740*/  F2FP.BF16.PACK_AB R60, R18, R60 ;  /* 0x0000003c123c723e */ /* 0x008fc400000010ff */
[----:B----4-:R-:W-:Y:S02]  /*3b750*/  F2FP.BF16.PACK_AB R56, R56, R61 ;  /* 0x0000003d3838723e */ /* 0x010fe400000010ff */
[----:B--2---:R-:W-:Y:S02]  /*3b760*/  F2FP.BF16.PACK_AB R52, R57, R52 ;  /* 0x000000343934723e */ /* 0x004fe400000010ff */
[----:B------:R-:W-:Y:S02]  /*3b770*/  F2FP.BF16.PACK_AB R44, R53, R44 ;  /* 0x0000002c352c723e */ /* 0x000fe400000010ff */
[----:B------:R-:W-:Y:S02]  /*3b780*/  F2FP.BF16.PACK_AB R40, R45, R40 ;  /* 0x000000282d28723e */ /* 0x000fe400000010ff */
[----:B------:R-:W-:Y:S02]  /*3b790*/  F2FP.BF16.PACK_AB R36, R41, R36 ;  /* 0x000000242924723e */ /* 0x000fe400000010ff */
[----:B------:R-:W-:-:S02]  /*3b7a0*/  F2FP.BF16.PACK_AB R32, R37, R32 ;  /* 0x000000202520723e */ /* 0x000fc400000010ff */
[----:B------:R-:W-:Y:S02]  /*3b7b0*/  F2FP.BF16.PACK_AB R28, R33, R28 ;  /* 0x0000001c211c723e */ /* 0x000fe400000010ff */
[----:B------:R-:W-:Y:S02]  /*3b7c0*/  F2FP.BF16.PACK_AB R24, R29, R24 ;  /* 0x000000181d18723e */ /* 0x000fe400000010ff */
        /* <DEDUP_REMOVED lines=8> */
[----:B------:R-:W2:Y:S04]  /*3b850*/  LDL.LU R23, [R1+0x1614] ;  /* 0x0016140001177983 */ /* 0x000ea80000300800 */
[----:B------:R0:W-:Y:S04]  /*3b860*/  STL [R1+0x104], R19 ;  /* 0x0001041301007387 */ /* 0x0001e80000100800 */
[----:B0-----:R-:W3:Y:S04]  /*3b870*/  LDL.LU R19, [R1+0x1610] ;  /* 0x0016100001137983 */ /* 0x001ee80000300800 */
[----:B------:R-:W4:Y:S04]  /*3b880*/  LDL.LU R18, [R1+0x160c] ;  /* 0x00160c0001127983 */ /* 0x000f280000300800 */
        /* <DEDUP_REMOVED lines=12> */
[----:B------:R1:W-:Y:S01]  /*3b950*/  STL [R1+0xd0], R8 ;  /* 0x0000d00801007387 */ /* 0x0003e20000100800 */
[----:B0-----:R-:W-:-:S03]  /*3b960*/  F2FP.BF16.PACK_AB R9, R58, R55 ;  /* 0x000000373a09723e */ /* 0x001fc600000010ff */
[----:B------:R-:W-:Y:S01]  /*3b970*/  STL [R1+0xcc], R10 ;  /* 0x0000cc0a01007387 */ /* 0x000fe20000100800 */
[----:B-1----:R-:W-:-:S03]  /*3b980*/  F2FP.BF16.PACK_AB R8, R54, R0 ;  /* 0x000000003608723e */ /* 0x002fc600000010ff */
[----:B------:R-:W-:Y:S01]  /*3b990*/  STL [R1+0xc8], R9 ;  /* 0x0000c80901007387 */ /* 0x000fe20000100800 */
[----:B------:R-:W-:-:S03]  /*3b9a0*/  F2FP.BF16.PACK_AB R0, R5, R7 ;  /* 0x000000070500723e */ /* 0x000fc600000010ff */
[----:B------:R-:W-:Y:S04]  /*3b9b0*/  STL [R1+0xc4], R8 ;  /* 0x0000c40801007387 */ /* 0x000fe80000100800 */
[----:B------:R0:W-:Y:S04]  /*3b9c0*/  STL [R1+0xc0], R2 ;  /* 0x0000c00201007387 */ /* 0x0001e80000100800 */
[----:B------:R1:W-:Y:S01]  /*3b9d0*/  STL [R1+0xbc], R0 ;  /* 0x0000bc0001007387 */ /* 0x0003e20000100800 */
[----:B0-----:R-:W-:-:S03]  /*3b9e0*/  F2FP.BF16.PACK_AB R2, R12, R13 ;  /* 0x0000000d0c02723e */ /* 0x001fc600000010ff */
[----:B------:R0:W-:Y:S01]  /*3b9f0*/  STL [R1+0xb8], R3 ;  /* 0x0000b80301007387 */ /* 0x0001e20000100800 */
[----:B-1----:R-:W-:-:S03]  /*3ba00*/  F2FP.BF16.PACK_AB R0, R14, R15 ;  /* 0x0000000f0e00723e */ /* 0x002fc600000010ff */
[----:B------:R1:W-:Y:S01]  /*3ba10*/  STL [R1+0xb4], R2 ;  /* 0x0000b40201007387 */ /* 0x0003e20000100800 */
[----:B0-----:R-:W-:-:S03]  /*3ba20*/  F2FP.BF16.PACK_AB R3, R46, R47 ;  /* 0x0000002f2e03723e */ /* 0x001fc600000010ff */
[----:B------:R0:W-:Y:S01]  /*3ba30*/  STL [R1+0xb0], R0 ;  /* 0x0000b00001007387 */ /* 0x0001e20000100800 */
[----:B-1----:R-:W-:-:S03]  /*3ba40*/  F2FP.BF16.PACK_AB R2, R48, R49 ;  /* 0x000000313002723e */ /* 0x002fc600000010ff */
[----:B------:R1:W-:Y:S04]  /*3ba50*/  STL [R1+0xac], R3 ;  /* 0x0000ac0301007387 */ /* 0x0003e80000100800 */
[----:B------:R1:W-:Y:S01]  /*3ba60*/  STL [R1+0xa8], R2 ;  /* 0x0000a80201007387 */ /* 0x0003e20000100800 */
[----:B0-----:R-:W-:Y:S02]  /*3ba70*/  F2FP.BF16.PACK_AB R0, R50, R51 ;  /* 0x000000333200723e */ /* 0x001fe400000010ff */
[----:B-1----:R-:W-:-:S03]  /*3ba80*/  F2FP.BF16.PACK_AB R3, R42, R43 ;  /* 0x0000002b2a03723e */ /* 0x002fc600000010ff */
[----:B------:R0:W-:Y:S01]  /*3ba90*/  STL [R1+0xa4], R0 ;  /* 0x0000a40001007387 */ /* 0x0001e20000100800 */
[----:B------:R-:W-:-:S03]  /*3baa0*/  F2FP.BF16.PACK_AB R2, R38, R39 ;  /* 0x000000272602723e */ /* 0x000fc600000010ff */
[----:B------:R1:W-:Y:S04]  /*3bab0*/  STL [R1+0xa0], R3 ;  /* 0x0000a00301007387 */ /* 0x0003e80000100800 */
[----:B------:R1:W-:Y:S01]  /*3bac0*/  STL [R1+0x9c], R2 ;  /* 0x00009c0201007387 */ /* 0x0003e20000100800 */
[----:B0-----:R-:W-:Y:S02]  /*3bad0*/  F2FP.BF16.PACK_AB R0, R34, R35 ;  /* 0x000000232200723e */ /* 0x001fe400000010ff */
[----:B-1----:R-:W-:-:S03]  /*3bae0*/  F2FP.BF16.PACK_AB R3, R30, R31 ;  /* 0x0000001f1e03723e */ /* 0x002fc600000010ff */
[----:B------:R2:W-:Y:S01]  /*3baf0*/  STL [R1+0x98], R0 ;  /* 0x0000980001007387 */ /* 0x0005e20000100800 */
[----:B------:R-:W-:-:S03]  /*3bb00*/  F2FP.BF16.PACK_AB R2, R26, R27 ;  /* 0x0000001b1a02723e */ /* 0x000fc600000010ff */
[----:B------:R-:W-:Y:S04]  /*3bb10*/  STL [R1+0x94], R3 ;  /* 0x0000940301007387 */ /* 0x000fe80000100800 */
[----:B------:R-:W-:Y:S04]  /*3bb20*/  STL [R1+0x90], R2 ;  /* 0x0000900201007387 */ /* 0x000fe80000100800 */
[----:B------:R-:W4:Y:S01]  /*3bb30*/  LDL.LU R55, [R1+0x3e4] ;  /* 0x0003e40001377983 */ /* 0x000f220000300800 */
[----:B--2---:R-:W-:-:S05]  /*3bb40*/  F2FP.BF16.PACK_AB R0, R23, R22 ;  /* 0x000000161700723e */ /* 0x004fca00000010ff */
[----:B------:R0:W-:Y:S01]  /*3bb50*/  STL [R1+0x8c], R0 ;  /* 0x00008c0001007387 */ /* 0x0001e20000100800 */
[----:B---3--:R-:W-:-:S03]  /*3bb60*/  IMAD.MOV.U32 R54, RZ, RZ, R19 ;  /* 0x000000ffff367224 */ /* 0x008fc600078e0013 */
[----:B----4-:R1:W-:Y:S04]  /*3bb70*/  STL [R1+0x1608], R55 ;  /* 0x0016083701007387 */ /* 0x0103e80000100800 */
[----:B------:R-:W2:Y:S04]  /*3bb80*/  LDL.LU R58, [R1+0x3e0] ;  /* 0x0003e000013a7983 */ /* 0x000ea80000300800 */
[----:B------:R-:W3:Y:S04]  /*3bb90*/  LDL.LU R59, [R1+0x3d4] ;  /* 0x0003d400013b7983 */ /* 0x000ee80000300800 */
        /* <DEDUP_REMOVED lines=48> */
[----:B-1----:R-:W-:-:S03]  /*3bea0*/  IMAD.MOV.U32 R55, RZ, RZ, R18 ;  /* 0x000000ffff377224 */ /* 0x002fc600078e0012 */
        /* <DEDUP_REMOVED lines=17> */
[----:B------:R-:W2:Y:S04]  /*3bfc0*/  LDL.LU R55, [R1+0x1600] ;  /* 0x0016000001377983 */ /* 0x000ea80000300800 */
[----:B------:R0:W-:Y:S04]  /*3bfd0*/  STL [R1+0x84], R58 ;  /* 0x0000843a01007387 */ /* 0x0001e80000100800 */
[----:B0-----:R-:W3:Y:S04]  /*3bfe0*/  LDL.LU R58, [R1+0x15fc] ;  /* 0x0015fc00013a7983 */ /* 0x001ee80000300800 */
[----:B------:R-:W3:Y:S04]  /*3bff0*/  LDL.LU R59, [R1+0x15f8] ;  /* 0x0015f800013b7983 */ /* 0x000ee80000300800 */
[----:B------:R0:W-:Y:S04]  /*3c000*/  STL [R1+0x80], R10 ;  /* 0x0000800a01007387 */ /* 0x0001e80000100800 */
[----:B0-----:R-:W4:Y:S04]  /*3c010*/  LDL.LU R10, [R1+0x15f4] ;  /* 0x0015f400010a7983 */ /* 0x001f280000300800 */
[----:B------:R-:W4:Y:S04]  /*3c020*/  LDL.LU R11, [R1+0x15f0] ;  /* 0x0015f000010b7983 */ /* 0x000f280000300800 */
[----:B------:R0:W-:Y:S04]  /*3c030*/  STL [R1+0x7c], R8 ;  /* 0x00007c0801007387 */ /* 0x0001e80000100800 */
[----:B0-----:R-:W4:Y:S04]  /*3c040*/  LDL.LU R8, [R1+0x15ec] ;  /* 0x0015ec0001087983 */ /* 0x001f280000300800 */
[----:B------:R-:W4:Y:S01]  /*3c050*/  LDL.LU R9, [R1+0x15e8] ;  /* 0x0015e80001097983 */ /* 0x000f220000300800 */
[----:B------:R-:W-:-:S02]  /*3c060*/  F2FP.BF16.PACK_AB R21, R16, R21 ;  /* 0x000000151015723e */ /* 0x000fc400000010ff */
[----:B------:R-:W-:Y:S01]  /*3c070*/  F2FP.BF16.PACK_AB R25, R20, R25 ;  /* 0x000000191419723e */ /* 0x000fe200000010ff */
[----:B------:R0:W-:Y:S01]  /*3c080*/  STL [R1+0x78], R17 ;  /* 0x0000781101007387 */ /* 0x0001e20000100800 */
[----:B------:R-:W-:-:S03]  /*3c090*/  F2FP.BF16.PACK_AB R60, R24, R60 ;  /* 0x0000003c183c723e */ /* 0x000fc600000010ff */
[----:B0-----:R-:W4:Y:S04]  /*3c0a0*/  LDL.LU R17, [R1+0x15e4] ;  /* 0x0015e40001117983 */ /* 0x001f280000300800 */
[----:B------:R-:W4:Y:S04]  /*3c0b0*/  LDL.LU R16, [R1+0x15e0] ;  /* 0x0015e00001107983 */ /* 0x000f280000300800 */
[----:B------:R0:W-:Y:S04]  /*3c0c0*/  STL [R1+0x74], R21 ;  /* 0x0000741501007387 */ /* 0x0001e80000100800 */
[----:B0-----:R-:W4:Y:S04]  /*3c0d0*/  LDL.LU R21, [R1+0x15dc] ;  /* 0x0015dc0001157983 */ /* 0x001f280000300800 */
[----:B------:R-:W4:Y:S04]  /*3c0e0*/  LDL.LU R20, [R1+0x15d8] ;  /* 0x0015d80001147983 */ /* 0x000f280000300800 */
[----:B------:R0:W-:Y:S04]  /*3c0f0*/  STL [R1+0x70], R25 ;  /* 0x0000701901007387 */ /* 0x0001e80000100800 */
[----:B0-----:R-:W4:Y:S04]  /*3c100*/  LDL.LU R25, [R1+0x15d4] ;  /* 0x0015d40001197983 */ /* 0x001f280000300800 */
[----:B------:R-:W4:Y:S04]  /*3c110*/  LDL.LU R24, [R1+0x15d0] ;  /* 0x0015d00001187983 */ /* 0x000f280000300800 */
[----:B------:R0:W-:Y:S02]  /*3c120*/  STL [R1+0x6c], R60 ;  /* 0x00006c3c01007387 */ /* 0x0001e40000100800 */
[----:B0-----:R-:W-:-:S02]  /*3c130*/  F2FP.BF16.PACK_AB R60, R56, R61 ;  /* 0x0000003d383c723e */ /* 0x001fc400000010ff */
[----:B------:R-:W-:Y:S02]  /*3c140*/  F2FP.BF16.PACK_AB R56, R57, R52 ;  /* 0x000000343938723e */ /* 0x000fe400000010ff */
[----:B------:R-:W-:Y:S02]  /*3c150*/  F2FP.BF16.PACK_AB R52, R53, R44 ;  /* 0x0000002c3534723e */ /* 0x000fe400000010ff */
[----:B------:R-:W-:Y:S01]  /*3c160*/  F2FP.BF16.PACK_AB R44, R45, R40 ;  /* 0x000000282d2c723e */ /* 0x000fe200000010ff */
[----:B------:R-:W-:Y:S01]  /*3c170*/  STL [R1+0x68], R60 ;  /* 0x0000683c01007387 */ /* 0x000fe20000100800 */
[----:B------:R-:W-:Y:S02]  /*3c180*/  F2FP.BF16.PACK_AB R40, R41, R36 ;  /* 0x000000242928723e */ /* 0x000fe400000010ff */
[----:B------:R-:W-:Y:S01]  /*3c190*/  F2FP.BF16.PACK_AB R36, R37, R32 ;  /* 0x000000202524723e */ /* 0x000fe200000010ff */
[----:B------:R-:W-:Y:S01]  /*3c1a0*/  STL [R1+0x64], R56 ;  /* 0x0000643801007387 */ /* 0x000fe20000100800 */
[----:B------:R-:W-:-:S02]  /*3c1b0*/  F2FP.BF16.PACK_AB R32, R33, R28 ;  /* 0x0000001c2120723e */ /* 0x000fc400000010ff */
[----:B------:R-:W-:Y:S01]  /*3c1c0*/  F2FP.BF16.PACK_AB R28, R29, R0 ;  /* 0x000000001d1c723e */ /* 0x000fe200000010ff */
[----:B------:R-:W-:Y:S01]  /*3c1d0*/  STL [R1+0x60], R52 ;  /* 0x0000603401007387 */ /* 0x000fe20000100800 */
[----:B------:R-:W-:-:S03]  /*3c1e0*/  F2FP.BF16.PACK_AB R0, R2, R3 ;  /* 0x000000030200723e */ /* 0x000fc600000010ff */
[----:B------:R-:W-:Y:S01]  /*3c1f0*/  STL [R1+0x5c], R44 ;  /* 0x00005c2c01007387 */ /* 0x000fe20000100800 */
[----:B------:R-:W-:-:S03]  /*3c200*/  F2FP.BF16.PACK_AB R3, R5, R7 ;  /* 0x000000070503723e */ /* 0x000fc600000010ff */
[----:B------:R-:W-:Y:S01]  /*3c210*/  STL [R1+0x58], R40 ;  /* 0x0000582801007387 */ /* 0x000fe20000100800 */
[----:B------:R-:W-:-:S03]  /*3c220*/  F2FP.BF16.PACK_AB R2, R4, R6 ;  /* 0x000000060402723e */ /* 0x000fc600000010ff */
[----:B------:R-:W-:Y:S04]  /*3c230*/  STL [R1+0x54], R36 ;  /* 0x0000542401007387 */ /* 0x000fe80000100800 */
[----:B------:R-:W-:Y:S04]  /*3c240*/  STL [R1+0x50], R32 ;  /* 0x0000502001007387 */ /* 0x000fe80000100800 */
        /* <DEDUP_REMOVED lines=28> */
[----:B--2---:R-:W-:-:S05]  /*3c410*/  F2FP.BF16.PACK_AB R0, R55, R54 ;  /* 0x000000363700723e */ /* 0x004fca00000010ff */
[----:B------:R0:W-:Y:S01]  /*3c420*/  STL [R1+0xc], R0 ;  /* 0x00000c0001007387 */ /* 0x0001e20000100800 */
[----:B---3--:R-:W-:-:S05]  /*3c430*/  F2FP.BF16.PACK_AB R3, R59, R58 ;  /* 0x0000003a3b03723e */ /* 0x008fca00000010ff */
[----:B------:R-:W-:Y:S04]  /*3c440*/  STL [R1+0x8], R3 ;  /* 0x0000080301007387 */ /* 0x000fe80000100800 */
[----:B------:R-:W2:Y:S01]  /*3c450*/  LDL.LU R28, [R1+0x5ac] ;  /* 0x0005ac00011c7983 */ /* 0x000ea20000300800 */
[----:B----4-:R-:W-:-:S05]  /*3c460*/  F2FP.BF16.PACK_AB R2, R11, R10 ;  /* 0x0000000a0b02723e */ /* 0x010fca00000010ff */
[----:B------:R-:W-:Y:S04]  /*3c470*/  STL [R1+0x4], R2 ;  /* 0x0000040201007387 */ /* 0x000fe80000100800 */
[----:B------:R-:W2:Y:S01]  /*3c480*/  LDL.LU R7, [R1+0x5a8] ;  /* 0x0005a80001077983 */ /* 0x000ea20000300800 */
[----:B0-----:R-:W-:-:S05]  /*3c490*/  F2FP.BF16.PACK_AB R0, R9, R8 ;  /* 0x000000080900723e */ /* 0x001fca00000010ff */
[----:B------:R0:W-:Y:S04]  /*3c4a0*/  STL [R1], R0 ;  /* 0x0000000001007387 */ /* 0x0001e80000100800 */
[----:B------:R-:W3:Y:S04]  /*3c4b0*/  LDL.LU R29, [R1+0x56c] ;  /* 0x00056c00011d7983 */ /* 0x000ee80000300800 */
[----:B------:R-:W3:Y:S04]  /*3c4c0*/  LDL.LU R6, [R1+0x568] ;  /* 0x0005680001067983 */ /* 0x000ee80000300800 */
[----:B0-----:R-:W4:Y:S04]  /*3c4d0*/  LDL.LU R0, [R1+0x57c] ;  /* 0x00057c0001007983 */ /* 0x001f280000300800 */
        /* <DEDUP_REMOVED lines=35> */
[----:B------:R-:W4:Y:S01]  /*3c710*/  LDL.LU R59, [R1+0x634] ;  /* 0x00063400013b7983 */ /* 0x000f220000300800 */
[----:B--2---:R-:W-:-:S05]  /*3c720*/  F2FP.BF16.PACK_AB R7, R28, R7 ;  /* 0x000000071c07723e */ /* 0x004fca00000010ff */
[----:B------:R-:W-:Y:S01]  /*3c730*/  STL [R1+0x1578], R7 ;  /* 0x0015780701007387 */ /* 0x000fe20000100800 */
[----:B---3--:R-:W-:Y:S02]  /*3c740*/  F2FP.BF16.PACK_AB R6, R29, R6 ;  /* 0x000000061d06723e */ /* 0x008fe400000010ff */
[----:B----4-:R-:W-:-:S03]  /*3c750*/  F2FP.BF16.PACK_AB R5, R0, R5 ;  /* 0x000000050005723e */ /* 0x010fc600000010ff */
[----:B------:R-:W-:Y:S01]  /*3c760*/  STL [R1+0x157c], R6 ;  /* 0x00157c0601007387 */ /* 0x000fe20000100800 */
[----:B------:R-:W-:-:S03]  /*3c770*/  F2FP.BF16.PACK_AB R4, R2, R4 ;  /* 0x000000040204723e */ /* 0x000fc600000010ff */
        /* <DEDUP_REMOVED lines=16> */
[----:B------:R-:W-:Y:S04]  /*3c880*/  STL [R1+0x15c8], R13 ;  /* 0x0015c80d01007387 */ /* 0x000fe80000100800 */
[----:B------:R0:W-:Y:S04]  /*3c890*/  STL [R1+0x15cc], R12 ;  /* 0x0015cc0c01007387 */ /* 0x0001e80000100800 */
[----:B0-----:R-:W2:Y:S04]  /*3c8a0*/  LDL.LU R12, [R1+0x664] ;  /* 0x00066400010c7983 */ /* 0x001ea80000300800 */
[----:B------:R-:W3:Y:S01]  /*3c8b0*/  LDL.LU R13, [R1+0x5cc] ;  /* 0x0005cc00010d7983 */ /* 0x000ee20000300800 */
[----:B------:R-:W-:-:S02]  /*3c8c0*/  F2FP.BF16.PACK_AB R22, R30, R22 ;  /* 0x000000161e16723e */ /* 0x000fc400000010ff */
[----:B------:R-:W-:Y:S02]  /*3c8d0*/  F2FP.BF16.PACK_AB R21, R31, R21 ;  /* 0x000000151f15723e */ /* 0x000fe400000010ff */
[----:B------:R-:W3:Y:S04]  /*3c8e0*/  LDL.LU R31, [R1+0x5c8] ;  /* 0x0005c800011f7983 */ /* 0x000ee80000300800 */
[----:B------:R-:W4:Y:S04]  /*3c8f0*/  LDL.LU R29, [R1+0x5ec] ;  /* 0x0005ec00011d7983 */ /* 0x000f280000300800 */
[----:B------:R-:W4:Y:S01]  /*3c900*/  LDL.LU R30, [R1+0x5e8] ;  /* 0x0005e800011e7983 */ /* 0x000f220000300800 */
[----:B------:R-:W-:-:S03]  /*3c910*/  F2FP.BF16.PACK_AB R23, R35, R23 ;  /* 0x000000172317723e */ /* 0x000fc600000010ff */
[----:B------:R-:W4:Y:S01]  /*3c920*/  LDL.LU R28, [R1+0x62c] ;  /* 0x00062c00011c7983 */ /* 0x000f220000300800 */
[----:B------:R-:W-:-:S03]  /*3c930*/  F2FP.BF16.PACK_AB R16, R34, R16 ;  /* 0x000000102210723e */ /* 0x000fc600000010ff */
[----:B------:R-:W4:Y:S04]  /*3c940*/  LDL.LU R14, [R1+0x67c] ;  /* 0x00067c00010e7983 */ /* 0x000f280000300800 */
[----:B------:R-:W4:Y:S04]  /*3c950*/  LDL.LU R15, [R1+0x5c4] ;  /* 0x0005c400010f7983 */ /* 0x000f280000300800 */
[----:B------:R-:W4:Y:S04]  /*3c960*/  LDL.LU R35, [R1+0x5c0] ;  /* 0x0005c00001237983 */ /* 0x000f280000300800 */
[----:B------:R-:W4:Y:S01]  /*3c970*/  LDL.LU R33, [R1+0x5e4] ;  /* 0x0005e40001217983 */ /* 0x000f220000300800 */
[----:B------:R-:W-:-:S03]  /*3c980*/  F2FP.BF16.PACK_AB R17, R39, R17 ;  /* 0x000000112711723e */ /* 0x000fc600000010ff */
[----:B------:R-:W4:Y:S04]  /*3c990*/  LDL.LU R34, [R1+0x5e0] ;  /* 0x0005e00001227983 */ /* 0x000f280000300800 */
        /* <DEDUP_REMOVED lines=26> */
[----:B------:R-:W-:-:S03]  /*3cb40*/  F2FP.BF16.PACK_AB R20, R26, R20 ;  /* 0x000000141a14723e */ /* 0x000fc600000010ff */
        /* <DEDUP_REMOVED lines=16> */
[----:B------:R-:W4:Y:S01]  /*3cc50*/  LDL.LU R58, [R1+0x710] ;  /* 0x00071000013a7983 */ /* 0x000f220000300800 */
[----:B--2---:R-:W-:-:S03]  /*3cc60*/  F2FP.BF16.PACK_AB R24, R12, R24 ;  /* 0x000000180c18723e */ /* 0x004fc600000010ff */
[----:B------:R0:W5:Y:S01]  /*3cc70*/  LDL.LU R12, [R1+0x15cc] ;  /* 0x0015cc00010c7983 */ /* 0x0001620000300800 */
[----:B---3--:R-:W-:-:S03]  /*3cc80*/  F2FP.BF16.PACK_AB R31, R13, R31 ;  /* 0x0000001f0d1f723e */ /* 0x008fc600000010ff */
[----:B------:R0:W5:Y:S01]  /*3cc90*/  LDL.LU R13, [R1+0x15c8] ;  /* 0x0015c800010d7983 */ /* 0x0001620000300800 */
[----:B----4-:R-:W-:-:S03]  /*3cca0*/  F2FP.BF16.PACK_AB R30, R29, R30 ;  /* 0x0000001e1d1e723e */ /* 0x010fc600000010ff */
[----:B------:R-:W2:Y:S02]  /*3ccb0*/  LDL.LU R29, [R1+0x15c4] ;  /* 0x0015c400011d7983 */ /* 0x000ea40000300800 */
[----:B--2---:R-:W-:Y:S02]  /*3ccc0*/  F2FP.BF16.PACK_AB R29, R28, R29 ;  /* 0x0000001d1c1d723e */ /* 0x004fe400000010ff */
[----:B------:R-:W2:Y:S01]  /*3ccd0*/  LDL.LU R28, [R1+0x15c0] ;  /* 0x0015c000011c7983 */ /* 0x000ea20000300800 */
[----:B------:R-:W-:Y:S02]  /*3cce0*/  F2FP.BF16.PACK_AB R35, R15, R35 ;  /* 0x000000230f23723e */ /* 0x000fe400000010ff */
[----:B------:R-:W-:Y:S02]  /*3ccf0*/  F2FP.BF16.PACK_AB R34, R33, R34 ;  /* 0x000000222122723e */ /* 0x000fe400000010ff */
[----:B--2---:R-:W-:Y:S02]  /*3cd00*/  F2FP.BF16.PACK_AB R28, R14, R28 ;  /* 0x0000001c0e1c723e */ /* 0x004fe400000010ff */
[----:B------:R0:W5:Y:S04]  /*3cd10*/  LDL.LU R14, [R1+0x15bc] ;  /* 0x0015bc00010e7983 */ /* 0x0001680000300800 */
[----:B------:R0:W5:Y:S04]  /*3cd20*/  LDL.LU R15, [R1+0x15b8] ;  /* 0x0015b800010f7983 */ /* 0x0001680000300800 */
[----:B------:R-:W2:Y:S02]  /*3cd30*/  LDL.LU R33, [R1+0x15b4] ;  /* 0x0015b40001217983 */ /* 0x000ea40000300800 */
[----:B--2---:R-:W-:-:S02]  /*3cd40*/  F2FP.BF16.PACK_AB R33, R32, R33 ;  /* 0x000000212021723e */ /* 0x004fc400000010ff */
        /* <DEDUP_REMOVED lines=30> */
[----:B------:R-:W2:Y:S01]  /*3cf30*/  LDL.LU R53, [R1+0x1574] ;  /* 0x0015740001357983 */ /* 0x000ea20000300800 */
[----:B------:R-:W-:-:S02]  /*3cf40*/  F2FP.BF16.PACK_AB R49, R52, R49 ;  /* 0x000000313431723e */ /* 0x000fc400000010ff */
[----:B------:R-:W-:Y:S01]  /*3cf50*/  F2FP.BF16.PACK_AB R48, R57, R48 ;  /* 0x000000303930723e */ /* 0x000fe200000010ff */
[----:B------:R-:W3:Y:S01]  /*3cf60*/  LDL.LU R52, [R1+0x1570] ;  /* 0x0015700001347983 */ /* 0x000ee20000300800 */
[----:B------:R-:W-:Y:S02]  /*3cf70*/  F2FP.BF16.PACK_AB R55, R61, R55 ;  /* 0x000000373d37723e */ /* 0x000fe400000010ff */
[----:B------:R-:W-:Y:S01]  /*3cf80*/  F2FP.BF16.PACK_AB R54, R56, R54 ;  /* 0x000000363836723e */ /* 0x000fe200000010ff */
[----:B------:R-:W4:Y:S04]  /*3cf90*/  LDL.LU R57, [R1+0x156c] ;  /* 0x00156c0001397983 */ /* 0x000f280000300800 */
[----:B------:R-:W4:Y:S04]  /*3cfa0*/  LDL.LU R61, [R1+0x1568] ;  /* 0x00156800013d7983 */ /* 0x000f280000300800 */
[----:B------:R-:W4:Y:S01]  /*3cfb0*/  LDL.LU R56, [R1+0x1564] ;  /* 0x0015640001387983 */ /* 0x000f220000300800 */
[----:B--2---:R-:W-:-:S03]  /*3cfc0*/  F2FP.BF16.PACK_AB R53, R60, R53 ;  /* 0x000000353c35723e */ /* 0x004fc600000010ff */
[----:B------:R-:W2:Y:S01]  /*3cfd0*/  LDL.LU R60, [R1+0x1560] ;  /* 0x00156000013c7983 */ /* 0x000ea20000300800 */
[----:B------:R-:W-:Y:S02]  /*3cfe0*/  F2FP.BF16.PACK_AB R59, R2, R59 ;  /* 0x0000003b023b723e */ /* 0x000fe400000010ff */
[----:B---3--:R-:W-:Y:S02]  /*3cff0*/  F2FP.BF16.PACK_AB R52, R0, R52 ;  /* 0x000000340034723e */ /* 0x008fe400000010ff */
[----:B------:R-:W-:Y:S02]  /*3d000*/  F2FP.BF16.PACK_AB R58, R3, R58 ;  /* 0x0000003a033a723e */ /* 0x000fe400000010ff */
[----:B----4-:R-:W-:Y:S02]  /*3d010*/  F2FP.BF16.PACK_AB R57, R61, R57 ;  /* 0x000000393d39723e */ /* 0x010fe400000010ff */
[----:B--2---:R-:W-:Y:S02]  /*3d020*/  F2FP.BF16.PACK_AB R56, R60, R56 ;  /* 0x000000383c38723e */ /* 0x004fe400000010ff */
.L_x_1:
[----:B0----5:R0:W-:Y:S04]  /*3d030*/  STL [R1+0x1614], R7 ;  /* 0x0016140701007387 */ /* 0x0211e80000100800 */
[----:B0-----:R-:W2:Y:S04]  /*3d040*/  LDL.LU R7, [R1+0x1374] ;  /* 0x0013740001077983 */ /* 0x001ea80000300800 */
[----:B------:R-:W3:Y:S04]  /*3d050*/  LDL.LU R3, [R1+0x1370] ;  /* 0x0013700001037983 */ /* 0x000ee80000300800 */
[----:B------:R-:W4:Y:S04]  /*3d060*/  LDL.LU R2, [R1+0x136c] ;  /* 0x00136c0001027983 */ /* 0x000f280000300800 */
[----:B------:R-:W4:Y:S04]  /*3d070*/  LDL.LU R61, [R1+0x1368] ;  /* 0x00136800013d7983 */ /* 0x000f280000300800 */
[----:B------:R-:W4:Y:S04]  /*3d080*/  LDL.LU R60, [R1+0x1364] ;  /* 0x00136400013c7983 */ /* 0x000f280000300800 */
[----:B------:R-:W4:Y:S04]  /*3d090*/  LDL.LU R0, [R1+0x1360] ;  /* 0x0013600001007983 */ /* 0x000f280000300800 */
[----:B------:R-:W-:Y:S01]  /*3d0a0*/  BAR.SYNC.DEFER_BLOCKING 0x0 ;  /* 0x0000000000007b1d */ /* 0x000fe20000010000 */
[----:B--2---:R-:W-:-:S05]  /*3d0b0*/  ISETP.GE.AND P5, PT, R7, c[0x0][0x17c], PT ;  /* 0x00005f0007007a0c */ /* 0x004fca0003fa6270 */
[----:B------:R-:W2:Y:S01]  /*3d0c0*/  LDL.LU R7, [R1+0x1614] ;  /* 0x0016140001077983 */ /* 0x000ea20000300800 */
[----:B---3--:R-:W-:-:S03]  /*3d0d0*/  ISETP.GE.AND P2, PT, R3, c[0x0][0x17c], PT ;  /* 0x00005f0003007a0c */ /* 0x008fc60003f46270 */
[----:B------:R-:W3:Y:S01]  /*3d0e0*/  LDL.LU R3, [R1+0x1378] ;  /* 0x0013780001037983 */ /* 0x000ee20000300800 */
[----:B----4-:R-:W-:-:S03]  /*3d0f0*/  ISETP.GE.AND P1, PT, R2, c[0x0][0x17c], PT ;  /* 0x00005f0002007a0c */ /* 0x010fc60003f26270 */
[----:B------:R-:W0:Y:S01]  /*3d100*/  S2R R2, SR_TID.X ;  /* 0x0000000000027919 */ /* 0x000e220000002100 */
[----:B------:R-:W-:Y:S02]  /*3d110*/  ISETP.GE.AND P0, PT, R61, c[0x0][0x17c], PT ;  /* 0x00005f003d007a0c */ /* 0x000fe40003f06270 */
[----:B------:R-:W-:Y:S02]  /*3d120*/  ISETP.GE.AND P3, PT, R60, c[0x0][0x17c], PT ;  /* 0x00005f003c007a0c */ /* 0x000fe40003f66270 */
[----:B------:R-:W-:Y:S01]  /*3d130*/  LOP3.LUT R0, R0, 0x600, RZ, 0xc0, !PT ;  /* 0x0000060000007812 */ /* 0x000fe200078ec0ff */
[----:B0-----:R-:W-:-:S05]  /*3d140*/  IMAD.SHL.U32 R2, R2, 0x20, RZ ;  /* 0x0000002002027824 */ /* 0x001fca00078e00ff */
[----:B------:R-:W-:Y:S02]  /*3d150*/  LOP3.LUT R0, R0, 0x60, R2, 0xf8, !PT ;  /* 0x0000006000007812 */ /* 0x000fe400078ef802 */
[----:B------:R-:W0:Y:S02]  /*3d160*/  S2R R2, SR_TID.X ;  /* 0x0000000000027919 */ /* 0x000e240000002100 */
[C---:B0-----:R-:W-:Y:S01]  /*3d170*/  IMAD.SHL.U32 R60, R2.reuse, 0x4, RZ ;  /* 0x00000004023c7824 */ /* 0x041fe200078e00ff */
[----:B------:R-:W-:-:S04]  /*3d180*/  LOP3.LUT R61, R2, 0x1f, RZ, 0xc0, !PT ;  /* 0x0000001f023d7812 */ /* 0x000fc800078ec0ff */
[----:B------:R-:W-:Y:S01]  /*3d190*/  LOP3.LUT R60, R0, 0x70, R60, 0x78, !PT ;  /* 0x00000070003c7812 */ /* 0x000fe200078e783c */
[----:B------:R-:W-:-:S04]  /*3d1a0*/  IMAD.SHL.U32 R0, R2, 0x100, RZ ;  /* 0x0000010002007824 */ /* 0x000fc800078e00ff */
[----:B------:R0:W-:Y:S01]  /*3d1b0*/  STS.128 [R60+0x100], R48 ;  /* 0x000100303c007388 */ /* 0x0001e20000000c00 */
[----:B------:R-:W-:-:S03]  /*3d1c0*/  LOP3.LUT R0, R0, 0x600, RZ, 0xc0, !PT ;  /* 0x0000060000007812 */ /* 0x000fc600078ec0ff */
[----:B------:R-:W-:Y:S02]  /*3d1d0*/  STS.128 [R60], R56 ;  /* 0x000000383c007388 */ /* 0x000fe40000000c00 */
[----:B------:R-:W-:Y:S02]  /*3d1e0*/  IMAD R0, R61, 0x10, R0 ;  /* 0x000000103d007824 */ /* 0x000fe400078e0200 */
[----:B------:R1:W-:Y:S04]  /*3d1f0*/  STS.128 [R60+0x80], R52 ;  /* 0x000080343c007388 */ /* 0x0003e80000000c00 */
[----:B------:R-:W-:Y:S01]  /*3d200*/  STS.128 [R60+0x180], R44 ;  /* 0x0001802c3c007388 */ /* 0x000fe20000000c00 */
[----:B------:R-:W-:-:S06]  /*3d210*/  NOP ;  /* 0x0000000000007918 */ /* 0x000fcc0000000000 */
[C---:B0-----:R-:W-:Y:S01]  /*3d220*/  LOP3.LUT R48, R0.reuse, 0x20, RZ, 0x3c, !PT ;  /* 0x0000002000307812 */ /* 0x041fe200078e3cff */
[----:B------:R-:W-:Y:S04]  /*3d230*/  LDS.128 R56, [R0] ;  /* 0x0000000000387984 */ /* 0x000fe80000000c00 */
[----:B------:R-:W0:Y:S01]  /*3d240*/  LDS.128 R44, [R48] ;  /* 0x00000000302c7984 */ /* 0x000e220000000c00 */
[----:B-1----:R-:W-:-:S03]  /*3d250*/  LOP3.LUT R52, R0, 0x40, RZ, 0x3c, !PT ;  /* 0x0000004000347812 */ /* 0x002fc600078e3cff */
[----:B0-----:R-:W-:Y:S01]  /*3d260*/  STL.64 [R1+0x140], R44 ;  /* 0x0001402c01007387 */ /* 0x001fe20000100a00 */
[----:B------:R-:W-:-:S03]  /*3d270*/  IMAD.MOV.U32 R2, RZ, RZ, R47 ;  /* 0x000000ffff027224 */ /* 0x000fc600078e002f */
[----:B------:R-:W-:Y:S04]  /*3d280*/  STL.64 [R1+0x130], R56 ;  /* 0x0001303801007387 */ /* 0x000fe80000100a00 */
[----:B------:R-:W-:Y:S04]  /*3d290*/  STL.64 [R1+0x138], R58 ;  /* 0x0001383a01007387 */ /* 0x000fe80000100a00 */
[----:B------:R-:W0:Y:S04]  /*3d2a0*/  LDS.128 R56, [R52] ;  /* 0x0000000034387984 */ /* 0x000e280000000c00 */
[----:B------:R-:W-:Y:S04]  /*3d2b0*/  STL [R1+0x148], R46 ;  /* 0x0001482e01007387 */ /* 0x000fe80000100800 */
[----:B0-----:R-:W-:Y:S04]  /*3d2c0*/  STL.64 [R1+0x150], R56 ;  /* 0x0001503801007387 */ /* 0x001fe80000100a00 */
[----:B------:R-:W-:Y:S01]  /*3d2d0*/  STL.64 [R1+0x158], R58 ;  /* 0x0001583a01007387 */ /* 0x000fe20000100a00 */
[----:B---3--:R-:W-:-:S02]  /*3d2e0*/  ISETP.GE.AND P4, PT, R3, c[0x0][0x17c], PT ;  /* 0x00005f0003007a0c */ /* 0x008fc40003f86270 */
[----:B------:R-:W-:-:S05]  /*3d2f0*/  LOP3.LUT R3, R0, 0x60, RZ, 0x3c, !PT ;  /* 0x0000006000037812 */ /* 0x000fca00078e3cff */
[----:B------:R-:W0:Y:S01]  /*3d300*/  LDS.128 R44, [R3] ;  /* 0x00000000032c7984 */ /* 0x000e220000000c00 */
[----:B------:R-:W-:-:S06]  /*3d310*/  NOP ;  /* 0x0000000000007918 */ /* 0x000fcc0000000000 */
[----:B------:R-:W-:Y:S04]  /*3d320*/  STS.128 [R60], R40 ;  /* 0x000000283c007388 */ /* 0x000fe80000000c00 */
[----:B------:R-:W-:Y:S04]  /*3d330*/  STS.128 [R60+0x80], R36 ;  /* 0x000080243c007388 */ /* 0x000fe80000000c00 */
[----:B------:R-:W-:Y:S04]  /*3d340*/  STS.128 [R60+0x100], R32 ;  /* 0x000100203c007388 */ /* 0x000fe80000000c00 */
[----:B------:R-:W-:Y:S01]  /*3d350*/  STS.128 [R60+0x180], R28 ;  /* 0x0001801c3c007388 */ /* 0x000fe20000000c00 */
[----:B------:R-:W-:-:S06]  /*3d360*/  NOP ;  /* 0x0000000000007918 */ /* 0x000fcc0000000000 */
[----:B------:R-:W1:Y:S04]  /*3d370*/  LDS.128 R28, [R0] ;  /* 0x00000000001c7984 */ /* 0x000e680000000c00 */
[----:B------:R-:W-:Y:S04]  /*3d380*/  LDS.128 R32, [R52] ;  /* 0x0000000034207984 */ /* 0x000fe80000000c00 */
[----:B------:R-:W-:Y:S04]  /*3d390*/  LDS.128 R36, [R3] ;  /* 0x0000000003247984 */ /* 0x000fe80000000c00 */
[----:B0-----:R-:W-:Y:S04]  /*3d3a0*/  STL.64 [R1+0x160], R44 ;  /* 0x0001602c01007387 */ /* 0x001fe80000100a00 */
[----:B------:R-:W-:Y:S04]  /*3d3b0*/  STL.64 [R1+0x168], R46 ;  /* 0x0001682e01007387 */ /* 0x000fe80000100a00 */
[----:B------:R-:W0:Y:S01]  /*3d3c0*/  LDS.128 R44, [R48] ;  /* 0x00000000302c7984 */ /* 0x000e220000000c00 */
[----:B------:R-:W-:-:S06]  /*3d3d0*/  NOP ;  /* 0x0000000000007918 */ /* 0x000fcc0000000000 */
[----:B-1----:R-:W-:Y:S04]  /*3d3e0*/  STL [R1+0x1570], R31 ;  /* 0x0015701f01007387 */ /* 0x002fe80000100800 */
[----:B------:R-:W-:Y:S04]  /*3d3f0*/  STL [R1+0x157c], R31 ;  /* 0x00157c1f01007387 */ /* 0x000fe80000100800 */
[----:B------:R1:W-:Y:S04]  /*3d400*/  STL.64 [R1+0x1590], R30 ;  /* 0x0015901e01007387 */ /* 0x0003e80000100a00 */
[----:B0-----:R0:W-:Y:S01]  /*3d410*/  STL [R1+0x120], R44 ;  /* 0x0001202c01007387 */ /* 0x0011e20000100800 */
[----:B-1----:R-:W-:-:S03]  /*3d420*/  IMAD.MOV.U32 R31, RZ, RZ, R45 ;  /* 0x000000ffff1f7224 */ /* 0x002fc600078e002d */
[----:B------:R1:W-:Y:S04]  /*3d430*/  STL.64 [R1+0x128], R46 ;  /* 0x0001282e01007387 */ /* 0x0003e80000100a00 */
[----:B------:R-:W3:Y:S04]  /*3d440*/  LDL.LU R56, [R1+0x50] ;  /* 0x0000500001387983 */ /* 0x000ee80000300800 */
[----:B------:R-:W3:Y:S04]  /*3d450*/  LDL.LU R57, [R1+0x54] ;  /* 0x0000540001397983 */ /* 0x000ee80000300800 */
[----:B------:R-:W3:Y:S04]  /*3d460*/  LDL.LU R58, [R1+0x58] ;  /* 0x00005800013a7983 */ /* 0x000ee80000300800 */
[----:B------:R-:W3:Y:S04]  /*3d470*/  LDL.LU R59, [R1+0x5c] ;  /* 0x00005c00013b7983 */ /* 0x000ee80000300800 */
[----:B0-----:R-:W4:Y:S04]  /*3d480*/  LDL.LU R44, [R1+0x40] ;  /* 0x00004000012c7983 */ /* 0x001f280000300800 */
[----:B------:R-:W4:Y:S04]  /*3d490*/  LDL.LU R45, [R1+0x44] ;  /* 0x00004400012d7983 */ /* 0x000f280000300800 */
[----:B-1----:R-:W4:Y:S04]  /*3d4a0*/  LDL.LU R46, [R1+0x48] ;  /* 0x00004800012e7983 */ /* 0x002f280000300800 */
[----:B------:R-:W4:Y:S04]  /*3d4b0*/  LDL.LU R47, [R1+0x4c] ;  /* 0x00004c00012f7983 */ /* 0x000f280000300800 */
[----:B------:R-:W3:Y:S04]  /*3d4c0*/  LDL.LU R40, [R1+0x30] ;  /* 0x0000300001287983 */ /* 0x000ee80000300800 */
[----:B------:R-:W3:Y:S04]  /*3d4d0*/  LDL.LU R41, [R1+0x34] ;  /* 0x0000340001297983 */ /* 0x000ee80000300800 */
[----:B------:R-:W3:Y:S04]  /*3d4e0*/  LDL.LU R42, [R1+0x38] ;  /* 0x00003800012a7983 */ /* 0x000ee80000300800 */
[----:B------:R-:W3:Y:S04]  /*3d4f0*/  LDL.LU R43, [R1+0x3c] ;  /* 0x00003c00012b7983 */ /* 0x000ee80000300800 */
[----:B------:R-:W-:Y:S04]  /*3d500*/  STL.64 [R1+0x15b0], R30 ;  /* 0x0015b01e01007387 */ /* 0x000fe80000100a00 */
[----:B------:R-:W-:Y:S04]  /*3d510*/  STL [R1+0x1580], R34 ;  /* 0x0015802201007387 */ /* 0x000fe80000100800 */
[----:B------:R-:W-:Y:S04]  /*3d520*/  STL [R1+0x156c], R35 ;  /* 0x00156c2301007387 */ /* 0x000fe80000100800 */
[----:B------:R0:W-:Y:S04]  /*3d530*/  STL.64 [R1+0x15c0], R32 ;  /* 0x0015c02001007387 */ /* 0x0001e80000100a00 */
[----:B0-----:R-:W3:Y:S04]  /*3d540*/  LDL.LU R32, [R1+0x20] ;  /* 0x0000200001207983 */ /* 0x001ee80000300800 */
[----:B------:R-:W3:Y:S04]  /*3d550*/  LDL.LU R33, [R1+0x24] ;  /* 0x0000240001217983 */ /* 0x000ee80000300800 */
[----:B------:R-:W3:Y:S04]  /*3d560*/  LDL.LU R34, [R1+0x28] ;  /* 0x0000280001227983 */ /* 0x000ee80000300800 */
[----:B------:R-:W3:Y:S04]  /*3d570*/  LDL.LU R35, [R1+0x2c] ;  /* 0x00002c0001237983 */ /* 0x000ee80000300800 */
[----:B------:R-:W-:Y:S04]  /*3d580*/  STL [R1+0x1578], R38 ;  /* 0x0015782601007387 */ /* 0x000fe80000100800 */
[----:B------:R-:W-:Y:S04]  /*3d590*/  STL [R1+0x1574], R39 ;  /* 0x0015742701007387 */ /* 0x000fe80000100800 */
[----:B------:R-:W-:Y:S04]  /*3d5a0*/  STL [R1+0x1610], R38 ;  /* 0x0016102601007387 */ /* 0x000fe80000100800 */
[----:B------:R0:W-:Y:S04]  /*3d5b0*/  STL.64 [R1+0x1608], R36 ;  /* 0x0016082401007387 */ /* 0x0001e80000100a00 */
[----:B------:R1:W-:Y:S04]  /*3d5c0*/  STS.128 [R60], R24 ;  /* 0x000000183c007388 */ /* 0x0003e80000000c00 */
[----:B0-----:R-:W3:Y:S04]  /*3d5d0*/  LDL.LU R36, [R1+0x10] ;  /* 0x0000100001247983 */ /* 0x001ee80000300800 */
[----:B------:R-:W3:Y:S04]  /*3d5e0*/  LDL.LU R37, [R1+0x14] ;  /* 0x0000140001257983 */ /* 0x000ee80000300800 */
[----:B------:R-:W3:Y:S04]  /*3d5f0*/  LDL.LU R38, [R1+0x18] ;  /* 0x0000180001267983 */ /* 0x000ee80000300800 */
[----:B------:R-:W3:Y:S04]  /*3d600*/  LDL.LU R39, [R1+0x1c] ;  /* 0x00001c0001277983 */ /* 0x000ee80000300800 */
[----:B-1----:R-:W4:Y:S04]  /*3d610*/  LDL.LU R24, [R1] ;  /* 0x0000000001187983 */ /* 0x002f280000300800 */
[----:B------:R-:W4:Y:S04]  /*3d620*/  LDL.LU R25, [R1+0x4] ;  /* 0x0000040001197983 */ /* 0x000f280000300800 */
[----:B------:R-:W4:Y:S04]  /*3d630*/  LDL.LU R26, [R1+0x8] ;  /* 0x00000800011a7983 */ /* 0x000f280000300800 */
[----:B------:R-:W4:Y:S04]  /*3d640*/  LDL.LU R27, [R1+0xc] ;  /* 0x00000c00011b7983 */ /* 0x000f280000300800 */
[----:B------:R-:W-:Y:S04]  /*3d650*/  STS.128 [R60+0x80], R20 ;  /* 0x000080143c007388 */ /* 0x000fe80000000c00 */
[----:B------:R-:W-:Y:S04]  /*3d660*/  STS.128 [R60+0x100], R16 ;  /* 0x000100103c007388 */ /* 0x000fe80000000c00 */
[----:B------:R-:W-:Y:S01]  /*3d670*/  STS.128 [R60+0x180], R12 ;  /* 0x0001800c3c007388 */ /* 0x000fe20000000c00 */
[----:B------:R-:W-:-:S06]  /*3d680*/  NOP ;  /* 0x0000000000007918 */ /* 0x000fcc0000000000 */
[----:B------:R-:W0:Y:S04]  /*3d690*/  LDS.128 R12, [R0] ;  /* 0x00000000000c7984 */ /* 0x000e280000000c00 */
[----:B------:R-:W1:Y:S04]  /*3d6a0*/  LDS.128 R20, [R48] ;  /* 0x0000000030147984 */ /* 0x000e680000000c00 */
[----:B------:R-:W1:Y:S04]  /*3d6b0*/  LDS.128 R16, [R52] ;  /* 0x0000000034107984 */ /* 0x000e680000000c00 */
[----:B0-----:R-:W-:Y:S04]  /*3d6c0*/  STL.64 [R1+0x190], R12 ;  /* 0x0001900c01007387 */ /* 0x001fe80000100a00 */
[----:B------:R-:W-:Y:S04]  /*3d6d0*/  STL.64 [R1+0x198], R14 ;  /* 0x0001980e01007387 */ /* 0x000fe80000100a00 */
[----:B------:R-:W0:Y:S01]  /*3d6e0*/  LDS.128 R12, [R3] ;  /* 0x00000000030c7984 */ /* 0x000e220000000c00 */
[----:B------:R-:W-:-:S06]  /*3d6f0*/  NOP ;  /* 0x0000000000007918 */ /* 0x000fcc0000000000 */
[----:B------:R-:W-:Y:S04]  /*3d700*/  STS.128 [R60], R8 ;  /* 0x000000083c007388 */ /* 0x000fe80000000c00 */
[----:B--2---:R-:W-:Y:S04]  /*3d710*/  STS.128 [R60+0x80], R4 ;  /* 0x000080043c007388 */ /* 0x004fe80000000c00 */
[----:B-1----:R-:W-:Y:S04]  /*3d720*/  STL.64 [R1+0x1b0], R20 ;  /* 0x0001b01401007387 */ /* 0x002fe80000100a00 */
[----:B------:R-:W-:Y:S04]  /*3d730*/  STL.64 [R1+0x1b8], R22 ;  /* 0x0001b81601007387 */ /* 0x000fe80000100a00 */
[----:B------:R-:W-:Y:S04]  /*3d740*/  STL.64 [R1+0x1d0], R16 ;  /* 0x0001d01001007387 */ /* 0x000fe80000100a00 */
[----:B------:R-:W-:Y:S04]  /*3d750*/  STL.64 [R1+0x1d8], R18 ;  /* 0x0001d81201007387 */ /* 0x000fe80000100a00 */
[----:B0-----:R-:W-:Y:S04]  /*3d760*/  STL.64 [R1+0x1e0], R12 ;  /* 0x0001e00c01007387 */ /* 0x001fe80000100a00 */
[----:B------:R-:W-:Y:S04]  /*3d770*/  STL.64 [R1+0x1e8], R14 ;  /* 0x0001e80e01007387 */ /* 0x000fe80000100a00 */
[----:B---3--:R-:W-:Y:S04]  /*3d780*/  STS.128 [R60+0x180], R36 ;  /* 0x000180243c007388 */ /* 0x008fe80000000c00 */
[----:B----4-:R-:W-:Y:S01]  /*3d790*/  STS.128 [R60+0x100], R24 ;  /* 0x000100183c007388 */ /* 0x010fe20000000c00 */
[----:B------:R-:W-:-:S06]  /*3d7a0*/  NOP ;  /* 0x0000000000007918 */ /* 0x000fcc0000000000 */
[----:B------:R-:W0:Y:S04]  /*3d7b0*/  LDS.128 R4, [R0] ;  /* 0x0000000000047984 */ /* 0x000e280000000c00 */
[----:B------:R-:W1:Y:S04]  /*3d7c0*/  LDS.128 R12, [R48] ;  /* 0x00000000300c7984 */ /* 0x000e680000000c00 */
[----:B------:R-:W2:Y:S04]  /*3d7d0*/  LDS.128 R8, [R52] ;  /* 0x0000000034087984 */ /* 0x000ea80000000c00 */
[----:B0-----:R-:W-:Y:S04]  /*3d7e0*/  STL.64 [R1+0x180], R4 ;  /* 0x0001800401007387 */ /* 0x001fe80000100a00 */
[----:B------:R-:W-:Y:S04]  /*3d7f0*/  STL.64 [R1+0x188], R6 ;  /* 0x0001880601007387 */ /* 0x000fe80000100a00 */
[----:B------:R-:W0:Y:S01]  /*3d800*/  LDS.128 R4, [R3] ;  /* 0x0000000003047984 */ /* 0x000e220000000c00 */
[----:B------:R-:W-:-:S06]  /*3d810*/  NOP ;  /* 0x0000000000007918 */ /* 0x000fcc0000000000 */
[----:B-1----:R-:W-:Y:S04]  /*3d820*/  STL.64 [R1+0x170], R12 ;  /* 0x0001700c01007387 */ /* 0x002fe80000100a00 */
[----:B------:R-:W-:Y:S04]  /*3d830*/  STL.64 [R1+0x178], R14 ;  /* 0x0001780e01007387 */ /* 0x000fe80000100a00 */
[----:B--2---:R-:W-:Y:S04]  /*3d840*/  STL.64 [R1+0x1c0], R8 ;  /* 0x0001c00801007387 */ /* 0x004fe80000100a00 */
[----:B------:R-:W-:Y:S04]  /*3d850*/  STL.64 [R1+0x1c8], R10 ;  /* 0x0001c80a01007387 */ /* 0x000fe80000100a00 */
[----:B------:R1:W-:Y:S04]  /*3d860*/  STS.128 [R60], R32 ;  /* 0x000000203c007388 */ /* 0x0003e80000000c00 */
[----:B------:R-:W-:Y:S04]  /*3d870*/  STS.128 [R60+0x80], R40 ;  /* 0x000080283c007388 */ /* 0x000fe80000000c00 */
[----:B------:R-:W-:Y:S04]  /*3d880*/  STS.128 [R60+0x100], R44 ;  /* 0x0001002c3c007388 */ /* 0x000fe80000000c00 */
[----:B------:R-:W-:Y:S01]  /*3d890*/  STS.128 [R60+0x180], R56 ;  /* 0x000180383c007388 */ /* 0x000fe20000000c00 */
[----:B------:R-:W-:-:S06]  /*3d8a0*/  NOP ;  /* 0x0000000000007918 */ /* 0x000fcc0000000000 */
[----:B0-----:R-:W-:Y:S04]  /*3d8b0*/  STL.64 [R1+0x1a0], R4 ;  /* 0x0001a00401007387 */ /* 0x001fe80000100a00 */
[----:B------:R-:W-:Y:S04]  /*3d8c0*/  STL.64 [R1+0x1a8], R6 ;  /* 0x0001a80601007387 */ /* 0x000fe80000100a00 */
[----:B------:R-:W0:Y:S04]  /*3d8d0*/  LDS.128 R4, [R0] ;  /* 0x0000000000047984 */ /* 0x000e280000000c00 */
[----:B-1----:R-:W2:Y:S04]  /*3d8e0*/  LDL.LU R32, [R1+0x110] ;  /* 0x0001100001207983 */ /* 0x002ea80000300800 */
[----:B------:R-:W1:Y:S04]  /*3d8f0*/  LDS.128 R12, [R48] ;  /* 0x00000000300c7984 */ /* 0x000e680000000c00 */
[----:B------:R-:W3:Y:S04]  /*3d900*/  LDS.128 R8, [R52] ;  /* 0x0000000034087984 */ /* 0x000ee80000000c00 */
[----:B0-----:R-:W-:Y:S04]  /*3d910*/  STL.64 [R1+0x20], R4 ;  /* 0x0000200401007387 */ /* 0x001fe80000100a00 */
[----:B------:R-:W-:Y:S04]  /*3d920*/  STL.64 [R1+0x28], R6 ;  /* 0x0000280601007387 */ /* 0x000fe80000100a00 */
[----:B------:R-:W2:Y:S04]  /*3d930*/  LDL.LU R33, [R1+0x114] ;  /* 0x0001140001217983 */ /* 0x000ea80000300800 */
[----:B------:R-:W4:Y:S04]  /*3d940*/  LDL.LU R34, [R1+0x118] ;  /* 0x0001180001227983 */ /* 0x000f280000300800 */
[----:B------:R-:W4:Y:S04]  /*3d950*/  LDL.LU R35, [R1+0x11c] ;  /* 0x00011c0001237983 */ /* 0x000f280000300800 */
[----:B------:R-:W-:Y:S01]  /*3d960*/  LDS.128 R4, [R3] ;  /* 0x0000000003047984 */ /* 0x000fe20000000c00 */
[----:B------:R-:W-:-:S06]  /*3d970*/  NOP ;  /* 0x0000000000007918 */ /* 0x000fcc0000000000 */
[----:B----4-:R-:W-:Y:S04]  /*3d980*/  STL.64 [R1+0x15d0], R34 ;  /* 0x0015d02201007387 */ /* 0x010fe80000100a00 */
[----:B--2---:R0:W-:Y:S04]  /*3d990*/  STL.64 [R1+0x15c8], R32 ;  /* 0x0015c82001007387 */ /* 0x0041e80000100a00 */
[----:B0-----:R-:W2:Y:S04]  /*3d9a0*/  LDL.LU R32, [R1+0x100] ;  /* 0x0001000001207983 */ /* 0x001ea80000300800 */
[----:B------:R-:W2:Y:S04]  /*3d9b0*/  LDL.LU R33, [R1+0x104] ;  /* 0x0001040001217983 */ /* 0x000ea80000300800 */
[----:B------:R-:W4:Y:S04]  /*3d9c0*/  LDL.LU R34, [R1+0x108] ;  /* 0x0001080001227983 */ /* 0x000f280000300800 */
[----:B------:R-:W4:Y:S04]  /*3d9d0*/  LDL.LU R35, [R1+0x10c] ;  /* 0x00010c0001237983 */ /* 0x000f280000300800 */
[----:B----4-:R-:W-:Y:S04]  /*3d9e0*/  STL.64 [R1+0x15e0], R34 ;  /* 0x0015e02201007387 */ /* 0x010fe80000100a00 */
[----:B--2---:R0:W-:Y:S04]  /*3d9f0*/  STL.64 [R1+0x15d8], R32 ;  /* 0x0015d82001007387 */ /* 0x0041e80000100a00 */
[----:B0-----:R-:W2:Y:S04]  /*3da00*/  LDL.LU R32, [R1+0xf0] ;  /* 0x0000f00001207983 */ /* 0x001ea80000300800 */
[----:B------:R-:W2:Y:S04]  /*3da10*/  LDL.LU R33, [R1+0xf4] ;  /* 0x0000f40001217983 */ /* 0x000ea80000300800 */
[----:B------:R-:W4:Y:S04]  /*3da20*/  LDL.LU R34, [R1+0xf8] ;  /* 0x0000f80001227983 */ /* 0x000f280000300800 */
[----:B------:R-:W4:Y:S04]  /*3da30*/  LDL.LU R35, [R1+0xfc] ;  /* 0x0000fc0001237983 */ /* 0x000f280000300800 */
[----:B------:R-:W2:Y:S04]  /*3da40*/  LDL.LU R56, [R1+0xd0] ;  /* 0x0000d00001387983 */ /* 0x000ea80000300800 */
[----:B------:R-:W2:Y:S04]  /*3da50*/  LDL.LU R57, [R1+0xd4] ;  /* 0x0000d40001397983 */ /* 0x000ea80000300800 */
[----:B------:R-:W2:Y:S04]  /*3da60*/  LDL.LU R58, [R1+0xd8] ;  /* 0x0000d800013a7983 */ /* 0x000ea80000300800 */
[----:B------:R-:W2:Y:S04]  /*3da70*/  LDL.LU R59, [R1+0xdc] ;  /* 0x0000dc00013b7983 */ /* 0x000ea80000300800 */
[----:B------:R-:W3:Y:S04]  /*3da80*/  LDL.LU R40, [R1+0x90] ;  /* 0x0000900001287983 */ /* 0x000ee80000300800 */
        /* <DEDUP_REMOVED lines=15> */
[----:B--2---:R-:W-:Y:S04]  /*3db80*/  STL.64 [R1+0x1600], R58 ;  /* 0x0016003a01007387 */ /* 0x004fe80000100a00 */
[----:B------:R0:W-:Y:S04]  /*3db90*/  STL.64 [R1+0x15f8], R56 ;  /* 0x0015f83801007387 */ /* 0x0001e80000100a00 */
        /* <DEDUP_REMOVED lines=12> */
[----:B----4-:R-:W-:Y:S04]  /*3dc60*/  STL.64 [R1+0x15f0], R34 ;  /* 0x0015f02201007387 */ /* 0x010fe80000100a00 */
[----:B------:R0:W-:Y:S04]  /*3dc70*/  STL.64 [R1+0x15e8], R32 ;  /* 0x0015e82001007387 */ /* 0x0001e80000100a00 */
[----:B---3--:R-:W-:Y:S04]  /*3dc80*/  STS.128 [R60], R16 ;  /* 0x000000103c007388 */ /* 0x008fe80000000c00 */
[----:B0-----:R-:W3:Y:S04]  /*3dc90*/  LDL.LU R32, [R1+0xe0] ;  /* 0x0000e00001207983 */ /* 0x001ee80000300800 */
[----:B------:R-:W3:Y:S04]  /*3dca0*/  LDL.LU R33, [R1+0xe4] ;  /* 0x0000e40001217983 */ /* 0x000ee80000300800 */
[----:B------:R-:W3:Y:S04]  /*3dcb0*/  LDL.LU R34, [R1+0xe8] ;  /* 0x0000e80001227983 */ /* 0x000ee80000300800 */
[----:B------:R-:W3:Y:S04]  /*3dcc0*/  LDL.LU R35, [R1+0xec] ;  /* 0x0000ec0001237983 */ /* 0x000ee80000300800 */
[----:B-1----:R-:W-:Y:S04]  /*3dcd0*/  STL.64 [R1+0x1588], R12 ;  /* 0x0015880c01007387 */ /* 0x002fe80000100a00 */
[----:B------:R-:W-:Y:S04]  /*3dce0*/  STL.64 [R1+0x15a0], R12 ;  /* 0x0015a00c01007387 */ /* 0x000fe80000100a00 */
[----:B------:R-:W-:Y:S04]  /*3dcf0*/  STL [R1+0x1568], R14 ;  /* 0x0015680e01007387 */ /* 0x000fe80000100800 */
[----:B------:R-:W-:Y:S04]  /*3dd00*/  STL [R1+0x1564], R15 ;  /* 0x0015640f01007387 */ /* 0x000fe80000100800 */
[----:B------:R-:W-:Y:S04]  /*3dd10*/  STS.128 [R60+0x80], R20 ;  /* 0x000080143c007388 */ /* 0x000fe80000000c00 */
[----:B------:R-:W-:Y:S04]  /*3dd20*/  STS.128 [R60+0x100], R24 ;  /* 0x000100183c007388 */ /* 0x000fe80000000c00 */
[----:B------:R-:W-:Y:S01]  /*3dd30*/  STS.128 [R60+0x180], R40 ;  /* 0x000180283c007388 */ /* 0x000fe20000000c00 */
[----:B------:R-:W-:-:S06]  /*3dd40*/  NOP ;  /* 0x0000000000007918 */ /* 0x000fcc0000000000 */
[----:B------:R-:W-:Y:S04]  /*3dd50*/  STL.64 [R1+0x15b8], R14 ;  /* 0x0015b80e01007387 */ /* 0x000fe80000100a00 */
[----:B------:R-:W-:Y:S04]  /*3dd60*/  STL.64 [R1+0x15a8], R8 ;  /* 0x0015a80801007387 */ /* 0x000fe80000100a00 */
[----:B------:R-:W-:Y:S04]  /*3dd70*/  LDS.128 R40, [R0] ;  /* 0x0000000000287984 */ /* 0x000fe80000000c00 */
[----:B------:R-:W-:Y:S04]  /*3dd80*/  LDS.128 R24, [R48] ;  /* 0x0000000030187984 */ /* 0x000fe80000000c00 */
[----:B------:R-:W-:Y:S04]  /*3dd90*/  LDS.128 R20, [R52] ;  /* 0x0000000034147984 */ /* 0x000fe80000000c00 */
[----:B------:R-:W-:Y:S01]  /*3dda0*/  LDS.128 R16, [R3] ;  /* 0x0000000003107984 */ /* 0x000fe20000000c00 */
[----:B------:R-:W-:-:S06]  /*3ddb0*/  NOP ;  /* 0x0000000000007918 */ /* 0x000fcc0000000000 */
[----:B------:R-:W-:Y:S04]  /*3ddc0*/  STL.64 [R1+0x1598], R10 ;  /* 0x0015980a01007387 */ /* 0x000fe80000100a00 */
[----:B------:R-:W4:Y:S04]  /*3ddd0*/  LDL.LU R30, [R1+0x130] ;  /* 0x00013000011e7983 */ /* 0x000f280000300800 */
[----:B--2---:R0:W-:Y:S04]  /*3dde0*/  STS.128 [R60], R36 ;  /* 0x000000243c007388 */ /* 0x0041e80000000c00 */
[----:B0-----:R-:W2:Y:S04]  /*3ddf0*/  LDL.LU R38, [R1+0x1610] ;  /* 0x0016100001267983 */ /* 0x001ea80000300800 */
[----:B------:R-:W2:Y:S04]  /*3de00*/  LDL.LU.64 R36, [R1+0x1608] ;  /* 0x0016080001247983 */ /* 0x000ea80000300a00 */
[----:B------:R-:W2:Y:S04]  /*3de10*/  LDL R39, [R1+0x740] ;  /* 0x0007400001277983 */ /* 0x000ea80000100800 */
[----:B------:R0:W-:Y:S04]  /*3de20*/  STS.128 [R60+0x80], R56 ;  /* 0x000080383c007388 */ /* 0x0001e80000000c00 */
[----:B0-----:R-:W2:Y:S04]  /*3de30*/  LDL.LU.64 R58, [R1+0x1600] ;  /* 0x00160000013a7983 */ /* 0x001ea80000300a00 */
[----:B------:R-:W2:Y:S04]  /*3de40*/  LDL.LU.64 R56, [R1+0x15f8] ;  /* 0x0015f80001387983 */ /* 0x000ea80000300a00 */
[----:B------:R-:W-:Y:S04]  /*3de50*/  STS.128 [R60+0x100], R44 ;  /* 0x0001002c3c007388 */ /* 0x000fe80000000c00 */
[----:B------:R-:W3:Y:S04]  /*3de60*/  LDL.LU R13, [R1+0x59c] ;  /* 0x00059c00010d7983 */ /* 0x000ee80000300800 */
[----:B--2---:R-:W-:Y:S01]  /*3de70*/  STS.128 [R60+0x180], R56 ;  /* 0x000180383c007388 */ /* 0x004fe20000000c00 */
[----:B------:R-:W-:-:S06]  /*3de80*/  NOP ;  /* 0x0000000000007918 */ /* 0x000fcc0000000000 */
[----:B------:R-:W-:Y:S04]  /*3de90*/  LDS.128 R56, [R52] ;  /* 0x0000000034387984 */ /* 0x000fe80000000c00 */
[----:B------:R-:W0:Y:S04]  /*3dea0*/  LDS.128 R52, [R3] ;  /* 0x0000000003347984 */ /* 0x000e280000000c00 */
[----:B------:R-:W1:Y:S04]  /*3deb0*/  LDS.128 R44, [R0] ;  /* 0x00000000002c7984 */ /* 0x000e680000000c00 */
[----:B------:R-:W-:Y:S01]  /*3dec0*/  LDS.128 R48, [R48] ;  /* 0x0000000030307984 */ /* 0x000fe20000000c00 */
[----:B------:R-:W-:-:S06]  /*3ded0*/  NOP ;  /* 0x0000000000007918 */ /* 0x000fcc0000000000 */
[----:B---3--:R-:W-:Y:S04]  /*3dee0*/  STS.128 [R60], R32 ;  /* 0x000000203c007388 */ /* 0x008fe80000000c00 */
[----:B0-----:R0:W-:Y:S04]  /*3def0*/  STL [R1+0x1560], R55 ;  /* 0x0015603701007387 */ /* 0x0011e80000100800 */
[----:B0-----:R-:W2:Y:S04]  /*3df00*/  LDL.LU R55, [R1+0x744] ;  /* 0x0007440001377983 */ /* 0x001ea80000300800 */
[----:B------:R-:W3:Y:S04]  /*3df10*/  LDL.LU.64 R34, [R1+0x15f0] ;  /* 0x0015f00001227983 */ /* 0x000ee80000300a00 */
[----:B------:R-:W3:Y:S04]  /*3df20*/  LDL.LU.64 R32, [R1+0x15e8] ;  /* 0x0015e80001207983 */ /* 0x000ee80000300a00 */
[----:B---3--:R0:W-:Y:S04]  /*3df30*/  STS.128 [R60+0x80], R32 ;  /* 0x000080203c007388 */ /* 0x0081e80000000c00 */
[----:B0-----:R-:W3:Y:S04]  /*3df40*/  LDL.LU.64 R34, [R1+0x15e0] ;  /* 0x0015e00001227983 */ /* 0x001ee80000300a00 */
[----:B------:R-:W3:Y:S04]  /*3df50*/  LDL.LU.64 R32, [R1+0x15d8] ;  /* 0x0015d80001207983 */ /* 0x000ee80000300a00 */
[----:B---3--:R0:W-:Y:S04]  /*3df60*/  STS.128 [R60+0x100], R32 ;  /* 0x000100203c007388 */ /* 0x0081e80000000c00 */
[----:B0-----:R-:W3:Y:S04]  /*3df70*/  LDL.LU.64 R34, [R1+0x15d0] ;  /* 0x0015d00001227983 */ /* 0x001ee80000300a00 */
[----:B------:R-:W3:Y:S01]  /*3df80*/  LDL.LU.64 R32, [R1+0x15c8] ;  /* 0x0015c80001207983 */ /* 0x000ee20000300a00 */
[----:B------:R-:W-:-:S02]  /*3df90*/  IMAD R3, R39, c[0x0][0x194], RZ ;  /* 0x0000650027037a24 */ /* 0x000fc400078e02ff */
[----:B------:R-:W-:-:S03]  /*3dfa0*/  IMAD.MOV.U32 R31, RZ, RZ, R2 ;  /* 0x000000ffff1f7224 */ /* 0x000fc600078e0002 */
[----:B------:R-:W-:-:S04]  /*3dfb0*/  LEA R2, P6, R3, c[0x0][0x170], 0x1 ;  /* 0x00005c0003027a11 */ /* 0x000fc800078c08ff */
[----:B------:R-:W-:Y:S02]  /*3dfc0*/  LEA.HI.X.SX32 R3, R3, c[0x0][0x174], 0x1, P6 ;  /* 0x00005d0003037a11 */ /* 0x000fe400030f0eff */
[----:B------:R-:W-:-:S04]  /*3dfd0*/  ISETP.GE.AND P6, PT, R39, c[0x0][0x178], PT ;  /* 0x00005e0027007a0c */ /* 0x000fc80003fc6270 */
[C---:B------:R-:W-:Y:S01]  /*3dfe0*/  ISETP.LT.AND P6, PT, R13.reuse, c[0x0][0x17c], !P6 ;  /* 0x00005f000d007a0c */ /* 0x040fe200077c1270 */
[----:B------:R-:W-:Y:S01]  /*3dff0*/  IMAD R11, R13, c[0x0][0x198], RZ ;  /* 0x000066000d0b7a24 */ /* 0x000fe200078e02ff */
[----:B---3--:R0:W-:Y:S04]  /*3e000*/  STS.128 [R60+0x180], R32 ;  /* 0x000180203c007388 */ /* 0x0081e80000000c00 */
[----:B0-----:R-:W3:Y:S04]  /*3e010*/  LDL.LU.64 R32, [R1+0x15c0] ;  /* 0x0015c00001207983 */ /* 0x001ee80000300a00 */
[----:B------:R-:W3:Y:S04]  /*3e020*/  LDL.LU R34, [R1+0x140] ;  /* 0x0001400001227983 */ /* 0x000ee80000300800 */
[----:B------:R-:W3:Y:S01]  /*3e030*/  LDL.LU R35, [R1+0x120] ;  /* 0x0001200001237983 */ /* 0x000ee20000300800 */
[----:B------:R-:W-:Y:S01]  /*3e040*/  IMAD.WIDE R60, R11, 0x2, R2 ;  /* 0x000000020b3c7825 */ /* 0x000fe200078e0202 */
[----:B------:R-:W-:-:S06]  /*3e050*/  NOP ;  /* 0x0000000000007918 */ /* 0x000fcc0000000000 */
[----:B----4-:R2:W-:Y:S02]  /*3e060*/  @P6 STG.E.U16 [R60.64], R30 ;  /* 0x0000001e3c006986 */ /* 0x0105e4000c101504 */
[----:B--2---:R-:W-:-:S05]  /*3e070*/  IMAD R61, R55, c[0x0][0x194], RZ ;  /* 0x00006500373d7a24 */ /* 0x004fca00078e02ff */
[----:B------:R-:W-:-:S04]  /*3e080*/  LEA R60, P6, R61, c[0x0][0x170], 0x1 ;  /* 0x00005c003d3c7a11 */ /* 0x000fc800078c08ff */
[----:B------:R-:W-:Y:S02]  /*3e090*/  LEA.HI.X.SX32 R61, R61, c[0x0][0x174], 0x1, P6 ;  /* 0x00005d003d3d7a11 */ /* 0x000fe400030f0eff */
[----:B------:R-:W-:-:S04]  /*3e0a0*/  ISETP.GE.AND P6, PT, R55, c[0x0][0x178], PT ;  /* 0x00005e0037007a0c */ /* 0x000fc80003fc6270 */
[----:B------:R-:W-:Y:S01]  /*3e0b0*/  ISETP.LT.AND P6, PT, R13, c[0x0][0x17c], !P6 ;  /* 0x00005f000d007a0c */ /* 0x000fe200077c1270 */
[C---:B------:R-:W-:Y:S01]  /*3e0c0*/  IMAD.WIDE R14, R11.reuse, 0x2, R60 ;  /* 0x000000020b0e7825 */ /* 0x040fe200078e023c */
[----:B------:R-:W-:-:S11]  /*3e0d0*/  IADD3 R11, R11, c[0x0][0x198], RZ ;  /* 0x000066000b0b7a10 */ /* 0x000fd60007ffe0ff */
[----:B------:R0:W-:Y:S01]  /*3e0e0*/  @P6 STG.E.U16 [R14.64], R28 ;  /* 0x0000001c0e006986 */ /* 0x0001e2000c101504 */
[----:B------:R-:W-:Y:S02]  /*3e0f0*/  ISETP.LT.AND P6, PT, R39, c[0x0][0x178], !P5 ;  /* 0x00005e0027007a0c */ /* 0x000fe40006fc1270 */
[----:B------:R-:W-:Y:S02]  /*3e100*/  ISETP.LT.AND P5, PT, R55, c[0x0][0x178], !P5 ;  /* 0x00005e0037007a0c */ /* 0x000fe40006fa1270 */
[----:B0-----:R-:W-:Y:S01]  /*3e110*/  PRMT R28, R30, 0x7632, R28 ;  /* 0x000076321e1c7816 */ /* 0x001fe2000000001c */
[C---:B------:R-:W-:Y:S01]  /*3e120*/  IMAD.WIDE R14, R11.reuse, 0x2, R2 ;  /* 0x000000020b0e7825 */ /* 0x040fe200078e0202 */
[----:B------:R-:W2:Y:S07]  /*3e130*/  LDL.LU R30, [R1+0x150] ;  /* 0x00015000011e7983 */ /* 0x000eae0000300800 */
[----:B------:R0:W-:Y:S02]  /*3e140*/  @P6 STG.E.U16 [R14.64], R28 ;  /* 0x0000001c0e006986 */ /* 0x0001e4000c101504 */
[----:B0-----:R-:W-:Y:S01]  /*3e150*/  PRMT R28, R28, 0x7632, R28 ;  /* 0x000076321c1c7816 */ /* 0x001fe2000000001c */
[----:B------:R-:W-:-:S05]  /*3e160*/  IMAD.WIDE R14, R11, 0x2, R60 ;  /* 0x000000020b0e7825 */ /* 0x000fca00078e023c */
[----:B------:R0:W-:Y:S01]  /*3e170*/  @P5 STG.E.U16 [R14.64], R28 ;  /* 0x0000001c0e005986 */ /* 0x0001e2000c101504 */
[----:B------:R-:W-:Y:S02]  /*3e180*/  ISETP.LT.AND P5, PT, R39, c[0x0][0x178], !P2 ;  /* 0x00005e0027007a0c */ /* 0x000fe400057a1270 */
[----:B------:R-:W-:Y:S02]  /*3e190*/  ISETP.LT.AND P2, PT, R55, c[0x0][0x178], !P2 ;  /* 0x00005e0037007a0c */ /* 0x000fe40005741270 */
[----:B0-----:R-:W-:-:S05]  /*3e1a0*/  IADD3 R28, R11, c[0x0][0x198], RZ ;  /* 0x000066000b1c7a10 */ /* 0x001fca0007ffe0ff */
[----:B------:R-:W-:-:S05]  /*3e1b0*/  IMAD.WIDE R14, R28, 0x2, R2 ;  /* 0x000000021c0e7825 */ /* 0x000fca00078e0202 */
[----:B---3--:R0:W-:Y:S02]  /*3e1c0*/  @P5 STG.E.U16 [R14.64], R34 ;  /* 0x000000220e005986 */ /* 0x0081e4000c101504 */
[C---:B0-----:R-:W-:Y:S01]  /*3e1d0*/  IMAD.WIDE R14, R28.reuse, 0x2, R60 ;  /* 0x000000021c0e7825 */ /* 0x041fe200078e023c */
[----:B------:R-:W-:-:S04]  /*3e1e0*/  IADD3 R28, R28, c[0x0][0x198], RZ ;  /* 0x000066001c1c7a10 */ /* 0x000fc80007ffe0ff */
[----:B------:R0:W-:Y:S01]  /*3e1f0*/  @P2 STG.E.U16 [R14.64], R35 ;  /* 0x000000230e002986 */ /* 0x0001e2000c101504 */
[----:B------:R-:W-:Y:S02]  /*3e200*/  ISETP.LT.AND P2, PT, R39, c[0x0][0x178], !P1 ;  /* 0x00005e0027007a0c */ /* 0x000fe40004f41270 */
[----:B------:R-:W-:Y:S02]  /*3e210*/  ISETP.LT.AND P1, PT, R55, c[0x0][0x178], !P1 ;  /* 0x00005e0037007a0c */ /* 0x000fe40004f21270 */
[----:B------:R-:W-:Y:S02]  /*3e220*/  PRMT R9, R34, 0x7632, R9 ;  /* 0x0000763222097816 */ /* 0x000fe40000000009 */
[----:B------:R-:W-:Y:S01]  /*3e230*/  PRMT R8, R35, 0x7632, R8 ;  /* 0x0000763223087816 */ /* 0x000fe20000000008 */
[----:B------:R-:W3:Y:S01]  /*3e240*/  LDL.LU R34, [R1+0x160] ;  /* 0x0001600001227983 */ /* 0x000ee20000300800 */
[----:B0-----:R-:W-:-:S05]  /*3e250*/  IMAD.WIDE R14, R28, 0x2, R2 ;  /* 0x000000021c0e7825 */ /* 0x001fca00078e0202 */
[----:B------:R0:W-:Y:S02]  /*3e260*/  @P2 STG.E.U16 [R14.64], R9 ;  /* 0x000000090e002986 */ /* 0x0001e4000c101504 */
[----:B0-----:R-:W-:Y:S02]  /*3e270*/  IMAD.WIDE R14, R28, 0x2, R60 ;  /* 0x000000021c0e7825 */ /* 0x001fe400078e023c */
[----:B------:R-:W4:Y:S04]  /*3e280*/  LDL.LU R9, [R1+0x137c] ;  /* 0x00137c0001097983 */ /* 0x000f280000300800 */
[----:B------:R0:W-:Y:S04]  /*3e290*/  @P1 STG.E.U16 [R14.64], R8 ;  /* 0x000000080e001986 */ /* 0x0001e8000c101504 */
[----:B0-----:R-:W4:Y:S04]  /*3e2a0*/  LDL.LU R8, [R1+0x1380] ;  /* 0x0013800001087983 */ /* 0x001f280000300800 */
[----:B------:R-:W4:Y:S04]  /*3e2b0*/  LDL.LU R35, [R1+0x1388] ;  /* 0x0013880001237983 */ /* 0x000f280000300800 */
[----:B------:R-:W4:Y:S01]  /*3e2c0*/  LDL.LU R11, [R1+0x1384] ;  /* 0x00138400010b7983 */ /* 0x000f220000300800 */
[----:B------:R-:W-:-:S02]  /*3e2d0*/  ISETP.LT.AND P1, PT, R39, c[0x0][0x178], !P0 ;  /* 0x00005e0027007a0c */ /* 0x000fc40004721270 */
[----:B------:R-:W-:Y:S02]  /*3e2e0*/  IADD3 R28, R28, c[0x0][0x198], RZ ;  /* 0x000066001c1c7a10 */ /* 0x000fe40007ffe0ff */
[----:B------:R-:W-:-:S03]  /*3e2f0*/  ISETP.LT.AND P0, PT, R55, c[0x0][0x178], !P0 ;  /* 0x00005e0037007a0c */ /* 0x000fc60004701270 */
[----:B------:R-:W-:-:S06]  /*3e300*/  IMAD.WIDE R14, R28, 0x2, R2 ;  /* 0x000000021c0e7825 */ /* 0x000fcc00078e0202 */
[----:B--2---:R0:W-:Y:S02]  /*3e310*/  @P1 STG.E.U16 [R14.64], R30 ;  /* 0x0000001e0e001986 */ /* 0x0041e4000c101504 */
[C---:B0-----:R-:W-:Y:S01]  /*3e320*/  IMAD.WIDE R14, R28.reuse, 0x2, R60 ;  /* 0x000000021c0e7825 */ /* 0x041fe200078e023c */
[----:B------:R-:W-:-:S04]  /*3e330*/  IADD3 R28, R28, c[0x0][0x198], RZ ;  /* 0x000066001c1c7a10 */ /* 0x000fc80007ffe0ff */
[----:B------:R0:W-:Y:S01]  /*3e340*/  @P0 STG.E.U16 [R14.64], R32 ;  /* 0x000000200e000986 */ /* 0x0001e2000c101504 */
[----:B------:R-:W-:Y:S02]  /*3e350*/  ISETP.LT.AND P0, PT, R39, c[0x0][0x178], !P3 ;  /* 0x00005e0027007a0c */ /* 0x000fe40005f01270 */
[----:B------:R-:W-:Y:S02]  /*3e360*/  ISETP.LT.AND P3, PT, R55, c[0x0][0x178], !P3 ;  /* 0x00005e0037007a0c */ /* 0x000fe40005f61270 */
[----:B------:R-:W-:Y:S02]  /*3e370*/  ISETP.LT.AND P6, PT, R39, c[0x0][0x178], !P4 ;  /* 0x00005e0027007a0c */ /* 0x000fe400067c1270 */
[----:B------:R-:W-:Y:S02]  /*3e380*/  IADD3 R13, R28, c[0x0][0x198], RZ ;  /* 0x000066001c0d7a10 */ /* 0x000fe40007ffe0ff */
[----:B0-----:R-:W-:Y:S01]  /*3e390*/  PRMT R32, R30, 0x7632, R32 ;  /* 0x000076321e207816 */ /* 0x001fe20000000020 */
[----:B------:R-:W-:Y:S01]  /*3e3a0*/  IMAD.WIDE R14, R28, 0x2, R2 ;  /* 0x000000021c0e7825 */ /* 0x000fe200078e0202 */
[----:B------:R-:W-:Y:S01]  /*3e3b0*/  ISETP.LT.AND P4, PT, R55, c[0x0][0x178], !P4 ;  /* 0x00005e0037007a0c */ /* 0x000fe20006781270 */
[----:B------:R-:W2:Y:S04]  /*3e3c0*/  LDL.LU R30, [R1+0x134] ;  /* 0x00013400011e7983 */ /* 0x000ea80000300800 */
[----:B------:R0:W-:Y:S02]  /*3e3d0*/  @P0 STG.E.U16 [R14.64], R32 ;  /* 0x000000200e000986 */ /* 0x0001e4000c101504 */
[----:B0-----:R-:W-:Y:S01]  /*3e3e0*/  PRMT R32, R32, 0x7632, R32 ;  /* 0x0000763220207816 */ /* 0x001fe20000000020 */
[----:B------:R-:W-:-:S05]  /*3e3f0*/  IMAD.WIDE R14, R28, 0x2, R60 ;  /* 0x000000021c0e7825 */ /* 0x000fca00078e023c */
[----:B------:R0:W-:Y:S02]  /*3e400*/  @P3 STG.E.U16 [R14.64], R32 ;  /* 0x000000200e003986 */ /* 0x0001e4000c101504 */
[----:B0-----:R-:W-:-:S05]  /*3e410*/  IADD3 R32, R13, c[0x0][0x198], RZ ;  /* 0x000066000d207a10 */ /* 0x001fca0007ffe0ff */
[C---:B------:R-:W-:Y:S01]  /*3e420*/  IMAD.WIDE R14, R32.reuse, 0x2, R2 ;  /* 0x00000002200e7825 */ /* 0x040fe200078e0202 */
[----:B------:R-:W-:Y:S02]  /*3e430*/  IADD3 R28, R32, c[0x0][0x198], RZ ;  /* 0x00006600201c7a10 */ /* 0x000fe40007ffe0ff */
[----:B---3--:R-:W-:Y:S02]  /*3e440*/  PRMT R38, R34, 0x7632, R38 ;  /* 0x0000763222267816 */ /* 0x008fe40000000026 */
[----:B----4-:R-:W-:-:S04]  /*3e450*/  ISETP.GE.AND P2, PT, R9, c[0x0][0x17c], PT ;  /* 0x00005f0009007a0c */ /* 0x010fc80003f46270 */
[----:B------:R-:W-:Y:S02]  /*3e460*/  ISETP.LT.AND P3, PT, R39, c[0x0][0x178], !P2 ;  /* 0x00005e0027007a0c */ /* 0x000fe40005761270 */
[----:B------:R-:W-:Y:S02]  /*3e470*/  ISETP.LT.AND P2, PT, R55, c[0x0][0x178], !P2 ;  /* 0x00005e0037007a0c */ /* 0x000fe40005741270 */
[----:B------:R-:W-:Y:S01]  /*3e480*/  ISETP.GE.AND P5, PT, R8, c[0x0][0x17c], PT ;  /* 0x00005f0008007a0c */ /* 0x000fe20003fa6270 */
[----:B------:R-:W-:-:S05]  /*3e490*/  IMAD.WIDE R8, R13, 0x2, R2 ;  /* 0x000000020d087825 */ /* 0x000fca00078e0202 */
[----:B------:R0:W-:Y:S01]  /*3e4a0*/  @P6 STG.E.U16 [R8.64], R34 ;  /* 0x0000002208006986 */ /* 0x0001e2000c101504 */
[----:B------:R-:W-:-:S03]  /*3e4b0*/  ISETP.GE.AND P1, PT, R11, c[0x0][0x17c], PT ;  /* 0x00005f000b007a0c */ /* 0x000fc60003f26270 */
[----:B------:R-:W3:Y:S01]  /*3e4c0*/  LDL.LU R11, [R1+0x138c] ;  /* 0x00138c00010b7983 */ /* 0x000ee20000300800 */
[----:B------:R-:W-:Y:S01]  /*3e4d0*/  ISETP.GE.AND P0, PT, R35, c[0x0][0x17c], PT ;  /* 0x00005f0023007a0c */ /* 0x000fe20003f06270 */
[--C-:B0-----:R-:W-:Y:S02]  /*3e4e0*/  IMAD.WIDE R8, R13, 0x2, R60.reuse ;  /* 0x000000020d087825 */ /* 0x101fe400078e023c */
[----:B------:R-:W4:Y:S02]  /*3e4f0*/  LDL.LU R13, [R1+0x144] ;  /* 0x00014400010d7983 */ /* 0x000f240000300800 */
[----:B------:R-:W-:Y:S02]  /*3e500*/  IMAD.WIDE R34, R32, 0x2, R60 ;  /* 0x0000000220227825 */ /* 0x000fe400078e023c */
[----:B------:R0:W-:Y:S04]  /*3e510*/  @P4 STG.E.U16 [R8.64], R36 ;  /* 0x0000002408004986 */ /* 0x0001e8000c101504 */
[----:B------:R-:W4:Y:S04]  /*3e520*/  LDL.LU R32, [R1+0x1390] ;  /* 0x0013900001207983 */ /* 0x000f280000300800 */
[----:B------:R1:W-:Y:S01]  /*3e530*/  @P3 STG.E.U16 [R14.64], R38 ;  /* 0x000000260e003986 */ /* 0x0003e2000c101504 */
[----:B0-----:R-:W-:-:S05]  /*3e540*/  PRMT R36, R36, 0x7632, R36 ;  /* 0x0000763224247816 */ /* 0x001fca0000000024 */
[----:B------:R0:W-:Y:S04]  /*3e550*/  @P2 STG.E.U16 [R34.64], R36 ;  /* 0x0000002422002986 */ /* 0x0001e8000c101504 */
[----:B-1----:R-:W4:Y:S04]  /*3e560*/  LDL.LU.64 R14, [R1+0x15b8] ;  /* 0x0015b800010e7983 */ /* 0x002f280000300a00 */
[----:B0-----:R-:W4:Y:S01]  /*3e570*/  LDL.LU R35, [R1+0x1398] ;  /* 0x0013980001237983 */ /* 0x001f220000300800 */
[----:B------:R-:W-:Y:S01]  /*3e580*/  ISETP.LT.AND P6, PT, R39, c[0x0][0x178], !P5 ;  /* 0x00005e0027007a0c */ /* 0x000fe20006fc1270 */
[----:B------:R-:W-:Y:S01]  /*3e590*/  IMAD.WIDE R8, R28, 0x2, R2 ;  /* 0x000000021c087825 */ /* 0x000fe200078e0202 */
[----:B------:R-:W-:-:S02]  /*3e5a0*/  ISETP.LT.AND P5, PT, R55, c[0x0][0x178], !P5 ;  /* 0x00005e0037007a0c */ /* 0x000fc40006fa1270 */
[----:B------:R-:W-:Y:S01]  /*3e5b0*/  ISETP.LT.AND P2, PT, R39, c[0x0][0x178], !P0 ;  /* 0x00005e0027007a0c */ /* 0x000fe20004741270 */
[----:B------:R-:W-:Y:S01]  /*3e5c0*/  IMAD.MOV.U32 R34, RZ, RZ, R31 ;  /* 0x000000ffff227224 */ /* 0x000fe200078e001f */
[----:B--2---:R-:W-:-:S07]  /*3e5d0*/  PRMT R12, R30, 0x7632, R12 ;  /* 0x000076321e0c7816 */ /* 0x004fce000000000c */
[----:B------:R0:W-:Y:S02]  /*3e5e0*/  @P6 STG.E.U16 [R8.64], R30 ;  /* 0x0000001e08006986 */ /* 0x0001e4000c101504 */
[C---:B0-----:R-:W-:Y:S01]  /*3e5f0*/  IMAD.WIDE R8, R28.reuse, 0x2, R60 ;  /* 0x000000021c087825 */ /* 0x041fe200078e023c */
[----:B------:R-:W-:-:S05]  /*3e600*/  IADD3 R28, R28, c[0x0][0x198], RZ ;  /* 0x000066001c1c7a10 */ /* 0x000fca0007ffe0ff */
[----:B------:R-:W-:Y:S01]  /*3e610*/  IMAD.WIDE R30, R28, 0x2, R2 ;  /* 0x000000021c1e7825 */ /* 0x000fe200078e0202 */
[----:B------:R-:W-:Y:S04]  /*3e620*/  @P5 STG.E.U16 [R8.64], R29 ;  /* 0x0000001d08005986 */ /* 0x000fe8000c101504 */
[----:B------:R0:W-:Y:S01]  /*3e630*/  @P2 STG.E.U16 [R30.64], R12 ;  /* 0x0000000c1e002986 */ /* 0x0001e2000c101504 */
[----:B---3--:R-:W-:-:S03]  /*3e640*/  ISETP.GE.AND P3, PT, R11, c[0x0][0x17c], PT ;  /* 0x00005f000b007a0c */ /* 0x008fc60003f66270 */
[----:B------:R-:W2:Y:S04]  /*3e650*/  LDL.LU R11, [R1+0x1394] ;  /* 0x00139400010b7983 */ /* 0x000ea80000300800 */
[----:B------:R-:W3:Y:S04]  /*3e660*/  LDL.LU R38, [R1+0x154] ;  /* 0x0001540001267983 */ /* 0x000ee80000300800 */
[----:B0-----:R-:W3:Y:S01]  /*3e670*/  LDL.LU.64 R30, [R1+0x15b0] ;  /* 0x0015b000011e7983 */ /* 0x001ee20000300a00 */
[----:B----4-:R-:W-:-:S03]  /*3e680*/  ISETP.GE.AND P5, PT, R35, c[0x0][0x17c], PT ;  /* 0x00005f0023007a0c */ /* 0x010fc60003fa6270 */
[----:B------:R-:W4:Y:S01]  /*3e690*/  LDL.LU R35, [R1+0x13a0] ;  /* 0x0013a00001237983 */ /* 0x000f220000300800 */
[----:B------:R-:W-:Y:S01]  /*3e6a0*/  ISETP.LT.AND P0, PT, R55, c[0x0][0x178], !P0 ;  /* 0x00005e0037007a0c */ /* 0x000fe20004701270 */
[----:B------:R-:W-:Y:S01]  /*3e6b0*/  IMAD.WIDE R8, R28, 0x2, R60 ;  /* 0x000000021c087825 */ /* 0x000fe200078e023c */
[----:B------:R-:W-:Y:S02]  /*3e6c0*/  ISETP.LT.AND P6, PT, R39, c[0x0][0x178], !P1 ;  /* 0x00005e0027007a0c */ /* 0x000fe40004fc1270 */
[----:B------:R-:W-:Y:S02]  /*3e6d0*/  PRMT R36, R29, 0x7632, R36 ;  /* 0x000076321d247816 */ /* 0x000fe40000000024 */
[----:B------:R-:W-:Y:S02]  /*3e6e0*/  ISETP.GE.AND P4, PT, R32, c[0x0][0x17c], PT ;  /* 0x00005f0020007a0c */ /* 0x000fe40003f86270 */
[----:B------:R-:W-:Y:S02]  /*3e6f0*/  IADD3 R32, R28, c[0x0][0x198], RZ ;  /* 0x000066001c207a10 */ /* 0x000fe40007ffe0ff */
[----:B------:R-:W-:-:S03]  /*3e700*/  ISETP.LT.AND P1, PT, R55, c[0x0][0x178], !P1 ;  /* 0x00005e0037007a0c */ /* 0x000fc60004f21270 */
[----:B------:R0:W-:Y:S01]  /*3e710*/  @P0 STG.E.U16 [R8.64], R36 ;  /* 0x0000002408000986 */ /* 0x0001e2000c101504 */
[----:B------:R-:W-:Y:S01]  /*3e720*/  ISETP.LT.AND P0, PT, R39, c[0x0][0x178], !P4 ;  /* 0x00005e0027007a0c */ /* 0x000fe20006701270 */
[C---:B------:R-:W-:Y:S01]  /*3e730*/  IMAD.WIDE R28, R32.reuse, 0x2, R2 ;  /* 0x00000002201c7825 */ /* 0x040fe200078e0202 */
[----:B------:R-:W-:Y:S02]  /*3e740*/  ISETP.LT.AND P4, PT, R55, c[0x0][0x178], !P4 ;  /* 0x00005e0037007a0c */ /* 0x000fe40006781270 */
[----:B------:R-:W-:Y:S02]  /*3e750*/  PRMT R15, R13, 0x7632, R15 ;  /* 0x000076320d0f7816 */ /* 0x000fe4000000000f */
[----:B------:R1:W-:Y:S01]  /*3e760*/  @P6 STG.E.U16 [R28.64], R13 ;  /* 0x0000000d1c006986 */ /* 0x0003e2000c101504 */
[----:B0-----:R-:W-:-:S05]  /*3e770*/  IADD3 R36, R32, c[0x0][0x198], RZ ;  /* 0x0000660020247a10 */ /* 0x001fca0007ffe0ff */
[----:B------:R-:W-:-:S04]  /*3e780*/  IMAD.WIDE R8, R36, 0x2, R2 ;  /* 0x0000000224087825 */ /* 0x000fc800078e0202 */
[----:B-1----:R-:W-:-:S04]  /*3e790*/  IMAD.WIDE R28, R32, 0x2, R60 ;  /* 0x00000002201c7825 */ /* 0x002fc800078e023c */
[----:B------:R-:W-:Y:S01]  /*3e7a0*/  IMAD.WIDE R12, R36, 0x2, R60 ;  /* 0x00000002240c7825 */ /* 0x000fe200078e023c */
[----:B--2---:R-:W-:Y:S02]  /*3e7b0*/  ISETP.GE.AND P2, PT, R11, c[0x0][0x17c], PT ;  /* 0x00005f000b007a0c */ /* 0x004fe40003f46270 */
[----:B------:R-:W2:Y:S01]  /*3e7c0*/  LDL.LU R11, [R1+0x139c] ;  /* 0x00139c00010b7983 */ /* 0x000ea20000300800 */
[----:B---3--:R-:W-:-:S03]  /*3e7d0*/  PRMT R10, R31, 0x7632, R10 ;  /* 0x000076321f0a7816 */ /* 0x008fc6000000000a */
[----:B------:R0:W-:Y:S04]  /*3e7e0*/  @P1 STG.E.U16 [R28.64], R31 ;  /* 0x0000001f1c001986 */ /* 0x0001e8000c101504 */
[----:B------:R1:W-:Y:S04]  /*3e7f0*/  @P0 STG.E.U16 [R8.64], R15 ;  /* 0x0000000f08000986 */ /* 0x0003e8000c101504 */
[----:B------:R3:W-:Y:S04]  /*3e800*/  @P4 STG.E.U16 [R12.64], R10 ;  /* 0x0000000a0c004986 */ /* 0x0007e8000c101504 */
[----:B0-----:R-:W2:Y:S04]  /*3e810*/  LDL.LU R31, [R1+0x164] ;  /* 0x00016400011f7983 */ /* 0x001ea80000300800 */
[----:B-1----:R-:W2:Y:S04]  /*3e820*/  LDL.LU.64 R8, [R1+0x15a8] ;  /* 0x0015a80001087983 */ /* 0x002ea80000300a00 */
[----:B---3--:R-:W3:Y:S01]  /*3e830*/  LDL.LU.64 R12, [R1+0x15a0] ;  /* 0x0015a000010c7983 */ /* 0x008ee20000300a00 */
[----:B----4-:R-:W-:-:S03]  /*3e840*/  ISETP.GE.AND P1, PT, R35, c[0x0][0x17c], PT ;  /* 0x00005f0023007a0c */ /* 0x010fc60003f26270 */
[----:B------:R-:W4:Y:S04]  /*3e850*/  LDL.LU R35, [R1+0x13a8] ;  /* 0x0013a80001237983 */ /* 0x000f280000300800 */
[----:B------:R-:W3:Y:S01]  /*3e860*/  LDL.LU R15, [R1+0x13a4] ;  /* 0x0013a400010f7983 */ /* 0x000ee20000300800 */
[----:B------:R-:W-:Y:S02]  /*3e870*/  ISETP.LT.AND P6, PT, R39, c[0x0][0x178], !P3 ;  /* 0x00005e0027007a0c */ /* 0x000fe40005fc1270 */
[----:B------:R-:W-:Y:S02]  /*3e880*/  IADD3 R32, R36, c[0x0][0x198], RZ ;  /* 0x0000660024207a10 */ /* 0x000fe40007ffe0ff */
[----:B------:R-:W-:-:S03]  /*3e890*/  ISETP.LT.AND P3, PT, R55, c[0x0][0x178], !P3 ;  /* 0x00005e0037007a0c */ /* 0x000fc60005f61270 */
[----:B------:R-:W-:Y:S01]  /*3e8a0*/  IMAD.WIDE R28, R32, 0x2, R2 ;  /* 0x00000002201c7825 */ /* 0x000fe200078e0202 */
[----:B------:R-:W-:-:S05]  /*3e8b0*/  ISETP.LT.AND P4, PT, R39, c[0x0][0x178], !P5 ;  /* 0x00005e0027007a0c */ /* 0x000fca0006f81270 */
[----:B------:R0:W-:Y:S01]  /*3e8c0*/  @P6 STG.E.U16 [R28.64], R38 ;  /* 0x000000261c006986 */ /* 0x0001e2000c101504 */
[----:B------:R-:W-:Y:S01]  /*3e8d0*/  PRMT R30, R38, 0x7632, R30 ;  /* 0x00007632261e7816 */ /* 0x000fe2000000001e */
[C---:B0-----:R-:W-:Y:S01]  /*3e8e0*/  IMAD.WIDE R28, R32.reuse, 0x2, R60 ;  /* 0x00000002201c7825 */ /* 0x041fe200078e023c */
[----:B------:R-:W-:Y:S01]  /*3e8f0*/  IADD3 R32, R32, c[0x0][0x198], RZ ;  /* 0x0000660020207a10 */ /* 0x000fe20007ffe0ff */
[----:B------:R-:W4:Y:S04]  /*3e900*/  LDL.LU R38, [R1+0x138] ;  /* 0x0001380001267983 */ /* 0x000f280000300800 */
[----:B------:R-:W-:Y:S01]  /*3e910*/  @P3 STG.E.U16 [R28.64], R33 ;  /* 0x000000211c003986 */ /* 0x000fe2000c101504 */
[----:B--2---:R-:W-:Y:S01]  /*3e920*/  ISETP.GE.AND P0, PT, R11, c[0x0][0x17c], PT ;  /* 0x00005f000b007a0c */ /* 0x004fe20003f06270 */
[----:B------:R-:W-:-:S05]  /*3e930*/  IMAD.WIDE R10, R32, 0x2, R2 ;  /* 0x00000002200a7825 */ /* 0x000fca00078e0202 */
[----:B------:R0:W-:Y:S04]  /*3e940*/  @P4 STG.E.U16 [R10.64], R30 ;  /* 0x0000001e0a004986 */ /* 0x0001e8000c101504 */
[----:B0-----:R-:W2:Y:S01]  /*3e950*/  LDL.LU.64 R10, [R1+0x1598] ;  /* 0x00159800010a7983 */ /* 0x001ea20000300a00 */
[----:B---3--:R-:W-:-:S03]  /*3e960*/  ISETP.GE.AND P4, PT, R15, c[0x0][0x17c], PT ;  /* 0x00005f000f007a0c */ /* 0x008fc60003f86270 */
[----:B------:R-:W3:Y:S01]  /*3e970*/  LDL.LU R15, [R1+0x13b0] ;  /* 0x0013b000010f7983 */ /* 0x000ee20000300800 */
[----:B------:R-:W-:Y:S02]  /*3e980*/  ISETP.LT.AND P5, PT, R55, c[0x0][0x178], !P5 ;  /* 0x00005e0037007a0c */ /* 0x000fe40006fa1270 */
[----:B------:R-:W-:Y:S02]  /*3e990*/  ISETP.LT.AND P6, PT, R39, c[0x0][0x178], !P2 ;  /* 0x00005e0027007a0c */ /* 0x000fe400057c1270 */
[C---:B------:R-:W-:Y:S02]  /*3e9a0*/  IADD3 R36, R32.reuse, c[0x0][0x198], RZ ;  /* 0x0000660020247a10 */ /* 0x040fe40007ffe0ff */
[----:B------:R-:W-:Y:S01]  /*3e9b0*/  PRMT R12, R33, 0x7632, R12 ;  /* 0x00007632210c7816 */ /* 0x000fe2000000000c */
[----:B------:R-:W-:Y:S01]  /*3e9c0*/  IMAD.WIDE R32, R32, 0x2, R60 ;  /* 0x0000000220207825 */ /* 0x000fe200078e023c */
[----:B------:R-:W-:-:S03]  /*3e9d0*/  ISETP.LT.AND P2, PT, R55, c[0x0][0x178], !P2 ;  /* 0x00005e0037007a0c */ /* 0x000fc60005741270 */
[C---:B------:R-:W-:Y:S02]  /*3e9e0*/  IMAD.WIDE R28, R36.reuse, 0x2, R2 ;  /* 0x00000002241c7825 */ /* 0x040fe400078e0202 */
[----:B------:R0:W-:Y:S01]  /*3e9f0*/  @P5 STG.E.U16 [R32.64], R12 ;  /* 0x0000000c20005986 */ /* 0x0001e2000c101504 */
[----:B------:R-:W-:Y:S02]  /*3ea00*/  ISETP.LT.AND P5, PT, R39, c[0x0][0x178], !P1 ;  /* 0x00005e0027007a0c */ /* 0x000fe40004fa1270 */
[----:B------:R-:W-:Y:S01]  /*3ea10*/  PRMT R13, R31, 0x7632, R13 ;  /* 0x000076321f0d7816 */ /* 0x000fe2000000000d */
[----:B------:R1:W-:Y:S01]  /*3ea20*/  @P6 STG.E.U16 [R28.64], R31 ;  /* 0x0000001f1c006986 */ /* 0x0003e2000c101504 */
[----:B0-----:R-:W-:-:S03]  /*3ea30*/  IADD3 R32, R36, c[0x0][0x198], RZ ;  /* 0x0000660024207a10 */ /* 0x001fc60007ffe0ff */
[----:B------:R-:W2:Y:S01]  /*3ea40*/  LDL.LU R12, [R1+0x13ac] ;  /* 0x0013ac00010c7983 */ /* 0x000ea20000300800 */
[----:B-1----:R-:W-:-:S04]  /*3ea50*/  IMAD.WIDE R28, R36, 0x2, R60 ;  /* 0x00000002241c7825 */ /* 0x002fc800078e023c */
[----:B------:R-:W-:Y:S01]  /*3ea60*/  IMAD.WIDE R30, R32, 0x2, R2 ;  /* 0x00000002201e7825 */ /* 0x000fe200078e0202 */
[----:B------:R-:W-:Y:S01]  /*3ea70*/  @P2 STG.E.U16 [R28.64], R37 ;  /* 0x000000251c002986 */ /* 0x000fe2000c101504 */
[----:B----4-:R-:W-:-:S03]  /*3ea80*/  ISETP.GE.AND P3, PT, R35, c[0x0][0x17c], PT ;  /* 0x00005f0023007a0c */ /* 0x010fc60003f66270 */
[----:B------:R0:W-:Y:S01]  /*3ea90*/  @P5 STG.E.U16 [R30.64], R13 ;  /* 0x0000000d1e005986 */ /* 0x0001e2000c101504 */
[----:B------:R-:W-:-:S03]  /*3eaa0*/  IMAD.MOV.U32 R35, RZ, RZ, R34 ;  /* 0x000000ffff237224 */ /* 0x000fc600078e0022 */
[----:B0-----:R-:W4:Y:S04]  /*3eab0*/  LDL.LU.64 R30, [R1+0x1590] ;  /* 0x00159000011e7983 */ /* 0x001f280000300a00 */
[----:B------:R-:W4:Y:S01]  /*3eac0*/  LDL.LU R34, [R1+0x13b8] ;  /* 0x0013b80001227983 */ /* 0x000f220000300800 */
[----:B---3--:R-:W-:-:S03]  /*3ead0*/  ISETP.GE.AND P2, PT, R15, c[0x0][0x17c], PT ;  /* 0x00005f000f007a0c */ /* 0x008fc60003f46270 */
[----:B------:R-:W3:Y:S01]  /*3eae0*/  LDL.LU R15, [R1+0x13b4] ;  /* 0x0013b400010f7983 */ /* 0x000ee20000300800 */
[----:B------:R-:W-:Y:S02]  /*3eaf0*/  ISETP.LT.AND P1, PT, R55, c[0x0][0x178], !P1 ;  /* 0x00005e0037007a0c */ /* 0x000fe40004f21270 */
[----:B------:R-:W-:Y:S02]  /*3eb00*/  ISETP.LT.AND P6, PT, R39, c[0x0][0x178], !P0 ;  /* 0x00005e0027007a0c */ /* 0x000fe400047c1270 */
[C---:B------:R-:W-:Y:S01]  /*3eb10*/  IADD3 R36, R32.reuse, c[0x0][0x198], RZ ;  /* 0x0000660020247a10 */ /* 0x040fe20007ffe0ff */
[----:B------:R-:W-:Y:S01]  /*3eb20*/  IMAD.WIDE R28, R32, 0x2, R60 ;  /* 0x00000002201c7825 */ /* 0x000fe200078e023c */
[----:B------:R-:W-:-:S03]  /*3eb30*/  PRMT R37, R37, 0x7632, R37 ;  /* 0x0000763225257816 */ /* 0x000fc60000000025 */
[----:B------:R-:W-:Y:S01]  /*3eb40*/  IMAD.WIDE R32, R36, 0x2, R2 ;  /* 0x0000000224207825 */ /* 0x000fe200078e0202 */
[----:B------:R-:W-:-:S03]  /*3eb50*/  ISETP.LT.AND P0, PT, R55, c[0x0][0x178], !P0 ;  /* 0x00005e0037007a0c */ /* 0x000fc60004701270 */
[----:B------:R0:W-:Y:S01]  /*3eb60*/  @P1 STG.E.U16 [R28.64], R37 ;  /* 0x000000251c001986 */ /* 0x0001e2000c101504 */
[----:B------:R-:W-:-:S03]  /*3eb70*/  ISETP.LT.AND P1, PT, R39, c[0x0][0x178], !P3 ;  /* 0x00005e0027007a0c */ /* 0x000fc60005f21270 */
[----:B------:R1:W-:Y:S01]  /*3eb80*/  @P6 STG.E.U16 [R32.64], R38 ;  /* 0x0000002620006986 */ /* 0x0003e2000c101504 */
[----:B------:R-:W-:Y:S02]  /*3eb90*/  ISETP.LT.AND P3, PT, R55, c[0x0][0x178], !P3 ;  /* 0x00005e0037007a0c */ /* 0x000fe40005f61270 */
[----:B--2---:R-:W-:Y:S01]  /*3eba0*/  ISETP.GE.AND P5, PT, R12, c[0x0][0x17c], PT ;  /* 0x00005f000c007a0c */ /* 0x004fe20003fa6270 */
[C---:B0-----:R-:W-:Y:S01]  /*3ebb0*/  IMAD.WIDE R28, R36.reuse, 0x2, R60 ;  /* 0x00000002241c7825 */ /* 0x041fe200078e023c */
[----:B-1----:R-:W-:Y:S02]  /*3ebc0*/  IADD3 R32, R36, c[0x0][0x198], RZ ;  /* 0x0000660024207a10 */ /* 0x002fe40007ffe0ff */
[----:B------:R-:W-:-:S03]  /*3ebd0*/  PRMT R37, R38, 0x7632, R37 ;  /* 0x0000763226257816 */ /* 0x000fc60000000025 */
[----:B------:R-:W-:Y:S01]  /*3ebe0*/  IMAD.WIDE R12, R32, 0x2, R2 ;  /* 0x00000002200c7825 */ /* 0x000fe200078e0202 */
[----:B----4-:R0:W-:Y:S04]  /*3ebf0*/  @P0 STG.E.U16 [R28.64], R30 ;  /* 0x0000001e1c000986 */ /* 0x0101e8000c101504 */
[----:B------:R1:W-:Y:S01]  /*3ec00*/  @P1 STG.E.U16 [R12.64], R37 ;  /* 0x000000250c001986 */ /* 0x0003e2000c101504 */
[----:B------:R-:W-:Y:S02]  /*3ec10*/  ISETP.GE.AND P0, PT, R34, c[0x0][0x17c], PT ;  /* 0x00005f0022007a0c */ /* 0x000fe40003f06270 */
[----:B0-----:R-:W-:Y:S01]  /*3ec20*/  PRMT R30, R30, 0x7632, R30 ;  /* 0x000076321e1e7816 */ /* 0x001fe2000000001e */
[----:B------:R-:W-:Y:S01]  /*3ec30*/  IMAD.WIDE R28, R32, 0x2, R60 ;  /* 0x00000002201c7825 */ /* 0x000fe200078e023c */
[----:B-1----:R-:W2:Y:S04]  /*3ec40*/  LDL.LU.64 R12, [R1+0x1588] ;  /* 0x00158800010c7983 */ /* 0x002ea80000300a00 */
[----:B------:R-:W4:Y:S04]  /*3ec50*/  LDL.LU R37, [R1+0x128] ;  /* 0x0001280001257983 */ /* 0x000f280000300800 */
[----:B------:R-:W2:Y:S04]  /*3ec60*/  LDL.LU R34, [R1+0x13c0] ;  /* 0x0013c00001227983 */ /* 0x000ea80000300800 */
[----:B------:R-:W2:Y:S04]  /*3ec70*/  LDL.LU R38, [R1+0x13bc] ;  /* 0x0013bc0001267983 */ /* 0x000ea80000300800 */
[----:B------:R0:W-:Y:S01]  /*3ec80*/  @P3 STG.E.U16 [R28.64], R30 ;  /* 0x0000001e1c003986 */ /* 0x0001e2000c101504 */
[----:B---3--:R-:W-:-:S03]  /*3ec90*/  ISETP.GE.AND P1, PT, R15, c[0x0][0x17c], PT ;  /* 0x00005f000f007a0c */ /* 0x008fc60003f26270 */
[----:B------:R-:W3:Y:S04]  /*3eca0*/  LDL.LU R15, [R1+0x168] ;  /* 0x00016800010f7983 */ /* 0x000ee80000300800 */
[----:B0-----:R-:W2:Y:S01]  /*3ecb0*/  LDL.LU R30, [R1+0x148] ;  /* 0x00014800011e7983 */ /* 0x001ea20000300800 */
[----:B------:R-:W-:Y:S02]  /*3ecc0*/  ISETP.LT.AND P6, PT, R39, c[0x0][0x178], !P4 ;  /* 0x00005e0027007a0c */ /* 0x000fe400067c1270 */
[----:B------:R-:W-:Y:S02]  /*3ecd0*/  IADD3 R36, R32, c[0x0][0x198], RZ ;  /* 0x0000660020247a10 */ /* 0x000fe40007ffe0ff */
[----:B------:R-:W-:-:S03]  /*3ece0*/  ISETP.LT.AND P4, PT, R55, c[0x0][0x178], !P4 ;  /* 0x00005e0037007a0c */ /* 0x000fc60006781270 */
[----:B------:R-:W-:Y:S01]  /*3ecf0*/  IMAD.WIDE R32, R36, 0x2, R2 ;  /* 0x0000000224207825 */ /* 0x000fe200078e0202 */
[----:B------:R-:W-:-:S03]  /*3ed00*/  ISETP.LT.AND P3, PT, R39, c[0x0][0x178], !P2 ;  /* 0x00005e0027007a0c */ /* 0x000fc60005761270 */
[----:B------:R-:W-:Y:S01]  /*3ed10*/  IMAD.WIDE R28, R36, 0x2, R60 ;  /* 0x00000002241c7825 */ /* 0x000fe200078e023c */
[----:B------:R-:W-:Y:S02]  /*3ed20*/  ISETP.LT.AND P2, PT, R55, c[0x0][0x178], !P2 ;  /* 0x00005e0037007a0c */ /* 0x000fe40005741270 */
[----:B----4-:R-:W-:Y:S01]  /*3ed30*/  PRMT R14, R37, 0x7632, R14 ;  /* 0x00007632250e7816 */ /* 0x010fe2000000000e */
[----:B--2---:R0:W-:Y:S01]  /*3ed40*/  @P6 STG.E.U16 [R32.64], R30 ;  /* 0x0000001e20006986 */ /* 0x0041e2000c101504 */
[----:B------:R-:W-:-:S03]  /*3ed50*/  PRMT R31, R30, 0x7632, R31 ;  /* 0x000076321e1f7816 */ /* 0x000fc6000000001f */
[----:B------:R1:W-:Y:S01]  /*3ed60*/  @P4 STG.E.U16 [R28.64], R37 ;  /* 0x000000251c004986 */ /* 0x0003e2000c101504 */
[----:B0-----:R-:W-:-:S05]  /*3ed70*/  IADD3 R32, R36, c[0x0][0x198], RZ ;  /* 0x0000660024207a10 */ /* 0x001fca0007ffe0ff */
[----:B-1----:R-:W-:Y:S01]  /*3ed80*/  IMAD.WIDE R36, R32, 0x2, R2 ;  /* 0x0000000220247825 */ /* 0x002fe200078e0202 */
[----:B------:R-:W-:Y:S02]  /*3ed90*/  ISETP.GE.AND P4, PT, R34, c[0x0][0x17c], PT ;  /* 0x00005f0022007a0c */ /* 0x000fe40003f86270 */
[----:B------:R-:W2:Y:S04]  /*3eda0*/  LDL.LU R34, [R1+0x1580] ;  /* 0x0015800001227983 */ /* 0x000ea80000300800 */
[----:B------:R0:W-:Y:S01]  /*3edb0*/  @P3 STG.E.U16 [R36.64], R31 ;  /* 0x0000001f24003986 */ /* 0x0001e2000c101504 */
[----:B------:R-:W-:Y:S01]  /*3edc0*/  IMAD.WIDE R28, R32, 0x2, R60 ;  /* 0x00000002201c7825 */ /* 0x000fe200078e023c */
[----:B------:R-:W-:Y:S02]  /*3edd0*/  ISETP.GE.AND P3, PT, R38, c[0x0][0x17c], PT ;  /* 0x00005f0026007a0c */ /* 0x000fe40003f66270 */
[----:B0-----:R-:W4:Y:S04]  /*3ede0*/  LDL.LU R31, [R1+0x157c] ;  /* 0x00157c00011f7983 */ /* 0x001f280000300800 */
[----:B------:R-:W2:Y:S04]  /*3edf0*/  LDL.LU R37, [R1+0x158] ;  /* 0x0001580001257983 */ /* 0x000ea80000300800 */
[----:B------:R-:W3:Y:S04]  /*3ee00*/  LDL.LU R38, [R1+0x13c8] ;  /* 0x0013c80001267983 */ /* 0x000ee80000300800 */
[----:B------:R0:W-:Y:S04]  /*3ee10*/  @P2 STG.E.U16 [R28.64], R14 ;  /* 0x0000000e1c002986 */ /* 0x0001e8000c101504 */
[----:B0-----:R-:W3:Y:S01]  /*3ee20*/  LDL.LU R14, [R1+0x13c4] ;  /* 0x0013c400010e7983 */ /* 0x001ee20000300800 */
[----:B------:R-:W-:-:S02]  /*3ee30*/  ISETP.LT.AND P6, PT, R39, c[0x0][0x178], !P5 ;  /* 0x00005e0027007a0c */ /* 0x000fc40006fc1270 */
[----:B------:R-:W-:Y:S02]  /*3ee40*/  IADD3 R30, R32, c[0x0][0x198], RZ ;  /* 0x00006600201e7a10 */ /* 0x000fe40007ffe0ff */
[----:B------:R-:W-:-:S03]  /*3ee50*/  ISETP.LT.AND P5, PT, R55, c[0x0][0x178], !P5 ;  /* 0x00005e0037007a0c */ /* 0x000fc60006fa1270 */
[----:B------:R-:W-:Y:S01]  /*3ee60*/  IMAD.WIDE R32, R30, 0x2, R2 ;  /* 0x000000021e207825 */ /* 0x000fe200078e0202 */
[----:B------:R-:W-:-:S03]  /*3ee70*/  ISETP.LT.AND P2, PT, R39, c[0x0][0x178], !P0 ;  /* 0x00005e0027007a0c */ /* 0x000fc60004741270 */
[----:B------:R-:W-:Y:S02]  /*3ee80*/  IMAD.WIDE R28, R30, 0x2, R60 ;  /* 0x000000021e1c7825 */ /* 0x000fe400078e023c */
[----:B--2---:R0:W-:Y:S01]  /*3ee90*/  @P6 STG.E.U16 [R32.64], R37 ;  /* 0x0000002520006986 */ /* 0x0041e2000c101504 */
[----:B----4-:R-:W-:-:S03]  /*3eea0*/  PRMT R31, R37, 0x7632, R31 ;  /* 0x00007632251f7816 */ /* 0x010fc6000000001f */
[----:B------:R-:W-:Y:S01]  /*3eeb0*/  @P5 STG.E.U16 [R28.64], R34 ;  /* 0x000000221c005986 */ /* 0x000fe2000c101504 */
[----:B---3--:R-:W-:-:S03]  /*3eec0*/  ISETP.GE.AND P5, PT, R38, c[0x0][0x17c], PT ;  /* 0x00005f0026007a0c */ /* 0x008fc60003fa6270 */
[----:B------:R-:W2:Y:S01]  /*3eed0*/  LDL.LU R38, [R1+0x1578] ;  /* 0x0015780001267983 */ /* 0x000ea20000300800 */
[----:B0-----:R-:W-:-:S05]  /*3eee0*/  IADD3 R32, R30, c[0x0][0x198], RZ ;  /* 0x000066001e207a10 */ /* 0x001fca0007ffe0ff */
[----:B------:R-:W-:-:S05]  /*3eef0*/  IMAD.WIDE R36, R32, 0x2, R2 ;  /* 0x0000000220247825 */ /* 0x000fca00078e0202 */
[----:B------:R0:W-:Y:S01]  /*3ef00*/  @P2 STG.E.U16 [R36.64], R31 ;  /* 0x0000001f24002986 */ /* 0x0001e2000c101504 */
[----:B------:R-:W-:-:S03]  /*3ef10*/  ISETP.GE.AND P2, PT, R14, c[0x0][0x17c], PT ;  /* 0x00005f000e007a0c */ /* 0x000fc60003f46270 */
[----:B0-----:R-:W3:Y:S04]  /*3ef20*/  LDL.LU R31, [R1+0x13d0] ;  /* 0x0013d000011f7983 */ /* 0x001ee80000300800 */
[----:B------:R-:W4:Y:S01]  /*3ef30*/  LDL.LU R14, [R1+0x13cc] ;  /* 0x0013cc00010e7983 */ /* 0x000f220000300800 */
[----:B------:R-:W-:Y:S02]  /*3ef40*/  ISETP.LT.AND P0, PT, R55, c[0x0][0x178], !P0 ;  /* 0x00005e0037007a0c */ /* 0x000fe40004701270 */
[----:B------:R-:W-:Y:S02]  /*3ef50*/  ISETP.LT.AND P6, PT, R39, c[0x0][0x178], !P1 ;  /* 0x00005e0027007a0c */ /* 0x000fe40004fc1270 */
[C---:B------:R-:W-:Y:S01]  /*3ef60*/  IADD3 R30, R32.reuse, c[0x0][0x198], RZ ;  /* 0x00006600201e7a10 */ /* 0x040fe20007ffe0ff */
[----:B------:R-:W-:Y:S01]  /*3ef70*/  IMAD.WIDE R28, R32, 0x2, R60 ;  /* 0x00000002201c7825 */ /* 0x000fe200078e023c */
[----:B------:R-:W-:-:S02]  /*3ef80*/  PRMT R34, R34, 0x7632, R34 ;  /* 0x0000763222227816 */ /* 0x000fc40000000022 */
[----:B------:R-:W-:Y:S01]  /*3ef90*/  ISETP.LT.AND P1, PT, R55, c[0x0][0x178], !P1 ;  /* 0x00005e0037007a0c */ /* 0x000fe20004f21270 */
[----:B------:R-:W-:-:S04]  /*3efa0*/  IMAD.WIDE R32, R30, 0x2, R2 ;  /* 0x000000021e207825 */ /* 0x000fc800078e0202 */
[----:B------:R0:W-:Y:S01]  /*3efb0*/  @P0 STG.E.U16 [R28.64], R34 ;  /* 0x000000221c000986 */ /* 0x0001e2000c101504 */
[----:B------:R-:W-:Y:S02]  /*3efc0*/  ISETP.LT.AND P0, PT, R39, c[0x0][0x178], !P4 ;  /* 0x00005e0027007a0c */ /* 0x000fe40006701270 */
[----:B------:R-:W-:Y:S01]  /*3efd0*/  ISETP.LT.AND P4, PT, R55, c[0x0][0x178], !P4 ;  /* 0x00005e0037007a0c */ /* 0x000fe20006781270 */
[----:B------:R1:W-:Y:S01]  /*3efe0*/  @P6 STG.E.U16 [R32.64], R15 ;  /* 0x0000000f20006986 */ /* 0x0003e2000c101504 */
[----:B------:R-:W-:-:S03]  /*3eff0*/  ISETP.LT.AND P6, PT, R39, c[0x0][0x178], !P3 ;  /* 0x00005e0027007a0c */ /* 0x000fc60005fc1270 */
[----:B------:R-:W4:Y:S01]  /*3f000*/  LDL.LU R39, [R1+0x1574] ;  /* 0x0015740001277983 */ /* 0x000f220000300800 */
[C---:B0-----:R-:W-:Y:S01]  /*3f010*/  IMAD.WIDE R28, R30.reuse, 0x2, R60 ;  /* 0x000000021e1c7825 */ /* 0x041fe200078e023c */
[----:B-1----:R-:W-:Y:S02]  /*3f020*/  IADD3 R32, R30, c[0x0][0x198], RZ ;  /* 0x000066001e207a10 */ /* 0x002fe40007ffe0ff */
[----:B------:R-:W-:Y:S02]  /*3f030*/  PRMT R34, R15, 0x7632, R34 ;  /* 0x000076320f227816 */ /* 0x000fe40000000022 */
[----:B------:R-:W4:Y:S01]  /*3f040*/  LDL.LU R15, [R1+0x13d4] ;  /* 0x0013d400010f7983 */ /* 0x000f220000300800 */
[----:B------:R-:W-:-:S03]  /*3f050*/  IMAD.WIDE R36, R32, 0x2, R2 ;  /* 0x0000000220247825 */ /* 0x000fc600078e0202 */
[----:B--2---:R0:W-:Y:S04]  /*3f060*/  @P1 STG.E.U16 [R28.64], R38 ;  /* 0x000000261c001986 */ /* 0x0041e8000c101504 */
[----:B------:R1:W-:Y:S01]  /*3f070*/  @P0 STG.E.U16 [R36.64], R34 ;  /* 0x0000002224000986 */ /* 0x0003e2000c101504 */
[----:B0-----:R-:W-:Y:S01]  /*3f080*/  PRMT R38, R38, 0x7632, R38 ;  /* 0x0000763226267816 */ /* 0x001fe20000000026 */
[----:B------:R-:W-:-:S05]  /*3f090*/  IMAD.WIDE R28, R32, 0x2, R60 ;  /* 0x00000002201c7825 */ /* 0x000fca00078e023c */
[----:B------:R0:W-:Y:S01]  /*3f0a0*/  @P4 STG.E.U16 [R28.64], R38 ;  /* 0x000000261c004986 */ /* 0x0001e2000c101504 */
[----:B---3--:R-:W-:-:S03]  /*3f0b0*/  ISETP.GE.AND P1, PT, R31, c[0x0][0x17c], PT ;  /* 0x00005f001f007a0c */ /* 0x008fc60003f26270 */
[----:B------:R-:W2:Y:S01]  /*3f0c0*/  LDL.LU R31, [R1+0x1570] ;  /* 0x00157000011f7983 */ /* 0x000ea20000300800 */
[----:B----4-:R-:W-:-:S03]  /*3f0d0*/  ISETP.GE.AND P0, PT, R14, c[0x0][0x17c], PT ;  /* 0x00005f000e007a0c */ /* 0x010fc60003f06270 */
[----:B-1----:R-:W3:Y:S04]  /*3f0e0*/  LDL.LU R34, [R1+0x13c] ;  /* 0x00013c0001227983 */ /* 0x002ee80000300800 */
[----:B------:R-:W4:Y:S04]  /*3f0f0*/  LDL.LU R14, [R1+0x13d8] ;  /* 0x0013d800010e7983 */ /* 0x000f280000300800 */
[----:B0-----:R-:W2:Y:S01]  /*3f100*/  LDL.LU R38, [R1+0x740] ;  /* 0x0007400001267983 */ /* 0x001ea20000300800 */
[----:B------:R-:W-:Y:S02]  /*3f110*/  IADD3 R30, R32, c[0x0][0x198], RZ ;  /* 0x00006600201e7a10 */ /* 0x000fe40007ffe0ff */
[----:B------:R-:W-:-:S03]  /*3f120*/  ISETP.LT.AND P3, PT, R55, c[0x0][0x178], !P3 ;  /* 0x00005e0037007a0c */ /* 0x000fc60005f61270 */
[----:B------:R-:W-:-:S04]  /*3f130*/  IMAD.WIDE R32, R30, 0x2, R2 ;  /* 0x000000021e207825 */ /* 0x000fc800078e0202 */
[C---:B------:R-:W-:Y:S01]  /*3f140*/  IMAD.WIDE R28, R30.reuse, 0x2, R60 ;  /* 0x000000021e1c7825 */ /* 0x040fe200078e023c */
[----:B------:R-:W-:Y:S01]  /*3f150*/  IADD3 R30, R30, c[0x0][0x198], RZ ;  /* 0x000066001e1e7a10 */ /* 0x000fe20007ffe0ff */
[----:B---3--:R0:W-:Y:S01]  /*3f160*/  @P6 STG.E.U16 [R32.64], R34 ;  /* 0x0000002220006986 */ /* 0x0081e2000c101504 */
[----:B--2---:R-:W-:Y:S02]  /*3f170*/  ISETP.LT.AND P4, PT, R38, c[0x0][0x178], !P5 ;  /* 0x00005e0026007a0c */ /* 0x004fe40006f81270 */
[----:B------:R-:W-:Y:S01]  /*3f180*/  ISETP.LT.AND P5, PT, R55, c[0x0][0x178], !P5 ;  /* 0x00005e0037007a0c */ /* 0x000fe20006fa1270 */
[----:B0-----:R-:W-:Y:S01]  /*3f190*/  IMAD.MOV.U32 R33, RZ, RZ, R34 ;  /* 0x000000ffff217224 */ /* 0x001fe200078e0022 */
[----:B------:R0:W-:Y:S01]  /*3f1a0*/  @P3 STG.E.U16 [R28.64], R31 ;  /* 0x0000001f1c003986 */ /* 0x0001e2000c101504 */
[----:B------:R-:W-:-:S03]  /*3f1b0*/  IADD3 R34, R30, c[0x0][0x198], RZ ;  /* 0x000066001e227a10 */ /* 0x000fc60007ffe0ff */
[----:B------:R-:W-:Y:S02]  /*3f1c0*/  PRMT R37, R33, 0x7632, R37 ;  /* 0x0000763221257816 */ /* 0x000fe40000000025 */
[----:B------:R-:W-:Y:S01]  /*3f1d0*/  PRMT R36, R31, 0x7632, R36 ;  /* 0x000076321f247816 */ /* 0x000fe20000000024 */
[C---:B0-----:R-:W-:Y:S01]  /*3f1e0*/  IMAD.WIDE R28, R30.reuse, 0x2, R2 ;  /* 0x000000021e1c7825 */ /* 0x041fe200078e0202 */
[----:B------:R-:W-:Y:S02]  /*3f1f0*/  ISETP.GE.AND P3, PT, R15, c[0x0][0x17c], PT ;  /* 0x00005f000f007a0c */ /* 0x000fe40003f66270 */
[----:B------:R-:W2:Y:S01]  /*3f200*/  LDL.LU R15, [R1+0x15c] ;  /* 0x00015c00010f7983 */ /* 0x000ea20000300800 */
[----:B------:R-:W-:-:S03]  /*3f210*/  IMAD.WIDE R30, R30, 0x2, R60 ;  /* 0x000000021e1e7825 */ /* 0x000fc600078e023c */
[----:B------:R0:W-:Y:S01]  /*3f220*/  @P4 STG.E.U16 [R28.64], R37 ;  /* 0x000000251c004986 */ /* 0x0001e2000c101504 */
[----:B----4-:R-:W-:-:S03]  /*3f230*/  ISETP.GE.AND P4, PT, R14, c[0x0][0x17c], PT ;  /* 0x00005f000e007a0c */ /* 0x010fc60003f86270 */
[----:B------:R1:W-:Y:S01]  /*3f240*/  @P5 STG.E.U16 [R30.64], R36 ;  /* 0x000000241e005986 */ /* 0x0003e2000c101504 */
[----:B0-----:R-:W-:-:S03]  /*3f250*/  IMAD.MOV.U32 R29, RZ, RZ, R35 ;  /* 0x000000ffff1d7224 */ /* 0x001fc600078e0023 */
[----:B------:R-:W3:Y:S04]  /*3f260*/  LDL.LU R35, [R1+0x13e0] ;  /* 0x0013e00001237983 */ /* 0x000ee80000300800 */
[----:B------:R-:W4:Y:S04]  /*3f270*/  LDL.LU R14, [R1+0x13dc] ;  /* 0x0013dc00010e7983 */ /* 0x000f280000300800 */
[----:B-1----:R-:W2:Y:S01]  /*3f280*/  LDL.LU R31, [R1+0x12c] ;  /* 0x00012c00011f7983 */ /* 0x002ea20000300800 */
[----:B------:R-:W-:Y:S01]  /*3f290*/  ISETP.LT.AND P6, PT, R38, c[0x0][0x178], !P2 ;  /* 0x00005e0026007a0c */ /* 0x000fe200057c1270 */
[----:B------:R-:W-:Y:S01]  /*3f2a0*/  IMAD.WIDE R32, R34, 0x2, R2 ;  /* 0x0000000222207825 */ /* 0x000fe200078e0202 */
[----:B------:R-:W-:-:S02]  /*3f2b0*/  ISETP.LT.AND P2, PT, R55, c[0x0][0x178], !P2 ;  /* 0x00005e0037007a0c */ /* 0x000fc40005741270 */
[----:B------:R-:W-:Y:S02]  /*3f2c0*/  ISETP.LT.AND P5, PT, R38, c[0x0][0x178], !P1 ;  /* 0x00005e0026007a0c */ /* 0x000fe40004fa1270 */
[----:B------:R-:W-:-:S07]  /*3f2d0*/  IADD3 R30, R34, c[0x0][0x198], RZ ;  /* 0x00006600221e7a10 */ /* 0x000fce0007ffe0ff */
[----:B------:R0:W-:Y:S02]  /*3f2e0*/  @P6 STG.E.U16 [R32.64], R29 ;  /* 0x0000001d20006986 */ /* 0x0001e4000c101504 */
[----:B0-----:R-:W-:Y:S02]  /*3f2f0*/  IMAD.MOV.U32 R33, RZ, RZ, R29 ;  /* 0x000000ffff217224 */ /* 0x001fe400078e001d */
[----:B------:R-:W-:-:S03]  /*3f300*/  IMAD.WIDE R28, R34, 0x2, R60 ;  /* 0x00000002221c7825 */ /* 0x000fc600078e023c */
[----:B------:R-:W-:Y:S02]  /*3f310*/  PRMT R37, R33, 0x7632, R37 ;  /* 0x0000763221257816 */ /* 0x000fe40000000025 */
[----:B--2---:R0:W-:Y:S01]  /*3f320*/  @P2 STG.E.U16 [R28.64], R31 ;  /* 0x0000001f1c002986 */ /* 0x0041e2000c101504 */
[----:B---3--:R-:W-:-:S03]  /*3f330*/  ISETP.GE.AND P2, PT, R35, c[0x0][0x17c], PT ;  /* 0x00005f0023007a0c */ /* 0x008fc60003f46270 */
[----:B------:R-:W2:Y:S01]  /*3f340*/  LDL.LU R35, [R1+0x156c] ;  /* 0x00156c0001237983 */ /* 0x000ea20000300800 */
[----:B0-----:R-:W-:-:S05]  /*3f350*/  IMAD.WIDE R28, R30, 0x2, R2 ;  /* 0x000000021e1c7825 */ /* 0x001fca00078e0202 */
[----:B------:R0:W-:Y:S01]  /*3f360*/  @P5 STG.E.U16 [R28.64], R37 ;  /* 0x000000251c005986 */ /* 0x0001e2000c101504 */
[----:B----4-:R-:W-:-:S03]  /*3f370*/  ISETP.GE.AND P5, PT, R14, c[0x0][0x17c], PT ;  /* 0x00005f000e007a0c */ /* 0x010fc60003fa6270 */
[----:B0-----:R-:W3:Y:S04]  /*3f380*/  LDL.LU R37, [R1+0x16c] ;  /* 0x00016c0001257983 */ /* 0x001ee80000300800 */
[----:B------:R-:W4:Y:S01]  /*3f390*/  LDL.LU R14, [R1+0x13e8] ;  /* 0x0013e800010e7983 */ /* 0x000f220000300800 */
[----:B------:R-:W-:Y:S02]  /*3f3a0*/  ISETP.LT.AND P1, PT, R55, c[0x0][0x178], !P1 ;  /* 0x00005e0037007a0c */ /* 0x000fe40004f21270 */
[----:B------:R-:W-:Y:S02]  /*3f3b0*/  PRMT R36, R31, 0x7632, R36 ;  /* 0x000076321f247816 */ /* 0x000fe40000000024 */
[C---:B------:R-:W-:Y:S01]  /*3f3c0*/  IADD3 R34, R30.reuse, c[0x0][0x198], RZ ;  /* 0x000066001e227a10 */ /* 0x040fe20007ffe0ff */
[----:B------:R-:W-:Y:S01]  /*3f3d0*/  IMAD.WIDE R30, R30, 0x2, R60 ;  /* 0x000000021e1e7825 */ /* 0x000fe200078e023c */
[----:B------:R-:W-:-:S02]  /*3f3e0*/  ISETP.LT.AND P6, PT, R38, c[0x0][0x178], !P0 ;  /* 0x00005e0026007a0c */ /* 0x000fc400047c1270 */
[----:B------:R-:W-:-:S05]  /*3f3f0*/  ISETP.LT.AND P0, PT, R55, c[0x0][0x178], !P0 ;  /* 0x00005e0037007a0c */ /* 0x000fca0004701270 */
[----:B------:R0:W-:Y:S01]  /*3f400*/  @P1 STG.E.U16 [R30.64], R36 ;  /* 0x000000241e001986 */ /* 0x0001e2000c101504 */
[----:B------:R-:W-:Y:S01]  /*3f410*/  ISETP.LT.AND P1, PT, R38, c[0x0][0x178], !P3 ;  /* 0x00005e0026007a0c */ /* 0x000fe20005f21270 */
[C---:B------:R-:W-:Y:S02]  /*3f420*/  IMAD.WIDE R32, R34.reuse, 0x2, R2 ;  /* 0x0000000222207825 */ /* 0x040fe400078e0202 */
[----:B0-----:R-:W3:Y:S02]  /*3f430*/  LDL.LU R31, [R1+0x13e4] ;  /* 0x0013e400011f7983 */ /* 0x001ee40000300800 */
[C---:B------:R-:W-:Y:S01]  /*3f440*/  IMAD.WIDE R28, R34.reuse, 0x2, R60 ;  /* 0x00000002221c7825 */ /* 0x040fe200078e023c */
[----:B------:R-:W-:Y:S01]  /*3f450*/  IADD3 R30, R34, c[0x0][0x198], RZ ;  /* 0x00006600221e7a10 */ /* 0x000fe20007ffe0ff */
[----:B------:R0:W-:Y:S01]  /*3f460*/  @P6 STG.E.U16 [R32.64], R15 ;  /* 0x0000000f20006986 */ /* 0x0001e2000c101504 */
[----:B------:R-:W-:-:S03]  /*3f470*/  PRMT R36, R15, 0x7632, R36 ;  /* 0x000076320f247816 */ /* 0x000fc60000000024 */
[----:B0-----:R-:W3:Y:S04]  /*3f480*/  LDL.LU R15, [R1+0x13f0] ;  /* 0x0013f000010f7983 */ /* 0x001ee80000300800 */
[----:B--2---:R0:W-:Y:S02]  /*3f490*/  @P0 STG.E.U16 [R28.64], R35 ;  /* 0x000000231c000986 */ /* 0x0041e4000c101504 */
[----:B0-----:R-:W-:-:S05]  /*3f4a0*/  IMAD.WIDE R28, R30, 0x2, R2 ;  /* 0x000000021e1c7825 */ /* 0x001fca00078e0202 */
[----:B------:R0:W-:Y:S01]  /*3f4b0*/  @P1 STG.E.U16 [R28.64], R36 ;  /* 0x000000241c001986 */ /* 0x0001e2000c101504 */
[----:B----4-:R-:W-:-:S03]  /*3f4c0*/  ISETP.GE.AND P1, PT, R14, c[0x0][0x17c], PT ;  /* 0x00005f000e007a0c */ /* 0x010fc60003f26270 */
[----:B------:R-:W2:Y:S01]  /*3f4d0*/  LDL.LU R14, [R1+0x13ec] ;  /* 0x0013ec00010e7983 */ /* 0x000ea20000300800 */
[----:B------:R-:W-:Y:S02]  /*3f4e0*/  ISETP.LT.AND P3, PT, R55, c[0x0][0x178], !P3 ;  /* 0x00005e0037007a0c */ /* 0x000fe40005f61270 */
[----:B------:R-:W-:Y:S02]  /*3f4f0*/  ISETP.LT.AND P6, PT, R38, c[0x0][0x178], !P4 ;  /* 0x00005e0026007a0c */ /* 0x000fe400067c1270 */
[----:B------:R-:W-:Y:S02]  /*3f500*/  IADD3 R34, R30, c[0x0][0x198], RZ ;  /* 0x000066001e227a10 */ /* 0x000fe40007ffe0ff */
[----:B------:R-:W-:Y:S02]  /*3f510*/  PRMT R35, R35, 0x7632, R35 ;  /* 0x0000763223237816 */ /* 0x000fe40000000023 */
[----:B------:R-:W-:Y:S01]  /*3f520*/  ISETP.LT.AND P4, PT, R55, c[0x0][0x178], !P4 ;  /* 0x00005e0037007a0c */ /* 0x000fe20006781270 */
[----:B------:R-:W-:-:S04]  /*3f530*/  IMAD.WIDE R32, R34, 0x2, R2 ;  /* 0x0000000222207825 */ /* 0x000fc800078e0202 */
[----:B0-----:R-:W-:Y:S01]  /*3f540*/  IMAD.WIDE R28, R34, 0x2, R60 ;  /* 0x00000002221c7825 */ /* 0x001fe200078e023c */
[----:B---3--:R-:W-:-:S03]  /*3f550*/  ISETP.GE.AND P0, PT, R31, c[0x0][0x17c], PT ;  /* 0x00005f001f007a0c */ /* 0x008fc60003f06270 */
[----:B------:R-:W-:-:S05]  /*3f560*/  IMAD.WIDE R30, R30, 0x2, R60 ;  /* 0x000000021e1e7825 */ /* 0x000fca00078e023c */
[----:B------:R0:W-:Y:S01]  /*3f570*/  @P3 STG.E.U16 [R30.64], R35 ;  /* 0x000000231e003986 */ /* 0x0001e2000c101504 */
[----:B------:R-:W-:Y:S02]  /*3f580*/  ISETP.LT.AND P3, PT, R38, c[0x0][0x178], !P2 ;  /* 0x00005e0026007a0c */ /* 0x000fe40005761270 */
[----:B------:R-:W-:Y:S01]  /*3f590*/  ISETP.LT.AND P2, PT, R55, c[0x0][0x178], !P2 ;  /* 0x00005e0037007a0c */ /* 0x000fe20005741270 */
[----:B------:R-:W-:Y:S01]  /*3f5a0*/  @P6 STG.E.U16 [R32.64], R37 ;  /* 0x0000002520006986 */ /* 0x000fe2000c101504 */
[----:B------:R-:W-:-:S03]  /*3f5b0*/  PRMT R36, R37, 0x7632, R36 ;  /* 0x0000763225247816 */ /* 0x000fc60000000024 */
[----:B------:R1:W-:Y:S01]  /*3f5c0*/  @P4 STG.E.U16 [R28.64], R39 ;  /* 0x000000271c004986 */ /* 0x0003e2000c101504 */
[----:B0-----:R-:W-:Y:S02]  /*3f5d0*/  IADD3 R30, R34, c[0x0][0x198], RZ ;  /* 0x00006600221e7a10 */ /* 0x001fe40007ffe0ff */
[----:B------:R-:W-:Y:S02]  /*3f5e0*/  PRMT R35, R39, 0x7632, R35 ;  /* 0x0000763227237816 */ /* 0x000fe40000000023 */
[C---:B------:R-:W-:Y:S01]  /*3f5f0*/  IADD3 R34, R30.reuse, c[0x0][0x198], RZ ;  /* 0x000066001e227a10 */ /* 0x040fe20007ffe0ff */
[C---:B-1----:R-:W-:Y:S01]  /*3f600*/  IMAD.WIDE R28, R30.reuse, 0x2, R2 ;  /* 0x000000021e1c7825 */ /* 0x042fe200078e0202 */
[----:B------:R-:W3:Y:S03]  /*3f610*/  LDL.LU R39, [R1+0x180] ;  /* 0x0001800001277983 */ /* 0x000ee60000300800 */
[----:B------:R-:W-:Y:S01]  /*3f620*/  IMAD.WIDE R30, R30, 0x2, R60 ;  /* 0x000000021e1e7825 */ /* 0x000fe200078e023c */
[----:B------:R-:W-:Y:S01]  /*3f630*/  ISETP.GE.AND P4, PT, R15, c[0x0][0x17c], PT ;  /* 0x00005f000f007a0c */ /* 0x000fe20003f86270 */
[----:B------:R-:W4:Y:S04]  /*3f640*/  LDL.LU R37, [R1+0x170] ;  /* 0x0001700001257983 */ /* 0x000f280000300800 */
[----:B------:R-:W-:Y:S04]  /*3f650*/  @P3 STG.E.U16 [R28.64], R36 ;  /* 0x000000241c003986 */ /* 0x000fe8000c101504 */
[----:B------:R-:W4:Y:S04]  /*3f660*/  LDL.LU R15, [R1+0x13f8] ;  /* 0x0013f800010f7983 */ /* 0x000f280000300800 */
[----:B------:R0:W-:Y:S01]  /*3f670*/  @P2 STG.E.U16 [R30.64], R35 ;  /* 0x000000231e002986 */ /* 0x0001e2000c101504 */
[----:B--2---:R-:W-:-:S03]  /*3f680*/  ISETP.GE.AND P3, PT, R14, c[0x0][0x17c], PT ;  /* 0x00005f000e007a0c */ /* 0x004fc60003f66270 */
[----:B------:R-:W2:Y:S04]  /*3f690*/  LDL.LU R14, [R1+0x13f4] ;  /* 0x0013f400010e7983 */ /* 0x000ea80000300800 */
[----:B0-----:R-:W2:Y:S01]  /*3f6a0*/  LDL.LU R31, [R1+0x190] ;  /* 0x00019000011f7983 */ /* 0x001ea20000300800 */
[----:B------:R-:W-:Y:S02]  /*3f6b0*/  ISETP.LT.AND P6, PT, R38, c[0x0][0x178], !P5 ;  /* 0x00005e0026007a0c */ /* 0x000fe40006fc1270 */
[C---:B------:R-:W-:Y:S01]  /*3f6c0*/  ISETP.LT.AND P5, PT, R55.reuse, c[0x0][0x178], !P5 ;  /* 0x00005e0037007a0c */ /* 0x040fe20006fa1270 */
[----:B------:R-:W-:Y:S01]  /*3f6d0*/  IMAD.WIDE R32, R34, 0x2, R2 ;  /* 0x0000000222207825 */ /* 0x000fe200078e0202 */
[----:B------:R-:W-:Y:S02]  /*3f6e0*/  ISETP.LT.AND P2, PT, R38, c[0x0][0x178], !P0 ;  /* 0x00005e0026007a0c */ /* 0x000fe40004741270 */
[----:B------:R-:W-:Y:S01]  /*3f6f0*/  ISETP.LT.AND P0, PT, R55, c[0x0][0x178], !P0 ;  /* 0x00005e0037007a0c */ /* 0x000fe20004701270 */
[C---:B------:R-:W-:Y:S01]  /*3f700*/  IMAD.WIDE R28, R34.reuse, 0x2, R60 ;  /* 0x00000002221c7825 */ /* 0x040fe200078e023c */
[----:B------:R-:W-:-:S04]  /*3f710*/  IADD3 R30, R34, c[0x0][0x198], RZ ;  /* 0x00006600221e7a10 */ /* 0x000fc80007ffe0ff */
[----:B------:R-:W-:Y:S02]  /*3f720*/  IADD3 R34, R30, c[0x0][0x198], RZ ;  /* 0x000066001e227a10 */ /* 0x000fe40007ffe0ff */
[----:B---3--:R-:W-:Y:S01]  /*3f730*/  PRMT R35, R39, 0x7632, R35 ;  /* 0x0000763227237816 */ /* 0x008fe20000000023 */
[----:B--2---:R-:W-:Y:S01]  /*3f740*/  @P6 STG.E.U16 [R32.64], R31 ;  /* 0x0000001f20006986 */ /* 0x004fe2000c101504 */
[----:B------:R-:W-:-:S03]  /*3f750*/  PRMT R36, R31, 0x7632, R36 ;  /* 0x000076321f247816 */ /* 0x000fc60000000024 */
[----:B------:R0:W-:Y:S01]  /*3f760*/  @P5 STG.E.U16 [R28.64], R39 ;  /* 0x000000271c005986 */ /* 0x0001e2000c101504 */
[----:B----4-:R-:W-:Y:S01]  /*3f770*/  ISETP.GE.AND P5, PT, R15, c[0x0][0x17c], PT ;  /* 0x00005f000f007a0c */ /* 0x010fe20003fa6270 */
[C---:B0-----:R-:W-:Y:S02]  /*3f780*/  IMAD.WIDE R28, R30.reuse, 0x2, R2 ;  /* 0x000000021e1c7825 */ /* 0x041fe400078e0202 */
[----:B------:R-:W2:Y:S02]  /*3f790*/  LDL.LU R39, [R1+0x1c0] ;  /* 0x0001c00001277983 */ /* 0x000ea40000300800 */
[----:B------:R-:W-:Y:S02]  /*3f7a0*/  IMAD.WIDE R30, R30, 0x2, R60 ;  /* 0x000000021e1e7825 */ /* 0x000fe400078e023c */
[----:B------:R-:W-:Y:S01]  /*3f7b0*/  @P2 STG.E.U16 [R28.64], R36 ;  /* 0x000000241c002986 */ /* 0x000fe2000c101504 */
[----:B------:R-:W-:-:S03]  /*3f7c0*/  ISETP.GE.AND P2, PT, R14, c[0x0][0x17c], PT ;  /* 0x00005f000e007a0c */ /* 0x000fc60003f46270 */
[----:B------:R-:W3:Y:S04]  /*3f7d0*/  LDL.LU R15, [R1+0x1400] ;  /* 0x00140000010f7983 */ /* 0x000ee80000300800 */
[----:B------:R-:W4:Y:S04]  /*3f7e0*/  LDL.LU R14, [R1+0x13fc] ;  /* 0x0013fc00010e7983 */ /* 0x000f280000300800 */
[----:B------:R0:W-:Y:S04]  /*3f7f0*/  @P0 STG.E.U16 [R30.64], R35 ;  /* 0x000000231e000986 */ /* 0x0001e8000c101504 */
[----:B0-----:R-:W2:Y:S01]  /*3f800*/  LDL.LU R31, [R1+0x1b0] ;  /* 0x0001b000011f7983 */ /* 0x001ea20000300800 */
[----:B------:R-:W-:-:S02]  /*3f810*/  ISETP.LT.AND P6, PT, R38, c[0x0][0x178], !P1 ;  /* 0x00005e0026007a0c */ /* 0x000fc40004fc1270 */
[C---:B------:R-:W-:Y:S01]  /*3f820*/  ISETP.LT.AND P1, PT, R55.reuse, c[0x0][0x178], !P1 ;  /* 0x00005e0037007a0c */ /* 0x040fe20004f21270 */
[----:B------:R-:W-:Y:S01]  /*3f830*/  IMAD.WIDE R32, R34, 0x2, R2 ;  /* 0x0000000222207825 */ /* 0x000fe200078e0202 */
[----:B------:R-:W-:Y:S02]  /*3f840*/  ISETP.LT.AND P0, PT, R38, c[0x0][0x178], !P4 ;  /* 0x00005e0026007a0c */ /* 0x000fe40006701270 */
[----:B------:R-:W-:Y:S01]  /*3f850*/  ISETP.LT.AND P4, PT, R55, c[0x0][0x178], !P4 ;  /* 0x00005e0037007a0c */ /* 0x000fe20006781270 */
[C---:B------:R-:W-:Y:S01]  /*3f860*/  IMAD.WIDE R28, R34.reuse, 0x2, R60 ;  /* 0x00000002221c7825 */ /* 0x040fe200078e023c */
[----:B------:R-:W-:Y:S02]  /*3f870*/  IADD3 R30, R34, c[0x0][0x198], RZ ;  /* 0x00006600221e7a10 */ /* 0x000fe40007ffe0ff */
[----:B------:R-:W-:Y:S02]  /*3f880*/  PRMT R35, R37, 0x7632, R35 ;  /* 0x0000763225237816 */ /* 0x000fe40000000023 */
[----:B------:R-:W-:Y:S01]  /*3f890*/  IADD3 R34, R30, c[0x0][0x198], RZ ;  /* 0x000066001e227a10 */ /* 0x000fe20007ffe0ff */
[----:B--2---:R-:W-:Y:S01]  /*3f8a0*/  @P6 STG.E.U16 [R32.64], R31 ;  /* 0x0000001f20006986 */ /* 0x004fe2000c101504 */
[----:B------:R-:W-:-:S03]  /*3f8b0*/  PRMT R36, R31, 0x7632, R36 ;  /* 0x000076321f247816 */ /* 0x000fc60000000024 */
[----:B------:R0:W-:Y:S01]  /*3f8c0*/  @P1 STG.E.U16 [R28.64], R37 ;  /* 0x000000251c001986 */ /* 0x0001e2000c101504 */
[----:B---3--:R-:W-:Y:S01]  /*3f8d0*/  ISETP.GE.AND P1, PT, R15, c[0x0][0x17c], PT ;  /* 0x00005f000f007a0c */ /* 0x008fe20003f26270 */
[C---:B0-----:R-:W-:Y:S02]  /*3f8e0*/  IMAD.WIDE R28, R30.reuse, 0x2, R2 ;  /* 0x000000021e1c7825 */ /* 0x041fe400078e0202 */
[----:B------:R-:W2:Y:S02]  /*3f8f0*/  LDL.LU R37, [R1+0x1a0] ;  /* 0x0001a00001257983 */ /* 0x000ea40000300800 */
[----:B------:R-:W-:Y:S02]  /*3f900*/  IMAD.WIDE R30, R30, 0x2, R60 ;  /* 0x000000021e1e7825 */ /* 0x000fe400078e023c */
[----:B------:R-:W-:Y:S01]  /*3f910*/  @P0 STG.E.U16 [R28.64], R36 ;  /* 0x000000241c000986 */ /* 0x000fe2000c101504 */
[----:B----4-:R-:W-:-:S03]  /*3f920*/  ISETP.GE.AND P0, PT, R14, c[0x0][0x17c], PT ;  /* 0x00005f000e007a0c */ /* 0x010fc60003f06270 */
        /* <DEDUP_REMOVED lines=158> */
[----:B------:R-:W-:Y:S01]  /*40310*/  ISETP.LT.AND P6, PT, R38, c[0x0][0x178], !P2 ;  /* 0x00005e0026007a0c */ /* 0x000fe200057c1270 */
[----:B------:R-:W-:Y:S01]  /*40320*/  IMAD.WIDE R32, R34, 0x2, R2 ;  /* 0x0000000222207825 */ /* 0x000fe200078e0202 */
[----:B------:R-:W-:-:S02]  /*40330*/  ISETP.LT.AND P2, PT, R55, c[0x0][0x178], !P2 ;  /* 0x00005e0037007a0c */ /* 0x000fc40005741270 */
[C---:B------:R-:W-:Y:S01]  /*40340*/  IADD3 R30, R34.reuse, c[0x0][0x198], RZ ;  /* 0x00006600221e7a10 */ /* 0x040fe20007ffe0ff */
[----:B------:R-:W-:Y:S01]  /*40350*/  IMAD.WIDE R28, R34, 0x2, R60 ;  /* 0x00000002221c7825 */ /* 0x000fe200078e023c */
[----:B------:R-:W-:Y:S02]  /*40360*/  PRMT R35, R37, 0x7632, R35 ;  /* 0x0000763225237816 */ /* 0x000fe40000000023 */
[----:B------:R-:W-:-:S05]  /*40370*/  IADD3 R34, R30, c[0x0][0x198], RZ ;  /* 0x000066001e227a10 */ /* 0x000fca0007ffe0ff */
[----:B--2---:R-:W-:Y:S01]  /*40380*/  @P6 STG.E.U16 [R32.64], R31 ;  /* 0x0000001f20006986 */ /* 0x004fe2000c101504 */
[----:B------:R-:W-:Y:S02]  /*40390*/  ISETP.LT.AND P6, PT, R38, c[0x0][0x178], !P1 ;  /* 0x00005e0026007a0c */ /* 0x000fe40004fc1270 */
[----:B------:R-:W-:Y:S01]  /*403a0*/  ISETP.LT.AND P1, PT, R55, c[0x0][0x178], !P1 ;  /* 0x00005e0037007a0c */ /* 0x000fe20004f21270 */
[----:B------:R0:W-:Y:S01]  /*403b0*/  @P2 STG.E.U16 [R28.64], R37 ;  /* 0x000000251c002986 */ /* 0x0001e2000c101504 */
[----:B------:R-:W-:Y:S02]  /*403c0*/  PRMT R36, R31, 0x7632, R36 ;  /* 0x000076321f247816 */ /* 0x000fe40000000024 */
[----:B---3--:R-:W-:Y:S02]  /*403d0*/  ISETP.GE.AND P2, PT, R14, c[0x0][0x17c], PT ;  /* 0x00005f000e007a0c */ /* 0x008fe40003f46270 */
[----:B------:R-:W2:Y:S01]  /*403e0*/  LDL.LU R14, [R1+0x1a8] ;  /* 0x0001a800010e7983 */ /* 0x000ea20000300800 */
[----:B0-----:R-:W-:-:S03]  /*403f0*/  IMAD.WIDE R28, R30, 0x2, R2 ;  /* 0x000000021e1c7825 */ /* 0x001fc600078e0202 */
[----:B------:R-:W3:Y:S01]  /*40400*/  LDL.LU R37, [R1+0x1448] ;  /* 0x0014480001257983 */ /* 0x000ee20000300800 */
[----:B------:R-:W-:-:S03]  /*40410*/  IMAD.WIDE R30, R30, 0x2, R60 ;  /* 0x000000021e1e7825 */ /* 0x000fc600078e023c */
[----:B------:R-:W-:Y:S01]  /*40420*/  @P6 STG.E.U16 [R28.64], R36 ;  /* 0x000000241c006986 */ /* 0x000fe2000c101504 */
[----:B----4-:R-:W-:-:S03]  /*40430*/  ISETP.GE.AND P6, PT, R15, c[0x0][0x17c], PT ;  /* 0x00005f000f007a0c */ /* 0x010fc60003fc6270 */
[----:B------:R-:W4:Y:S04]  /*40440*/  LDL.LU R15, [R1+0x1444] ;  /* 0x00144400010f7983 */ /* 0x000f280000300800 */
[----:B------:R0:W-:Y:S04]  /*40450*/  @P1 STG.E.U16 [R30.64], R35 ;  /* 0x000000231e001986 */ /* 0x0001e8000c101504 */
[----:B0-----:R-:W2:Y:S01]  /*40460*/  LDL.LU R31, [R1+0x1d8] ;  /* 0x0001d800011f7983 */ /* 0x001ea20000300800 */
[----:B------:R-:W-:Y:S02]  /*40470*/  ISETP.LT.AND P5, PT, R38, c[0x0][0x178], !P0 ;  /* 0x00005e0026007a0c */ /* 0x000fe400047a1270 */
[----:B------:R-:W-:Y:S01]  /*40480*/  ISETP.LT.AND P0, PT, R55, c[0x0][0x178], !P0 ;  /* 0x00005e0037007a0c */ /* 0x000fe20004701270 */
[----:B------:R-:W-:Y:S01]  /*40490*/  IMAD.WIDE R32, R34, 0x2, R2 ;  /* 0x0000000222207825 */ /* 0x000fe200078e0202 */
[----:B------:R-:W-:-:S02]  /*404a0*/  ISETP.LT.AND P1, PT, R38, c[0x0][0x178], !P3 ;  /* 0x00005e0026007a0c */ /* 0x000fc40005f21270 */
        /* <DEDUP_REMOVED lines=23> */
[----:B------:R-:W-:-:S07]  /*40620*/  PRMT R35, R14, 0x7632, R35 ;  /* 0x000076320e237816 */ /* 0x000fce0000000023 */
[----:B--2---:R-:W-:Y:S01]  /*40630*/  @P5 STG.E.U16 [R32.64], R31 ;  /* 0x0000001f20005986 */ /* 0x004fe2000c101504 */
[----:B------:R-:W-:Y:S02]  /*40640*/  ISETP.LT.AND P5, PT, R38, c[0x0][0x178], !P2 ;  /* 0x00005e0026007a0c */ /* 0x000fe400057a1270 */
[----:B------:R-:W-:Y:S01]  /*40650*/  PRMT R36, R31, 0x7632, R36 ;  /* 0x000076321f247816 */ /* 0x000fe20000000024 */
[----:B------:R0:W-:Y:S01]  /*40660*/  @P4 STG.E.U16 [R28.64], R14 ;  /* 0x0000000e1c004986 */ /* 0x0001e2000c101504 */
[----:B---3--:R-:W-:Y:S01]  /*40670*/  ISETP.GE.AND P4, PT, R37, c[0x0][0x17c], PT ;  /* 0x00005f0025007a0c */ /* 0x008fe20003f86270 */
[----:B0-----:R-:W-:Y:S02]  /*40680*/  IMAD.WIDE R28, R30, 0x2, R2 ;  /* 0x000000021e1c7825 */ /* 0x001fe400078e0202 */
[----:B------:R-:W2:Y:S04]  /*40690*/  LDL.LU R14, [R1+0x1bc] ;  /* 0x0001bc00010e7983 */ /* 0x000ea80000300800 */
[----:B------:R-:W3:Y:S04]  /*406a0*/  LDL.LU R37, [R1+0x17c] ;  /* 0x00017c0001257983 */ /* 0x000ee80000300800 */
[----:B------:R0:W-:Y:S01]  /*406b0*/  @P5 STG.E.U16 [R28.64], R36 ;  /* 0x000000241c005986 */ /* 0x0001e2000c101504 */
[----:B----4-:R-:W-:-:S03]  /*406c0*/  ISETP.GE.AND P5, PT, R15, c[0x0][0x17c], PT ;  /* 0x00005f000f007a0c */ /* 0x010fc60003fa6270 */
[----:B0-----:R-:W4:Y:S04]  /*406d0*/  LDL.LU R36, [R1+0x19c] ;  /* 0x00019c0001247983 */ /* 0x001f280000300800 */
[----:B------:R-:W2:Y:S01]  /*406e0*/  LDL.LU R15, [R1+0x1458] ;  /* 0x00145800010f7983 */ /* 0x000ea20000300800 */
[C---:B------:R-:W-:Y:S02]  /*406f0*/  ISETP.LT.AND P2, PT, R55.reuse, c[0x0][0x178], !P2 ;  /* 0x00005e0037007a0c */ /* 0x040fe40005741270 */
[C---:B------:R-:W-:Y:S01]  /*40700*/  IADD3 R34, R30.reuse, c[0x0][0x198], RZ ;  /* 0x000066001e227a10 */ /* 0x040fe20007ffe0ff */
[----:B------:R-:W-:Y:S01]  /*40710*/  IMAD.WIDE R30, R30, 0x2, R60 ;  /* 0x000000021e1e7825 */ /* 0x000fe200078e023c */
[----:B------:R-:W-:Y:S02]  /*40720*/  ISETP.LT.AND P3, PT, R38, c[0x0][0x178], !P6 ;  /* 0x00005e0026007a0c */ /* 0x000fe40007761270 */
[----:B------:R-:W-:-:S07]  /*40730*/  ISETP.LT.AND P6, PT, R55, c[0x0][0x178], !P6 ;  /* 0x00005e0037007a0c */ /* 0x000fce00077c1270 */
[----:B------:R0:W-:Y:S01]  /*40740*/  @P2 STG.E.U16 [R30.64], R35 ;  /* 0x000000231e002986 */ /* 0x0001e2000c101504 */
[----:B------:R-:W-:Y:S01]  /*40750*/  ISETP.LT.AND P2, PT, R38, c[0x0][0x178], !P0 ;  /* 0x00005e0026007a0c */ /* 0x000fe20004741270 */
[C---:B------:R-:W-:Y:S02]  /*40760*/  IMAD.WIDE R32, R34.reuse, 0x2, R2 ;  /* 0x0000000222207825 */ /* 0x040fe400078e0202 */
[----:B0-----:R-:W3:Y:S02]  /*40770*/  LDL.LU R31, [R1+0x1454] ;  /* 0x00145400011f7983 */ /* 0x001ee40000300800 */
[C---:B------:R-:W-:Y:S01]  /*40780*/  IMAD.WIDE R28, R34.reuse, 0x2, R60 ;  /* 0x00000002221c7825 */ /* 0x040fe200078e023c */
[----:B------:R-:W-:Y:S01]  /*40790*/  IADD3 R34, R34, c[0x0][0x198], RZ ;  /* 0x0000660022227a10 */ /* 0x000fe20007ffe0ff */
[----:B----4-:R0:W-:Y:S04]  /*407a0*/  @P3 STG.E.U16 [R32.64], R36 ;  /* 0x0000002420003986 */ /* 0x0101e8000c101504 */
[----:B------:R1:W-:Y:S01]  /*407b0*/  @P6 STG.E.U16 [R28.64], R39 ;  /* 0x000000271c006986 */ /* 0x0003e2000c101504 */
[----:B0-----:R-:W-:-:S02]  /*407c0*/  PRMT R33, R36, 0x7632, R33 ;  /* 0x0000763224217816 */ /* 0x001fc40000000021 */
[----:B------:R-:W-:Y:S01]  /*407d0*/  PRMT R32, R39, 0x7632, R32 ;  /* 0x0000763227207816 */ /* 0x000fe20000000020 */
[----:B------:R-:W4:Y:S01]  /*407e0*/  LDL.LU R36, [R1+0x145c] ;  /* 0x00145c0001247983 */ /* 0x000f220000300800 */
[----:B-1----:R-:W-:-:S03]  /*407f0*/  IMAD.WIDE R28, R34, 0x2, R2 ;  /* 0x00000002221c7825 */ /* 0x002fc600078e0202 */
[----:B------:R-:W4:Y:S04]  /*40800*/  LDL.LU R39, [R1+0x1cc] ;  /* 0x0001cc0001277983 */ /* 0x000f280000300800 */
[----:B------:R0:W-:Y:S01]  /*40810*/  @P2 STG.E.U16 [R28.64], R33 ;  /* 0x000000211c002986 */ /* 0x0001e2000c101504 */
[----:B--2---:R-:W-:-:S03]  /*40820*/  ISETP.GE.AND P2, PT, R15, c[0x0][0x17c], PT ;  /* 0x00005f000f007a0c */ /* 0x004fc60003f46270 */
[----:B------:R-:W2:Y:S01]  /*40830*/  LDL.LU R15, [R1+0x1460] ;  /* 0x00146000010f7983 */ /* 0x000ea20000300800 */
[----:B------:R-:W-:Y:S02]  /*40840*/  ISETP.LT.AND P0, PT, R55, c[0x0][0x178], !P0 ;  /* 0x00005e0037007a0c */ /* 0x000fe40004701270 */
[----:B---3--:R-:W-:Y:S01]  /*40850*/  ISETP.GE.AND P3, PT, R31, c[0x0][0x17c], PT ;  /* 0x00005f001f007a0c */ /* 0x008fe20003f66270 */
[----:B------:R-:W-:Y:S01]  /*40860*/  IMAD.WIDE R30, R34, 0x2, R60 ;  /* 0x00000002221e7825 */ /* 0x000fe200078e023c */
[----:B------:R-:W-:Y:S02]  /*40870*/  ISETP.LT.AND P6, PT, R38, c[0x0][0x178], !P1 ;  /* 0x00005e0026007a0c */ /* 0x000fe40004fc1270 */
[----:B------:R-:W-:Y:S02]  /*40880*/  ISETP.LT.AND P1, PT, R55, c[0x0][0x178], !P1 ;  /* 0x00005e0037007a0c */ /* 0x000fe40004f21270 */
[----:B------:R-:W-:-:S05]  /*40890*/  IADD3 R34, R34, c[0x0][0x198], RZ ;  /* 0x0000660022227a10 */ /* 0x000fca0007ffe0ff */
[----:B------:R1:W-:Y:S01]  /*408a0*/  @P0 STG.E.U16 [R30.64], R32 ;  /* 0x000000201e000986 */ /* 0x0003e2000c101504 */
[----:B------:R-:W-:Y:S01]  /*408b0*/  ISETP.LT.AND P0, PT, R38, c[0x0][0x178], !P4 ;  /* 0x00005e0026007a0c */ /* 0x000fe20006701270 */
[----:B0-----:R-:W-:Y:S01]  /*408c0*/  IMAD.WIDE R28, R34, 0x2, R2 ;  /* 0x00000002221c7825 */ /* 0x001fe200078e0202 */
[----:B------:R-:W-:Y:S02]  /*408d0*/  ISETP.LT.AND P4, PT, R55, c[0x0][0x178], !P4 ;  /* 0x00005e0037007a0c */ /* 0x000fe40006781270 */
[----:B------:R-:W-:Y:S02]  /*408e0*/  PRMT R33, R14, 0x7632, R33 ;  /* 0x000076320e217816 */ /* 0x000fe40000000021 */
[----:B------:R0:W-:Y:S01]  /*408f0*/  @P6 STG.E.U16 [R28.64], R14 ;  /* 0x0000000e1c006986 */ /* 0x0001e2000c101504 */
[C---:B-1----:R-:W-:Y:S01]  /*40900*/  IMAD.WIDE R30, R34.reuse, 0x2, R60 ;  /* 0x00000002221e7825 */ /* 0x042fe200078e023c */
[----:B------:R-:W-:Y:S02]  /*40910*/  IADD3 R34, R34, c[0x0][0x198], RZ ;  /* 0x0000660022227a10 */ /* 0x000fe40007ffe0ff */
[----:B------:R-:W-:-:S02]  /*40920*/  PRMT R32, R37, 0x7632, R32 ;  /* 0x0000763225207816 */ /* 0x000fc40000000020 */
[----:B------:R1:W-:Y:S01]  /*40930*/  @P1 STG.E.U16 [R30.64], R37 ;  /* 0x000000251e001986 */ /* 0x0003e2000c101504 */
[----:B0-----:R-:W-:-:S03]  /*40940*/  IMAD.WIDE R28, R34, 0x2, R2 ;  /* 0x00000002221c7825 */ /* 0x001fc600078e0202 */
[----:B------:R-:W3:Y:S04]  /*40950*/  LDL.LU R14, [R1+0x1568] ;  /* 0x00156800010e7983 */ /* 0x000ee80000300800 */
[----:B------:R-:W-:Y:S01]  /*40960*/  @P0 STG.E.U16 [R28.64], R33 ;  /* 0x000000211c000986 */ /* 0x000fe2000c101504 */
[----:B-1----:R-:W-:-:S03]  /*40970*/  IMAD.WIDE R30, R34, 0x2, R60 ;  /* 0x00000002221e7825 */ /* 0x002fc600078e023c */
[----:B------:R-:W3:Y:S04]  /*40980*/  LDL.LU R37, [R1+0x1464] ;  /* 0x0014640001257983 */ /* 0x000ee80000300800 */
[----:B------:R0:W-:Y:S01]  /*40990*/  @P4 STG.E.U16 [R30.64], R32 ;  /* 0x000000201e004986 */ /* 0x0001e2000c101504 */
[----:B----4-:R-:W-:-:S03]  /*409a0*/  ISETP.GE.AND P1, PT, R36, c[0x0][0x17c], PT ;  /* 0x00005f0024007a0c */ /* 0x010fc60003f26270 */
[----:B------:R-:W4:Y:S01]  /*409b0*/  LDL.LU R36, [R1+0x1468] ;  /* 0x0014680001247983 */ /* 0x000f220000300800 */
[----:B--2---:R-:W-:-:S03]  /*409c0*/  ISETP.GE.AND P0, PT, R15, c[0x0][0x17c], PT ;  /* 0x00005f000f007a0c */ /* 0x004fc60003f06270 */
[----:B------:R-:W2:Y:S04]  /*409d0*/  LDL.LU R15, [R1+0x1ac] ;  /* 0x0001ac00010f7983 */ /* 0x000ea80000300800 */
[----:B0-----:R-:W2:Y:S01]  /*409e0*/  LDL.LU R32, [R1+0x1dc] ;  /* 0x0001dc0001207983 */ /* 0x001ea20000300800 */
[----:B------:R-:W-:Y:S02]  /*409f0*/  ISETP.LT.AND P6, PT, R38, c[0x0][0x178], !P5 ;  /* 0x00005e0026007a0c */ /* 0x000fe40006fc1270 */
[----:B------:R-:W-:Y:S02]  /*40a00*/  ISETP.LT.AND P5, PT, R55, c[0x0][0x178], !P5 ;  /* 0x00005e0037007a0c */ /* 0x000fe40006fa1270 */
[----:B------:R-:W-:Y:S02]  /*40a10*/  IADD3 R34, R34, c[0x0][0x198], RZ ;  /* 0x0000660022227a10 */ /* 0x000fe40007ffe0ff */
[----:B------:R-:W-:-:S02]  /*40a20*/  ISETP.LT.AND P4, PT, R38, c[0x0][0x178], !P3 ;  /* 0x00005e0026007a0c */ /* 0x000fc40005f81270 */
[----:B------:R-:W-:Y:S01]  /*40a30*/  ISETP.LT.AND P3, PT, R55, c[0x0][0x178], !P3 ;  /* 0x00005e0037007a0c */ /* 0x000fe20005f61270 */
[----:B------:R-:W-:-:S04]  /*40a40*/  IMAD.WIDE R28, R34, 0x2, R2 ;  /* 0x00000002221c7825 */ /* 0x000fc800078e0202 */
[C---:B------:R-:W-:Y:S01]  /*40a50*/  IMAD.WIDE R30, R34.reuse, 0x2, R60 ;  /* 0x00000002221e7825 */ /* 0x040fe200078e023c */
[----:B------:R-:W-:Y:S02]  /*40a60*/  IADD3 R34, R34, c[0x0][0x198], RZ ;  /* 0x0000660022227a10 */ /* 0x000fe40007ffe0ff */
[----:B------:R-:W-:Y:S01]  /*40a70*/  PRMT R33, R39, 0x7632, R33 ;  /* 0x0000763227217816 */ /* 0x000fe20000000021 */
[----:B--2---:R0:W-:Y:S01]  /*40a80*/  @P6 STG.E.U16 [R28.64], R32 ;  /* 0x000000201c006986 */ /* 0x0041e2000c101504 */
[----:B------:R-:W-:-:S03]  /*40a90*/  PRMT R35, R32, 0x7632, R35 ;  /* 0x0000763220237816 */ /* 0x000fc60000000023 */
[----:B------:R1:W-:Y:S01]  /*40aa0*/  @P5 STG.E.U16 [R30.64], R39 ;  /* 0x000000271e005986 */ /* 0x0003e2000c101504 */
[----:B---3--:R-:W-:-:S03]  /*40ab0*/  ISETP.GE.AND P5, PT, R37, c[0x0][0x17c], PT ;  /* 0x00005f0025007a0c */ /* 0x008fc60003fa6270 */
[----:B------:R-:W2:Y:S01]  /*40ac0*/  LDL.LU R37, [R1+0x20] ;  /* 0x0000200001257983 */ /* 0x000ea20000300800 */
[----:B0-----:R-:W-:-:S04]  /*40ad0*/  IMAD.WIDE R28, R34, 0x2, R2 ;  /* 0x00000002221c7825 */ /* 0x001fc800078e0202 */
[----:B-1----:R-:W-:Y:S01]  /*40ae0*/  IMAD.WIDE R30, R34, 0x2, R60 ;  /* 0x00000002221e7825 */ /* 0x002fe200078e023c */
[----:B------:R-:W-:Y:S01]  /*40af0*/  @P4 STG.E.U16 [R28.64], R35 ;  /* 0x000000231c004986 */ /* 0x000fe2000c101504 */
[----:B----4-:R-:W-:-:S03]  /*40b00*/  ISETP.GE.AND P4, PT, R36, c[0x0][0x17c], PT ;  /* 0x00005f0024007a0c */ /* 0x010fc60003f86270 */
[----:B------:R-:W3:Y:S04]  /*40b10*/  LDL.LU R36, [R1+0x146c] ;  /* 0x00146c0001247983 */ /* 0x000ee80000300800 */
[----:B------:R-:W4:Y:S04]  /*40b20*/  LDL.LU R39, [R1+0x1470] ;  /* 0x0014700001277983 */ /* 0x000f280000300800 */
[----:B------:R0:W-:Y:S04]  /*40b30*/  @P3 STG.E.U16 [R30.64], R33 ;  /* 0x000000211e003986 */ /* 0x0001e8000c101504 */
[----:B0-----:R-:W2:Y:S01]  /*40b40*/  LDL.LU R31, [R1+0x1ec] ;  /* 0x0001ec00011f7983 */ /* 0x001ea20000300800 */
[----:B------:R-:W-:-:S02]  /*40b50*/  ISETP.LT.AND P6, PT, R38, c[0x0][0x178], !P2 ;  /* 0x00005e0026007a0c */ /* 0x000fc400057c1270 */
[----:B------:R-:W-:Y:S02]  /*40b60*/  IADD3 R32, R34, c[0x0][0x198], RZ ;  /* 0x0000660022207a10 */ /* 0x000fe40007ffe0ff */
[----:B------:R-:W-:-:S03]  /*40b70*/  ISETP.LT.AND P2, PT, R55, c[0x0][0x178], !P2 ;  /* 0x00005e0037007a0c */ /* 0x000fc60005741270 */
[----:B------:R-:W-:Y:S01]  /*40b80*/  IMAD.WIDE R28, R32, 0x2, R2 ;  /* 0x00000002201c7825 */ /* 0x000fe200078e0202 */
[----:B------:R-:W-:Y:S02]  /*40b90*/  ISETP.LT.AND P3, PT, R38, c[0x0][0x178], !P1 ;  /* 0x00005e0026007a0c */ /* 0x000fe40004f61270 */
[----:B------:R-:W-:Y:S02]  /*40ba0*/  ISETP.LT.AND P1, PT, R55, c[0x0][0x178], !P1 ;  /* 0x00005e0037007a0c */ /* 0x000fe40004f21270 */
[----:B------:R-:W-:Y:S02]  /*40bb0*/  IADD3 R33, R32, c[0x0][0x198], RZ ;  /* 0x0000660020217a10 */ /* 0x000fe40007ffe0ff */
[----:B------:R-:W-:Y:S01]  /*40bc0*/  PRMT R34, R15, 0x7632, R34 ;  /* 0x000076320f227816 */ /* 0x000fe20000000022 */
[----:B--2---:R0:W-:Y:S01]  /*40bd0*/  @P6 STG.E.U16 [R28.64], R31 ;  /* 0x0000001f1c006986 */ /* 0x0041e2000c101504 */
[----:B------:R-:W-:Y:S02]  /*40be0*/  ISETP.LT.AND P6, PT, R38, c[0x0][0x178], !P0 ;  /* 0x00005e0026007a0c */ /* 0x000fe400047c1270 */
[----:B------:R-:W-:-:S02]  /*40bf0*/  PRMT R35, R31, 0x7632, R35 ;  /* 0x000076321f237816 */ /* 0x000fc40000000023 */
[----:B------:R-:W-:Y:S01]  /*40c00*/  ISETP.LT.AND P0, PT, R55, c[0x0][0x178], !P0 ;  /* 0x00005e0037007a0c */ /* 0x000fe20004701270 */
[----:B0-----:R-:W-:Y:S01]  /*40c10*/  IMAD.WIDE R28, R32, 0x2, R60 ;  /* 0x00000002201c7825 */ /* 0x001fe200078e023c */
[----:B------:R-:W-:-:S03]  /*40c20*/  IADD3 R32, R33, c[0x0][0x198], RZ ;  /* 0x0000660021207a10 */ /* 0x000fc60007ffe0ff */
[C---:B------:R-:W-:Y:S01]  /*40c30*/  IMAD.WIDE R30, R33.reuse, 0x2, R2 ;  /* 0x00000002211e7825 */ /* 0x040fe200078e0202 */
[----:B------:R0:W-:Y:S04]  /*40c40*/  @P2 STG.E.U16 [R28.64], R15 ;  /* 0x0000000f1c002986 */ /* 0x0001e8000c101504 */
[----:B------:R1:W-:Y:S01]  /*40c50*/  @P3 STG.E.U16 [R30.64], R35 ;  /* 0x000000231e003986 */ /* 0x0003e2000c101504 */
[----:B0-----:R-:W-:-:S03]  /*40c60*/  IMAD.WIDE R28, R33, 0x2, R60 ;  /* 0x00000002211c7825 */ /* 0x001fc600078e023c */
[----:B------:R-:W2:Y:S01]  /*40c70*/  LDL.LU R15, [R1+0x1564] ;  /* 0x00156400010f7983 */ /* 0x000ea20000300800 */
[----:B-1----:R-:W-:-:S03]  /*40c80*/  IMAD.WIDE R30, R32, 0x2, R2 ;  /* 0x00000002201e7825 */ /* 0x002fc600078e0202 */
[----:B------:R0:W-:Y:S01]  /*40c90*/  @P1 STG.E.U16 [R28.64], R34 ;  /* 0x000000221c001986 */ /* 0x0001e2000c101504 */
[----:B---3--:R-:W-:-:S03]  /*40ca0*/  ISETP.GE.AND P2, PT, R36, c[0x0][0x17c], PT ;  /* 0x00005f0024007a0c */ /* 0x008fc60003f46270 */
[----:B------:R-:W-:Y:S04]  /*40cb0*/  @P6 STG.E.U16 [R30.64], R37 ;  /* 0x000000251e006986 */ /* 0x000fe8000c101504 */
[----:B------:R-:W3:Y:S01]  /*40cc0*/  LDL.LU R36, [R1+0x1474] ;  /* 0x0014740001247983 */ /* 0x000ee20000300800 */
[----:B0-----:R-:W-:-:S03]  /*40cd0*/  IMAD.WIDE R28, R32, 0x2, R60 ;  /* 0x00000002201c7825 */ /* 0x001fc600078e023c */
[----:B------:R-:W2:Y:S04]  /*40ce0*/  LDL.LU R35, [R1+0x1478] ;  /* 0x0014780001237983 */ /* 0x000ea80000300800 */
[----:B------:R0:W-:Y:S02]  /*40cf0*/  @P0 STG.E.U16 [R28.64], R40 ;  /* 0x000000281c000986 */ /* 0x0001e4000c101504 */
[----:B0-----:R-:W-:Y:S02]  /*40d00*/  PRMT R29, R37, 0x7632, R29 ;  /* 0x00007632251d7816 */ /* 0x001fe4000000001d */
[----:B------:R-:W4:Y:S04]  /*40d10*/  LDL.LU R37, [R1+0x147c] ;  /* 0x00147c0001257983 */ /* 0x000f280000300800 */
[----:B------:R-:W4:Y:S01]  /*40d20*/  LDL.LU R34, [R1+0x1480] ;  /* 0x0014800001227983 */ /* 0x000f220000300800 */
[----:B------:R-:W-:-:S02]  /*40d30*/  ISETP.LT.AND P1, PT, R38, c[0x0][0x178], !P5 ;  /* 0x00005e0026007a0c */ /* 0x000fc40006f21270 */
[C---:B------:R-:W-:Y:S02]  /*40d40*/  ISETP.LT.AND P5, PT, R55.reuse, c[0x0][0x178], !P5 ;  /* 0x00005e0037007a0c */ /* 0x040fe40006fa1270 */
[----:B------:R-:W-:Y:S02]  /*40d50*/  IADD3 R30, R32, c[0x0][0x198], RZ ;  /* 0x00006600201e7a10 */ /* 0x000fe40007ffe0ff */
[----:B------:R-:W-:Y:S02]  /*40d60*/  ISETP.LT.AND P6, PT, R38, c[0x0][0x178], !P4 ;  /* 0x00005e0026007a0c */ /* 0x000fe400067c1270 */
[C---:B------:R-:W-:Y:S01]  /*40d70*/  IADD3 R28, R30.reuse, c[0x0][0x198], RZ ;  /* 0x000066001e1c7a10 */ /* 0x040fe20007ffe0ff */
[----:B------:R-:W-:Y:S01]  /*40d80*/  IMAD.WIDE R32, R30, 0x2, R2 ;  /* 0x000000021e207825 */ /* 0x000fe200078e0202 */
[----:B------:R-:W-:Y:S02]  /*40d90*/  ISETP.LT.AND P4, PT, R55, c[0x0][0x178], !P4 ;  /* 0x00005e0037007a0c */ /* 0x000fe40006781270 */
[----:B------:R-:W-:Y:S01]  /*40da0*/  PRMT R40, R40, 0x7632, R40 ;  /* 0x0000763228287816 */ /* 0x000fe20000000028 */
[----:B------:R-:W-:Y:S01]  /*40db0*/  IMAD.WIDE R30, R30, 0x2, R60 ;  /* 0x000000021e1e7825 */ /* 0x000fe200078e023c */
[----:B------:R0:W-:Y:S04]  /*40dc0*/  @P1 STG.E.U16 [R32.64], R29 ;  /* 0x0000001d20001986 */ /* 0x0001e8000c101504 */
[----:B------:R1:W-:Y:S01]  /*40dd0*/  @P5 STG.E.U16 [R30.64], R40 ;  /* 0x000000281e005986 */ /* 0x0003e2000c101504 */
[----:B------:R-:W-:Y:S01]  /*40de0*/  ISETP.LT.AND P5, PT, R38, c[0x0][0x178], !P2 ;  /* 0x00005e0026007a0c */ /* 0x000fe200057a1270 */
[----:B0-----:R-:W-:-:S04]  /*40df0*/  IMAD.WIDE R32, R28, 0x2, R2 ;  /* 0x000000021c207825 */ /* 0x001fc800078e0202 */
[C---:B-1----:R-:W-:Y:S01]  /*40e00*/  IMAD.WIDE R30, R28.reuse, 0x2, R60 ;  /* 0x000000021c1e7825 */ /* 0x042fe200078e023c */
[----:B------:R-:W-:Y:S01]  /*40e10*/  IADD3 R28, R28, c[0x0][0x198], RZ ;  /* 0x000066001c1c7a10 */ /* 0x000fe20007ffe0ff */
[----:B------:R0:W-:Y:S04]  /*40e20*/  @P6 STG.E.U16 [R32.64], R12 ;  /* 0x0000000c20006986 */ /* 0x0001e8000c101504 */
[----:B------:R1:W-:Y:S01]  /*40e30*/  @P4 STG.E.U16 [R30.64], R24 ;  /* 0x000000181e004986 */ /* 0x0003e2000c101504 */
[----:B0-----:R-:W-:Y:S01]  /*40e40*/  PRMT R32, R12, 0x7632, R32 ;  /* 0x000076320c207816 */ /* 0x001fe20000000020 */
[----:B-1----:R-:W-:-:S05]  /*40e50*/  IMAD.WIDE R30, R28, 0x2, R2 ;  /* 0x000000021c1e7825 */ /* 0x002fca00078e0202 */
[----:B------:R0:W-:Y:S01]  /*40e60*/  @P5 STG.E.U16 [R30.64], R32 ;  /* 0x000000201e005986 */ /* 0x0001e2000c101504 */
[----:B---3--:R-:W-:-:S03]  /*40e70*/  ISETP.GE.AND P0, PT, R36, c[0x0][0x17c], PT ;  /* 0x00005f0024007a0c */ /* 0x008fc60003f06270 */
[----:B------:R-:W3:Y:S01]  /*40e80*/  LDL.LU R36, [R1+0x1484] ;  /* 0x0014840001247983 */ /* 0x000ee20000300800 */
[----:B--2---:R-:W-:-:S03]  /*40e90*/  ISETP.GE.AND P1, PT, R35, c[0x0][0x17c], PT ;  /* 0x00005f0023007a0c */ /* 0x004fc60003f26270 */
[----:B------:R-:W2:Y:S01]  /*40ea0*/  LDL.LU R35, [R1+0x1488] ;  /* 0x0014880001237983 */ /* 0x000ea20000300800 */
[----:B----4-:R-:W-:-:S03]  /*40eb0*/  ISETP.GE.AND P5, PT, R34, c[0x0][0x17c], PT ;  /* 0x00005f0022007a0c */ /* 0x010fc60003fa6270 */
[----:B------:R-:W4:Y:S04]  /*40ec0*/  LDL.LU R34, [R1+0x148c] ;  /* 0x00148c0001227983 */ /* 0x000f280000300800 */
[----:B0-----:R-:W3:Y:S01]  /*40ed0*/  LDL.LU R32, [R1+0x1490] ;  /* 0x0014900001207983 */ /* 0x001ee20000300800 */
[----:B------:R-:W-:Y:S02]  /*40ee0*/  ISETP.LT.AND P2, PT, R55, c[0x0][0x178], !P2 ;  /* 0x00005e0037007a0c */ /* 0x000fe40005741270 */
[----:B------:R-:W-:Y:S02]  /*40ef0*/  ISETP.GE.AND P3, PT, R39, c[0x0][0x17c], PT ;  /* 0x00005f0027007a0c */ /* 0x000fe40003f66270 */
[C---:B------:R-:W-:Y:S01]  /*40f00*/  IADD3 R12, R28.reuse, c[0x0][0x198], RZ ;  /* 0x000066001c0c7a10 */ /* 0x040fe20007ffe0ff */
[----:B------:R-:W-:Y:S01]  /*40f10*/  IMAD.WIDE R28, R28, 0x2, R60 ;  /* 0x000000021c1c7825 */ /* 0x000fe200078e023c */
[----:B------:R-:W-:-:S02]  /*40f20*/  ISETP.LT.AND P6, PT, R38, c[0x0][0x178], !P3 ;  /* 0x00005e0026007a0c */ /* 0x000fc40005fc1270 */
[----:B------:R-:W-:Y:S02]  /*40f30*/  PRMT R24, R24, 0x7632, R24 ;  /* 0x0000763218187816 */ /* 0x000fe40000000018 */
[----:B------:R-:W-:-:S03]  /*40f40*/  ISETP.LT.AND P3, PT, R55, c[0x0][0x178], !P3 ;  /* 0x00005e0037007a0c */ /* 0x000fc60005f61270 */
[----:B------:R0:W-:Y:S01]  /*40f50*/  @P2 STG.E.U16 [R28.64], R24 ;  /* 0x000000181c002986 */ /* 0x0001e2000c101504 */
[----:B------:R-:W-:Y:S01]  /*40f60*/  ISETP.LT.AND P2, PT, R38, c[0x0][0x178], !P0 ;  /* 0x00005e0026007a0c */ /* 0x000fe20004741270 */
[C---:B------:R-:W-:Y:S01]  /*40f70*/  IMAD.WIDE R30, R12.reuse, 0x2, R2 ;  /* 0x000000020c1e7825 */ /* 0x040fe200078e0202 */
[----:B------:R-:W-:Y:S02]  /*40f80*/  ISETP.LT.AND P0, PT, R55, c[0x0][0x178], !P0 ;  /* 0x00005e0037007a0c */ /* 0x000fe40004701270 */
[----:B------:R-:W-:Y:S02]  /*40f90*/  ISETP.GE.AND P4, PT, R37, c[0x0][0x17c], PT ;  /* 0x00005f0025007a0c */ /* 0x000fe40003f86270 */
[----:B------:R-:W4:Y:S01]  /*40fa0*/  LDL.LU R37, [R1+0x24] ;  /* 0x0000240001257983 */ /* 0x000f220000300800 */
[C---:B0-----:R-:W-:Y:S01]  /*40fb0*/  IMAD.WIDE R28, R12.reuse, 0x2, R60 ;  /* 0x000000020c1c7825 */ /* 0x041fe200078e023c */
[----:B------:R-:W-:Y:S02]  /*40fc0*/  IADD3 R12, R12, c[0x0][0x198], RZ ;  /* 0x000066000c0c7a10 */ /* 0x000fe40007ffe0ff */
[----:B------:R0:W-:Y:S01]  /*40fd0*/  @P6 STG.E.U16 [R30.64], R8 ;  /* 0x000000081e006986 */ /* 0x0001e2000c101504 */
[----:B------:R-:W-:-:S03]  /*40fe0*/  PRMT R24, R8, 0x7632, R24 ;  /* 0x0000763208187816 */ /* 0x000fc60000000018 */
[----:B------:R1:W-:Y:S01]  /*40ff0*/  @P3 STG.E.U16 [R28.64], R20 ;  /* 0x000000141c003986 */ /* 0x0003e2000c101504 */
[----:B------:R-:W-:-:S03]  /*41000*/  ISETP.LT.AND P3, PT, R38, c[0x0][0x178], !P1 ;  /* 0x00005e0026007a0c */ /* 0x000fc60004f61270 */
[----:B------:R-:W4:Y:S01]  /*41010*/  LDL.LU R33, [R1+0x1494] ;  /* 0x0014940001217983 */ /* 0x000f220000300800 */
[C---:B0-----:R-:W-:Y:S01]  /*41020*/  IMAD.WIDE R30, R12.reuse, 0x2, R2 ;  /* 0x000000020c1e7825 */ /* 0x041fe200078e0202 */
[----:B------:R-:W-:Y:S02]  /*41030*/  IADD3 R8, R12, c[0x0][0x198], RZ ;  /* 0x000066000c087a10 */ /* 0x000fe40007ffe0ff */
[----:B-1----:R-:W-:Y:S01]  /*41040*/  PRMT R20, R20, 0x7632, R20 ;  /* 0x0000763214147816 */ /* 0x002fe20000000014 */
[----:B------:R-:W-:Y:S01]  /*41050*/  IMAD.WIDE R28, R12, 0x2, R60 ;  /* 0x000000020c1c7825 */ /* 0x000fe200078e023c */
[----:B------:R0:W-:Y:S01]  /*41060*/  @P2 STG.E.U16 [R30.64], R24 ;  /* 0x000000181e002986 */ /* 0x0001e2000c101504 */
[----:B------:R-:W-:-:S03]  /*41070*/  ISETP.LT.AND P1, PT, R55, c[0x0][0x178], !P1 ;  /* 0x00005e0037007a0c */ /* 0x000fc60004f21270 */
[----:B------:R1:W-:Y:S01]  /*41080*/  @P0 STG.E.U16 [R28.64], R20 ;  /* 0x000000141c000986 */ /* 0x0003e2000c101504 */
[----:B------:R-:W-:Y:S01]  /*41090*/  ISETP.LT.AND P0, PT, R38, c[0x0][0x178], !P4 ;  /* 0x00005e0026007a0c */ /* 0x000fe20006701270 */
[C---:B0-----:R-:W-:Y:S02]  /*410a0*/  IMAD.WIDE R30, R8.reuse, 0x2, R2 ;  /* 0x00000002081e7825 */ /* 0x041fe400078e0202 */
[----:B------:R-:W4:Y:S02]  /*410b0*/  LDL.LU R24, [R1+0x1498] ;  /* 0x0014980001187983 */ /* 0x000f240000300800 */
[C---:B-1----:R-:W-:Y:S01]  /*410c0*/  IMAD.WIDE R28, R8.reuse, 0x2, R60 ;  /* 0x00000002081c7825 */ /* 0x042fe200078e023c */
[----:B------:R-:W-:Y:S01]  /*410d0*/  IADD3 R8, R8, c[0x0][0x198], RZ ;  /* 0x0000660008087a10 */ /* 0x000fe20007ffe0ff */
[----:B------:R0:W-:Y:S01]  /*410e0*/  @P3 STG.E.U16 [R30.64], R4 ;  /* 0x000000041e003986 */ /* 0x0001e2000c101504 */
[----:B------:R-:W-:-:S03]  /*410f0*/  PRMT R12, R4, 0x7632, R12 ;  /* 0x00007632040c7816 */ /* 0x000fc6000000000c */
[----:B------:R1:W-:Y:S01]  /*41100*/  @P1 STG.E.U16 [R28.64], R16 ;  /* 0x000000101c001986 */ /* 0x0003e2000c101504 */
[----:B0-----:R-:W-:-:S05]  /*41110*/  IMAD.WIDE R30, R8, 0x2, R2 ;  /* 0x00000002081e7825 */ /* 0x001fca00078e0202 */
[----:B------:R0:W-:Y:S01]  /*41120*/  @P0 STG.E.U16 [R30.64], R12 ;  /* 0x0000000c1e000986 */ /* 0x0001e2000c101504 */
[----:B--2---:R-:W-:-:S03]  /*41130*/  ISETP.GE.AND P2, PT, R35, c[0x0][0x17c], PT ;  /* 0x00005f0023007a0c */ /* 0x004fc60003f46270 */
[----:B------:R-:W2:Y:S01]  /*41140*/  LDL.LU R35, [R1+0x149c] ;  /* 0x00149c0001237983 */ /* 0x000ea20000300800 */
[----:B---3--:R-:W-:-:S03]  /*41150*/  ISETP.GE.AND P0, PT, R32, c[0x0][0x17c], PT ;  /* 0x00005f0020007a0c */ /* 0x008fc60003f06270 */
[----:B------:R-:W3:Y:S01]  /*41160*/  LDL.LU R32, [R1+0x14a0] ;  /* 0x0014a00001207983 */ /* 0x000ee20000300800 */
[C---:B------:R-:W-:Y:S02]  /*41170*/  ISETP.LT.AND P4, PT, R55.reuse, c[0x0][0x178], !P4 ;  /* 0x00005e0037007a0c */ /* 0x040fe40006781270 */
[----:B------:R-:W-:Y:S02]  /*41180*/  ISETP.LT.AND P3, PT, R38, c[0x0][0x178], !P5 ;  /* 0x00005e0026007a0c */ /* 0x000fe40006f61270 */
[C---:B------:R-:W-:Y:S01]  /*41190*/  IADD3 R4, R8.reuse, c[0x0][0x198], RZ ;  /* 0x0000660008047a10 */ /* 0x040fe20007ffe0ff */
[----:B-1----:R-:W-:Y:S01]  /*411a0*/  IMAD.WIDE R28, R8, 0x2, R60 ;  /* 0x00000002081c7825 */ /* 0x002fe200078e023c */
[----:B------:R-:W-:Y:S02]  /*411b0*/  ISETP.LT.AND P5, PT, R55, c[0x0][0x178], !P5 ;  /* 0x00005e0037007a0c */ /* 0x000fe40006fa1270 */
[----:B------:R-:W-:Y:S01]  /*411c0*/  PRMT R16, R16, 0x7632, R16 ;  /* 0x0000763210107816 */ /* 0x000fe20000000010 */
[----:B0-----:R-:W-:Y:S01]  /*411d0*/  IMAD.WIDE R30, R4, 0x2, R2 ;  /* 0x00000002041e7825 */ /* 0x001fe200078e0202 */
[----:B------:R-:W-:-:S03]  /*411e0*/  ISETP.GE.AND P6, PT, R36, c[0x0][0x17c], PT ;  /* 0x00005f0024007a0c */ /* 0x000fc60003fc6270 */
[----:B------:R0:W-:Y:S01]  /*411f0*/  @P4 STG.E.U16 [R28.64], R16 ;  /* 0x000000101c004986 */ /* 0x0001e2000c101504 */
[----:B------:R-:W-:Y:S02]  /*41200*/  ISETP.LT.AND P4, PT, R38, c[0x0][0x178], !P6 ;  /* 0x00005e0026007a0c */ /* 0x000fe40007781270 */
[----:B------:R-:W-:Y:S01]  /*41210*/  ISETP.LT.AND P6, PT, R55, c[0x0][0x178], !P6 ;  /* 0x00005e0037007a0c */ /* 0x000fe200077c1270 */
[----:B----4-:R1:W-:Y:S01]  /*41220*/  @P3 STG.E.U16 [R30.64], R37 ;  /* 0x000000251e003986 */ /* 0x0103e2000c101504 */
[----:B------:R-:W-:Y:S01]  /*41230*/  PRMT R8, R37, 0x7632, R8 ;  /* 0x0000763225087816 */ /* 0x000fe20000000008 */
[C---:B0-----:R-:W-:Y:S01]  /*41240*/  IMAD.WIDE R28, R4.reuse, 0x2, R60 ;  /* 0x00000002041c7825 */ /* 0x041fe200078e023c */
[----:B-1----:R-:W-:-:S04]  /*41250*/  IADD3 R30, R4, c[0x0][0x198], RZ ;  /* 0x00006600041e7a10 */ /* 0x002fc80007ffe0ff */
[----:B------:R0:W-:Y:S01]  /*41260*/  @P5 STG.E.U16 [R28.64], R41 ;  /* 0x000000291c005986 */ /* 0x0001e2000c101504 */
[----:B------:R-:W-:Y:S02]  /*41270*/  ISETP.LT.AND P3, PT, R38, c[0x0][0x178], !P2 ;  /* 0x00005e0026007a0c */ /* 0x000fe40005761270 */
[----:B------:R-:W-:Y:S02]  /*41280*/  IADD3 R4, R30, c[0x0][0x198], RZ ;  /* 0x000066001e047a10 */ /* 0x000fe40007ffe0ff */
[----:B------:R-:W-:Y:S01]  /*41290*/  ISETP.GE.AND P1, PT, R34, c[0x0][0x17c], PT ;  /* 0x00005f0022007a0c */ /* 0x000fe20003f26270 */
[C---:B0-----:R-:W-:Y:S01]  /*412a0*/  IMAD.WIDE R28, R30.reuse, 0x2, R2 ;  /* 0x000000021e1c7825 */ /* 0x041fe200078e0202 */
[----:B------:R-:W-:Y:S01]  /*412b0*/  PRMT R41, R41, 0x7632, R41 ;  /* 0x0000763229297816 */ /* 0x000fe20000000029 */
[----:B------:R-:W4:Y:S02]  /*412c0*/  LDL.LU R34, [R1+0x14ac] ;  /* 0x0014ac0001227983 */ /* 0x000f240000300800 */
[----:B------:R-:W-:Y:S01]  /*412d0*/  IMAD.WIDE R30, R30, 0x2, R60 ;  /* 0x000000021e1e7825 */ /* 0x000fe200078e023c */
[----:B------:R-:W-:Y:S01]  /*412e0*/  ISETP.LT.AND P2, PT, R55, c[0x0][0x178], !P2 ;  /* 0x00005e0037007a0c */ /* 0x000fe20005741270 */
[----:B------:R0:W-:Y:S04]  /*412f0*/  @P4 STG.E.U16 [R28.64], R8 ;  /* 0x000000081c004986 */ /* 0x0001e8000c101504 */
[----:B------:R1:W-:Y:S01]  /*41300*/  @P6 STG.E.U16 [R30.64], R41 ;  /* 0x000000291e006986 */ /* 0x0003e2000c101504 */
[----:B------:R-:W-:-:S02]  /*41310*/  ISETP.LT.AND P6, PT, R38, c[0x0][0x178], !P1 ;  /* 0x00005e0026007a0c */ /* 0x000fc40004fc1270 */
[----:B------:R-:W-:Y:S02]  /*41320*/  ISETP.GE.AND P4, PT, R24, c[0x0][0x17c], PT ;  /* 0x00005f0018007a0c */ /* 0x000fe40003f86270 */
[C---:B------:R-:W-:Y:S01]  /*41330*/  IADD3 R24, R4.reuse, c[0x0][0x198], RZ ;  /* 0x0000660004187a10 */ /* 0x040fe20007ffe0ff */
[----:B0-----:R-:W-:Y:S01]  /*41340*/  IMAD.WIDE R28, R4, 0x2, R2 ;  /* 0x00000002041c7825 */ /* 0x001fe200078e0202 */
[----:B------:R-:W-:-:S03]  /*41350*/  PRMT R16, R13, 0x7632, R16 ;  /* 0x000076320d107816 */ /* 0x000fc60000000010 */
[----:B-1----:R-:W-:Y:S01]  /*41360*/  IMAD.WIDE R30, R4, 0x2, R60 ;  /* 0x00000002041e7825 */ /* 0x002fe200078e023c */
[----:B------:R0:W-:Y:S01]  /*41370*/  @P3 STG.E.U16 [R28.64], R13 ;  /* 0x0000000d1c003986 */ /* 0x0001e2000c101504 */
[----:B------:R-:W-:-:S03]  /*41380*/  ISETP.GE.AND P5, PT, R33, c[0x0][0x17c], PT ;  /* 0x00005f0021007a0c */ /* 0x000fc60003fa6270 */
[----:B------:R1:W-:Y:S04]  /*41390*/  @P2 STG.E.U16 [R30.64], R25 ;  /* 0x000000191e002986 */ /* 0x0003e8000c101504 */
[----:B------:R-:W4:Y:S01]  /*413a0*/  LDL.LU R33, [R1+0x14b0] ;  /* 0x0014b00001217983 */ /* 0x000f220000300800 */
[----:B0-----:R-:W-:-:S05]  /*413b0*/  IMAD.WIDE R12, R24, 0x2, R2 ;  /* 0x00000002180c7825 */ /* 0x001fca00078e0202 */
[----:B------:R0:W-:Y:S01]  /*413c0*/  @P6 STG.E.U16 [R12.64], R16 ;  /* 0x000000100c006986 */ /* 0x0001e2000c101504 */
[----:B---3--:R-:W-:-:S03]  /*413d0*/  ISETP.GE.AND P6, PT, R32, c[0x0][0x17c], PT ;  /* 0x00005f0020007a0c */ /* 0x008fc60003fc6270 */
[----:B------:R-:W3:Y:S04]  /*413e0*/  LDL.LU R32, [R1+0x14bc] ;  /* 0x0014bc0001207983 */ /* 0x000ee80000300800 */
[----:B-1----:R-:W3:Y:S04]  /*413f0*/  LDL.LU R31, [R1+0x14c0] ;  /* 0x0014c000011f7983 */ /* 0x002ee80000300800 */
[----:B------:R-:W3:Y:S01]  /*41400*/  LDL.LU R37, [R1+0x28] ;  /* 0x0000280001257983 */ /* 0x000ee20000300800 */
[C---:B------:R-:W-:Y:S02]  /*41410*/  ISETP.LT.AND P1, PT, R55.reuse, c[0x0][0x178], !P1 ;  /* 0x00005e0037007a0c */ /* 0x040fe40004f21270 */
[----:B------:R-:W-:Y:S01]  /*41420*/  ISETP.LT.AND P2, PT, R38, c[0x0][0x178], !P0 ;  /* 0x00005e0026007a0c */ /* 0x000fe20004741270 */
[----:B------:R-:W3:Y:S01]  /*41430*/  LDL.LU R29, [R1+0x14c4] ;  /* 0x0014c400011d7983 */ /* 0x000ee20000300800 */
[----:B------:R-:W-:-:S02]  /*41440*/  ISETP.LT.AND P3, PT, R55, c[0x0][0x178], !P0 ;  /* 0x00005e0037007a0c */ /* 0x000fc40004761270 */
[C---:B------:R-:W-:Y:S01]  /*41450*/  IADD3 R4, R24.reuse, c[0x0][0x198], RZ ;  /* 0x0000660018047a10 */ /* 0x040fe20007ffe0ff */
[----:B------:R-:W3:Y:S01]  /*41460*/  LDL.LU R28, [R1+0x14c8] ;  /* 0x0014c800011c7983 */ /* 0x000ee20000300800 */
[----:B------:R-:W-:Y:S01]  /*41470*/  PRMT R8, R25, 0x7632, R8 ;  /* 0x0000763219087816 */ /* 0x000fe20000000008 */
[----:B------:R-:W-:-:S04]  /*41480*/  IMAD.WIDE R24, R24, 0x2, R60 ;  /* 0x0000000218187825 */ /* 0x000fc800078e023c */
[----:B0-----:R-:W-:Y:S01]  /*41490*/  IMAD.WIDE R12, R4, 0x2, R2 ;  /* 0x00000002040c7825 */ /* 0x001fe200078e0202 */
[----:B------:R0:W-:Y:S01]  /*414a0*/  @P1 STG.E.U16 [R24.64], R8 ;  /* 0x0000000818001986 */ /* 0x0001e2000c101504 */
[----:B------:R-:W-:Y:S02]  /*414b0*/  ISETP.LT.AND P1, PT, R38, c[0x0][0x178], !P5 ;  /* 0x00005e0026007a0c */ /* 0x000fe40006f21270 */
[----:B------:R-:W-:Y:S01]  /*414c0*/  ISETP.LT.AND P5, PT, R55, c[0x0][0x178], !P5 ;  /* 0x00005e0037007a0c */ /* 0x000fe20006fa1270 */
[----:B------:R1:W-:Y:S01]  /*414d0*/  @P2 STG.E.U16 [R12.64], R9 ;  /* 0x000000090c002986 */ /* 0x0003e2000c101504 */
[----:B------:R-:W-:Y:S01]  /*414e0*/  PRMT R16, R9, 0x7632, R16 ;  /* 0x0000763209107816 */ /* 0x000fe20000000010 */
[C---:B0-----:R-:W-:Y:S01]  /*414f0*/  IMAD.WIDE R24, R4.reuse, 0x2, R60 ;  /* 0x0000000204187825 */ /* 0x041fe200078e023c */
[----:B-1----:R-:W-:-:S04]  /*41500*/  IADD3 R12, R4, c[0x0][0x198], RZ ;  /* 0x00006600040c7a10 */ /* 0x002fc80007ffe0ff */
[----:B------:R0:W-:Y:S01]  /*41510*/  @P3 STG.E.U16 [R24.64], R21 ;  /* 0x0000001518003986 */ /* 0x0001e2000c101504 */
[----:B------:R-:W-:Y:S02]  /*41520*/  ISETP.LT.AND P3, PT, R38, c[0x0][0x178], !P4 ;  /* 0x00005e0026007a0c */ /* 0x000fe40006761270 */
[C---:B------:R-:W-:Y:S01]  /*41530*/  IADD3 R4, R12.reuse, c[0x0][0x198], RZ ;  /* 0x000066000c047a10 */ /* 0x040fe20007ffe0ff */
[----:B------:R-:W-:Y:S01]  /*41540*/  IMAD.WIDE R8, R12, 0x2, R2 ;  /* 0x000000020c087825 */ /* 0x000fe200078e0202 */
[----:B------:R-:W-:-:S03]  /*41550*/  ISETP.LT.AND P4, PT, R55, c[0x0][0x178], !P4 ;  /* 0x00005e0037007a0c */ /* 0x000fc60006781270 */
[----:B------:R-:W-:Y:S01]  /*41560*/  IMAD.WIDE R12, R12, 0x2, R60 ;  /* 0x000000020c0c7825 */ /* 0x000fe200078e023c */
[----:B--2---:R-:W-:Y:S01]  /*41570*/  ISETP.GE.AND P0, PT, R35, c[0x0][0x17c], PT ;  /* 0x00005f0023007a0c */ /* 0x004fe20003f06270 */
[----:B------:R1:W-:Y:S01]  /*41580*/  @P1 STG.E.U16 [R8.64], R16 ;  /* 0x0000001008001986 */ /* 0x0003e2000c101504 */
[----:B0-----:R-:W-:Y:S02]  /*41590*/  PRMT R21, R21, 0x7632, R21 ;  /* 0x0000763215157816 */ /* 0x001fe40000000015 */
[----:B----4-:R-:W-:Y:S01]  /*415a0*/  ISETP.GE.AND P2, PT, R34, c[0x0][0x17c], PT ;  /* 0x00005f0022007a0c */ /* 0x010fe20003f46270 */
[----:B------:R-:W2:Y:S04]  /*415b0*/  LDL.LU R25, [R1+0x14cc] ;  /* 0x0014cc0001197983 */ /* 0x000ea80000300800 */
[----:B------:R0:W-:Y:S01]  /*415c0*/  @P5 STG.E.U16 [R12.64], R21 ;  /* 0x000000150c005986 */ /* 0x0001e2000c101504 */
[----:B-1----:R-:W-:Y:S01]  /*415d0*/  IMAD.WIDE R8, R4, 0x2, R2 ;  /* 0x0000000204087825 */ /* 0x002fe200078e0202 */
[----:B------:R-:W-:-:S02]  /*415e0*/  ISETP.LT.AND P5, PT, R38, c[0x0][0x178], !P0 ;  /* 0x00005e0026007a0c */ /* 0x000fc400047a1270 */
[----:B------:R-:W4:Y:S01]  /*415f0*/  LDL.LU R24, [R1+0x14d0] ;  /* 0x0014d00001187983 */ /* 0x000f220000300800 */
[----:B------:R-:W-:-:S03]  /*41600*/  ISETP.LT.AND P0, PT, R55, c[0x0][0x178], !P0 ;  /* 0x00005e0037007a0c */ /* 0x000fc60004701270 */
[----:B------:R1:W-:Y:S01]  /*41610*/  @P3 STG.E.U16 [R8.64], R5 ;  /* 0x0000000508003986 */ /* 0x0003e2000c101504 */
[----:B0-----:R-:W-:Y:S01]  /*41620*/  IMAD.WIDE R12, R4, 0x2, R60 ;  /* 0x00000002040c7825 */ /* 0x001fe200078e023c */
[----:B------:R-:W-:Y:S02]  /*41630*/  ISETP.LT.AND P3, PT, R38, c[0x0][0x178], !P6 ;  /* 0x00005e0026007a0c */ /* 0x000fe40007761270 */
[----:B------:R-:W2:Y:S04]  /*41640*/  LDL.LU R21, [R1+0x14d4] ;  /* 0x0014d40001157983 */ /* 0x000ea80000300800 */
[----:B------:R0:W-:Y:S01]  /*41650*/  @P4 STG.E.U16 [R12.64], R17 ;  /* 0x000000110c004986 */ /* 0x0001e2000c101504 */
[----:B-1----:R-:W-:Y:S02]  /*41660*/  IADD3 R8, R4, c[0x0][0x198], RZ ;  /* 0x0000660004087a10 */ /* 0x002fe40007ffe0ff */
[----:B------:R-:W-:-:S02]  /*41670*/  ISETP.LT.AND P6, PT, R55, c[0x0][0x178], !P6 ;  /* 0x00005e0037007a0c */ /* 0x000fc400077c1270 */
[----:B0-----:R-:W-:Y:S01]  /*41680*/  PRMT R13, R5, 0x7632, R13 ;  /* 0x00007632050d7816 */ /* 0x001fe2000000000d */
[C---:B------:R-:W-:Y:S01]  /*41690*/  IMAD.WIDE R4, R8.reuse, 0x2, R2 ;  /* 0x0000000208047825 */ /* 0x040fe200078e0202 */
[C---:B------:R-:W-:Y:S02]  /*416a0*/  IADD3 R12, R8.reuse, c[0x0][0x198], RZ ;  /* 0x00006600080c7a10 */ /* 0x040fe40007ffe0ff */
[----:B------:R-:W-:Y:S01]  /*416b0*/  PRMT R17, R17, 0x7632, R17 ;  /* 0x0000763211117816 */ /* 0x000fe20000000011 */
[----:B------:R-:W-:Y:S01]  /*416c0*/  IMAD.WIDE R8, R8, 0x2, R60 ;  /* 0x0000000208087825 */ /* 0x000fe200078e023c */
[----:B------:R0:W-:Y:S04]  /*416d0*/  @P5 STG.E.U16 [R4.64], R13 ;  /* 0x0000000d04005986 */ /* 0x0001e8000c101504 */
[----:B------:R1:W-:Y:S01]  /*416e0*/  @P0 STG.E.U16 [R8.64], R17 ;  /* 0x0000001108000986 */ /* 0x0003e2000c101504 */
[----:B------:R-:W-:Y:S01]  /*416f0*/  ISETP.LT.AND P0, PT, R38, c[0x0][0x178], !P2 ;  /* 0x00005e0026007a0c */ /* 0x000fe20005701270 */
[C---:B0-----:R-:W-:Y:S01]  /*41700*/  IMAD.WIDE R4, R12.reuse, 0x2, R2 ;  /* 0x000000020c047825 */ /* 0x041fe200078e0202 */
[----:B------:R-:W-:-:S03]  /*41710*/  IADD3 R13, R12, c[0x0][0x198], RZ ;  /* 0x000066000c0d7a10 */ /* 0x000fc60007ffe0ff */
[----:B-1----:R-:W-:Y:S01]  /*41720*/  IMAD.WIDE R8, R12, 0x2, R60 ;  /* 0x000000020c087825 */ /* 0x002fe200078e023c */
[----:B------:R-:W2:Y:S04]  /*41730*/  LDL.LU R17, [R1+0x14d8] ;  /* 0x0014d80001117983 */ /* 0x000ea80000300800 */
[----:B---3--:R0:W-:Y:S01]  /*41740*/  @P3 STG.E.U16 [R4.64], R37 ;  /* 0x0000002504003986 */ /* 0x0081e2000c101504 */
[----:B------:R-:W-:-:S03]  /*41750*/  PRMT R16, R37, 0x7632, R16 ;  /* 0x0000763225107816 */ /* 0x000fc60000000010 */
[----:B------:R-:W-:Y:S01]  /*41760*/  @P6 STG.E.U16 [R8.64], R42 ;  /* 0x0000002a08006986 */ /* 0x000fe2000c101504 */
[----:B0-----:R-:W-:-:S05]  /*41770*/  IMAD.WIDE R4, R13, 0x2, R2 ;  /* 0x000000020d047825 */ /* 0x001fca00078e0202 */
[----:B------:R0:W-:Y:S04]  /*41780*/  @P0 STG.E.U16 [R4.64], R16 ;  /* 0x0000001004000986 */ /* 0x0001e8000c101504 */
[----:B0-----:R-:W3:Y:S01]  /*41790*/  LDL.LU R16, [R1+0x14dc] ;  /* 0x0014dc0001107983 */ /* 0x001ee20000300800 */
[----:B------:R-:W-:Y:S02]  /*417a0*/  ISETP.LT.AND P2, PT, R55, c[0x0][0x178], !P2 ;  /* 0x00005e0037007a0c */ /* 0x000fe40005741270 */
[----:B------:R-:W-:Y:S01]  /*417b0*/  ISETP.GE.AND P1, PT, R33, c[0x0][0x17c], PT ;  /* 0x00005f0021007a0c */ /* 0x000fe20003f26270 */
[----:B------:R-:W-:Y:S01]  /*417c0*/  IMAD.WIDE R8, R13, 0x2, R60 ;  /* 0x000000020d087825 */ /* 0x000fe200078e023c */
[----:B------:R-:W-:Y:S02]  /*417d0*/  PRMT R42, R42, 0x7632, R42 ;  /* 0x000076322a2a7816 */ /* 0x000fe4000000002a */
[----:B------:R-:W-:-:S02]  /*417e0*/  ISETP.LT.AND P3, PT, R38, c[0x0][0x178], !P1 ;  /* 0x00005e0026007a0c */ /* 0x000fc40004f61270 */
[----:B------:R-:W-:Y:S02]  /*417f0*/  ISETP.LT.AND P6, PT, R55, c[0x0][0x178], !P1 ;  /* 0x00005e0037007a0c */ /* 0x000fe40004fc1270 */
[----:B------:R-:W-:Y:S02]  /*41800*/  ISETP.GE.AND P4, PT, R32, c[0x0][0x17c], PT ;  /* 0x00005f0020007a0c */ /* 0x000fe40003f86270 */
[----:B------:R-:W-:Y:S01]  /*41810*/  IADD3 R12, R13, c[0x0][0x198], RZ ;  /* 0x000066000d0c7a10 */ /* 0x000fe20007ffe0ff */
[----:B------:R0:W-:Y:S01]  /*41820*/  @P2 STG.E.U16 [R8.64], R42 ;  /* 0x0000002a08002986 */ /* 0x0001e2000c101504 */
[----:B------:R-:W-:Y:S02]  /*41830*/  ISETP.LT.AND P2, PT, R38, c[0x0][0x178], !P4 ;  /* 0x00005e0026007a0c */ /* 0x000fe40006741270 */
[----:B------:R-:W-:Y:S01]  /*41840*/  ISETP.LT.AND P4, PT, R55, c[0x0][0x178], !P4 ;  /* 0x00005e0037007a0c */ /* 0x000fe20006781270 */
[----:B------:R-:W-:Y:S01]  /*41850*/  IMAD.WIDE R4, R12, 0x2, R2 ;  /* 0x000000020c047825 */ /* 0x000fe200078e0202 */
[----:B------:R-:W-:-:S02]  /*41860*/  ISETP.GE.AND P5, PT, R31, c[0x0][0x17c], PT ;  /* 0x00005f001f007a0c */ /* 0x000fc40003fa6270 */
[C---:B------:R-:W-:Y:S02]  /*41870*/  IADD3 R13, R12.reuse, c[0x0][0x198], RZ ;  /* 0x000066000c0d7a10 */ /* 0x040fe40007ffe0ff */
[----:B------:R1:W-:Y:S01]  /*41880*/  @P3 STG.E.U16 [R4.64], R14 ;  /* 0x0000000e04003986 */ /* 0x0003e2000c101504 */
[----:B0-----:R-:W-:Y:S01]  /*41890*/  IMAD.WIDE R8, R12, 0x2, R60 ;  /* 0x000000020c087825 */ /* 0x001fe200078e023c */
[----:B------:R-:W-:Y:S02]  /*418a0*/  ISETP.LT.AND P3, PT, R38, c[0x0][0x178], !P5 ;  /* 0x00005e0026007a0c */ /* 0x000fe40006f61270 */
[----:B------:R-:W-:Y:S02]  /*418b0*/  IADD3 R12, R13, c[0x0][0x198], RZ ;  /* 0x000066000d0c7a10 */ /* 0x000fe40007ffe0ff */
[----:B------:R0:W-:Y:S01]  /*418c0*/  @P6 STG.E.U16 [R8.64], R26 ;  /* 0x0000001a08006986 */ /* 0x0001e2000c101504 */
[----:B------:R-:W-:Y:S02]  /*418d0*/  ISETP.GE.AND P1, PT, R29, c[0x0][0x17c], PT ;  /* 0x00005f001d007a0c */ /* 0x000fe40003f26270 */
[----:B-1----:R-:W-:Y:S01]  /*418e0*/  PRMT R14, R14, 0x7632, R14 ;  /* 0x000076320e0e7816 */ /* 0x002fe2000000000e */
[----:B------:R-:W-:Y:S01]  /*418f0*/  IMAD.WIDE R4, R13, 0x2, R2 ;  /* 0x000000020d047825 */ /* 0x000fe200078e0202 */
[----:B------:R-:W-:-:S02]  /*41900*/  ISETP.LT.AND P5, PT, R55, c[0x0][0x178], !P5 ;  /* 0x00005e0037007a0c */ /* 0x000fc40006fa1270 */
[----:B0-----:R-:W-:Y:S01]  /*41910*/  PRMT R26, R26, 0x7632, R26 ;  /* 0x000076321a1a7816 */ /* 0x001fe2000000001a */
[----:B------:R-:W-:Y:S01]  /*41920*/  IMAD.WIDE R8, R13, 0x2, R60 ;  /* 0x000000020d087825 */ /* 0x000fe200078e023c */
[----:B------:R0:W-:Y:S01]  /*41930*/  @P2 STG.E.U16 [R4.64], R14 ;  /* 0x0000000e04002986 */ /* 0x0001e2000c101504 */
[----:B------:R-:W-:-:S03]  /*41940*/  ISETP.GE.AND P0, PT, R28, c[0x0][0x17c], PT ;  /* 0x00005f001c007a0c */ /* 0x000fc60003f06270 */
[----:B------:R1:W-:Y:S01]  /*41950*/  @P4 STG.E.U16 [R8.64], R26 ;  /* 0x0000001a08004986 */ /* 0x0003e2000c101504 */
[----:B------:R-:W-:Y:S02]  /*41960*/  ISETP.LT.AND P4, PT, R38, c[0x0][0x178], !P1 ;  /* 0x00005e0026007a0c */ /* 0x000fe40004f81270 */
[----:B------:R-:W-:Y:S01]  /*41970*/  ISETP.LT.AND P1, PT, R55, c[0x0][0x178], !P1 ;  /* 0x00005e0037007a0c */ /* 0x000fe20004f21270 */
[C---:B0-----:R-:W-:Y:S01]  /*41980*/  IMAD.WIDE R4, R12.reuse, 0x2, R2 ;  /* 0x000000020c047825 */ /* 0x041fe200078e0202 */
[----:B------:R-:W4:Y:S03]  /*41990*/  LDL.LU R14, [R1+0x14e0] ;  /* 0x0014e000010e7983 */ /* 0x000f260000300800 */
[C---:B-1----:R-:W-:Y:S01]  /*419a0*/  IMAD.WIDE R8, R12.reuse, 0x2, R60 ;  /* 0x000000020c087825 */ /* 0x042fe200078e023c */
[----:B------:R-:W-:Y:S01]  /*419b0*/  IADD3 R12, R12, c[0x0][0x198], RZ ;  /* 0x000066000c0c7a10 */ /* 0x000fe20007ffe0ff */
[----:B------:R-:W4:Y:S01]  /*419c0*/  LDL.LU R37, [R1+0x2c] ;  /* 0x00002c0001257983 */ /* 0x000f220000300800 */
[----:B------:R-:W-:-:S03]  /*419d0*/  PRMT R13, R10, 0x7632, R13 ;  /* 0x000076320a0d7816 */ /* 0x000fc6000000000d */
[----:B------:R0:W-:Y:S01]  /*419e0*/  @P3 STG.E.U16 [R4.64], R10 ;  /* 0x0000000a04003986 */ /* 0x0001e2000c101504 */
[----:B------:R-:W-:-:S03]  /*419f0*/  ISETP.LT.AND P3, PT, R38, c[0x0][0x178], !P0 ;  /* 0x00005e0026007a0c */ /* 0x000fc60004761270 */
[----:B------:R1:W-:Y:S01]  /*41a00*/  @P5 STG.E.U16 [R8.64], R22 ;  /* 0x0000001608005986 */ /* 0x0003e2000c101504 */
[C---:B0-----:R-:W-:Y:S01]  /*41a10*/  IMAD.WIDE R4, R12.reuse, 0x2, R2 ;  /* 0x000000020c047825 */ /* 0x041fe200078e0202 */
[----:B------:R-:W-:-:S03]  /*41a20*/  IADD3 R10, R12, c[0x0][0x198], RZ ;  /* 0x000066000c0a7a10 */ /* 0x000fc60007ffe0ff */
[----:B-1----:R-:W-:Y:S01]  /*41a30*/  IMAD.WIDE R8, R12, 0x2, R60 ;  /* 0x000000020c087825 */ /* 0x002fe200078e023c */
[----:B------:R-:W-:Y:S01]  /*41a40*/  PRMT R22, R22, 0x7632, R22 ;  /* 0x0000763216167816 */ /* 0x000fe20000000016 */
[----:B------:R0:W-:Y:S04]  /*41a50*/  @P4 STG.E.U16 [R4.64], R13 ;  /* 0x0000000d04004986 */ /* 0x0001e8000c101504 */
[----:B------:R-:W4:Y:S01]  /*41a60*/  LDL.LU R12, [R1+0x14b8] ;  /* 0x0014b800010c7983 */ /* 0x000f220000300800 */
[----:B--2---:R-:W-:-:S03]  /*41a70*/  ISETP.GE.AND P4, PT, R17, c[0x0][0x17c], PT ;  /* 0x00005f0011007a0c */ /* 0x004fc60003f86270 */
[----:B------:R1:W-:Y:S01]  /*41a80*/  @P1 STG.E.U16 [R8.64], R22 ;  /* 0x0000001608001986 */ /* 0x0003e2000c101504 */
[----:B0-----:R-:W-:-:S03]  /*41a90*/  IMAD.WIDE R4, R10, 0x2, R2 ;  /* 0x000000020a047825 */ /* 0x001fc600078e0202 */
[----:B------:R-:W2:Y:S04]  /*41aa0*/  LDL.LU R17, [R1+0x14b4] ;  /* 0x0014b40001117983 */ /* 0x000ea80000300800 */
[----:B------:R0:W-:Y:S01]  /*41ab0*/  @P3 STG.E.U16 [R4.64], R6 ;  /* 0x0000000604003986 */ /* 0x0001e2000c101504 */
[----:B---3--:R-:W-:-:S03]  /*41ac0*/  ISETP.GE.AND P3, PT, R16, c[0x0][0x17c], PT ;  /* 0x00005f0010007a0c */ /* 0x008fc60003f66270 */
[----:B------:R-:W3:Y:S01]  /*41ad0*/  LDL.LU R16, [R1+0x14a8] ;  /* 0x0014a80001107983 */ /* 0x000ee20000300800 */
[----:B------:R-:W-:Y:S02]  /*41ae0*/  ISETP.LT.AND P5, PT, R55, c[0x0][0x178], !P0 ;  /* 0x00005e0037007a0c */ /* 0x000fe400047a1270 */
[----:B------:R-:W-:Y:S01]  /*41af0*/  ISETP.GE.AND P6, PT, R25, c[0x0][0x17c], PT ;  /* 0x00005f0019007a0c */ /* 0x000fe20003fc6270 */
[----:B-1----:R-:W-:Y:S01]  /*41b00*/  IMAD.WIDE R8, R10, 0x2, R60 ;  /* 0x000000020a087825 */ /* 0x002fe200078e023c */
[----:B----4-:R-:W-:Y:S02]  /*41b10*/  ISETP.GE.AND P2, PT, R24, c[0x0][0x17c], PT ;  /* 0x00005f0018007a0c */ /* 0x010fe40003f46270 */
[----:B------:R-:W-:Y:S02]  /*41b20*/  ISETP.LT.AND P1, PT, R38, c[0x0][0x178], !P6 ;  /* 0x00005e0026007a0c */ /* 0x000fe40007721270 */
[----:B------:R-:W-:Y:S02]  /*41b30*/  IADD3 R10, R10, c[0x0][0x198], RZ ;  /* 0x000066000a0a7a10 */ /* 0x000fe40007ffe0ff */
[----:B------:R-:W-:-:S03]  /*41b40*/  ISETP.LT.AND P6, PT, R55, c[0x0][0x178], !P6 ;  /* 0x00005e0037007a0c */ /* 0x000fc600077c1270 */
[----:B------:R1:W-:Y:S01]  /*41b50*/  @P5 STG.E.U16 [R8.64], R18 ;  /* 0x0000001208005986 */ /* 0x0003e2000c101504 */
[----:B------:R-:W-:Y:S01]  /*41b60*/  ISETP.LT.AND P5, PT, R38, c[0x0][0x178], !P2 ;  /* 0x00005e0026007a0c */ /* 0x000fe200057a1270 */
[----:B0-----:R-:W-:Y:S01]  /*41b70*/  IMAD.WIDE R4, R10, 0x2, R2 ;  /* 0x000000020a047825 */ /* 0x001fe200078e0202 */
[----:B------:R-:W-:Y:S02]  /*41b80*/  PRMT R6, R6, 0x7632, R6 ;  /* 0x0000763206067816 */ /* 0x000fe40000000006 */
[----:B------:R-:W-:Y:S01]  /*41b90*/  ISETP.LT.AND P2, PT, R55, c[0x0][0x178], !P2 ;  /* 0x00005e0037007a0c */ /* 0x000fe20005741270 */
[C---:B-1----:R-:W-:Y:S01]  /*41ba0*/  IMAD.WIDE R8, R10.reuse, 0x2, R60 ;  /* 0x000000020a087825 */ /* 0x042fe200078e023c */
[----:B------:R-:W-:Y:S01]  /*41bb0*/  IADD3 R10, R10, c[0x0][0x198], RZ ;  /* 0x000066000a0a7a10 */ /* 0x000fe20007ffe0ff */
[----:B------:R0:W-:Y:S01]  /*41bc0*/  @P1 STG.E.U16 [R4.64], R6 ;  /* 0x0000000604001986 */ /* 0x0001e2000c101504 */
[----:B------:R-:W-:Y:S02]  /*41bd0*/  PRMT R18, R18, 0x7632, R18 ;  /* 0x0000763212127816 */ /* 0x000fe40000000012 */
[----:B------:R-:W-:-:S03]  /*41be0*/  ISETP.GE.AND P0, PT, R21, c[0x0][0x17c], PT ;  /* 0x00005f0015007a0c */ /* 0x000fc60003f06270 */
[----:B------:R1:W-:Y:S01]  /*41bf0*/  @P6 STG.E.U16 [R8.64], R18 ;  /* 0x0000001208006986 */ /* 0x0003e2000c101504 */
[----:B------:R-:W-:Y:S01]  /*41c00*/  ISETP.LT.AND P6, PT, R38, c[0x0][0x178], !P0 ;  /* 0x00005e0026007a0c */ /* 0x000fe200047c1270 */
[----:B0-----:R-:W-:Y:S01]  /*41c10*/  IMAD.WIDE R4, R10, 0x2, R2 ;  /* 0x000000020a047825 */ /* 0x001fe200078e0202 */
[----:B------:R-:W-:-:S03]  /*41c20*/  ISETP.LT.AND P0, PT, R55, c[0x0][0x178], !P0 ;  /* 0x00005e0037007a0c */ /* 0x000fc60004701270 */
[----:B-1----:R-:W-:Y:S01]  /*41c30*/  IMAD.WIDE R8, R10, 0x2, R60 ;  /* 0x000000020a087825 */ /* 0x002fe200078e023c */
[----:B------:R-:W4:Y:S01]  /*41c40*/  LDL.LU R18, [R1+0x14a4] ;  /* 0x0014a40001127983 */ /* 0x000f220000300800 */
[----:B------:R-:W-:-:S03]  /*41c50*/  ISETP.GE.AND P1, PT, R14, c[0x0][0x17c], PT ;  /* 0x00005f000e007a0c */ /* 0x000fc60003f26270 */
[----:B------:R0:W-:Y:S01]  /*41c60*/  @P5 STG.E.U16 [R4.64], R37 ;  /* 0x0000002504005986 */ /* 0x0001e2000c101504 */
[----:B------:R-:W-:Y:S02]  /*41c70*/  ISETP.LT.AND P5, PT, R38, c[0x0][0x178], !P4 ;  /* 0x00005e0026007a0c */ /* 0x000fe400067a1270 */
[----:B------:R-:W-:Y:S01]  /*41c80*/  PRMT R6, R37, 0x7632, R6 ;  /* 0x0000763225067816 */ /* 0x000fe20000000006 */
[----:B------:R1:W-:Y:S01]  /*41c90*/  @P2 STG.E.U16 [R8.64], R43 ;  /* 0x0000002b08002986 */ /* 0x0003e2000c101504 */
[----:B0-----:R-:W-:-:S04]  /*41ca0*/  IADD3 R4, R10, c[0x0][0x198], RZ ;  /* 0x000066000a047a10 */ /* 0x001fc80007ffe0ff */
[C---:B------:R-:W-:Y:S01]  /*41cb0*/  IADD3 R14, R4.reuse, c[0x0][0x198], RZ ;  /* 0x00006600040e7a10 */ /* 0x040fe20007ffe0ff */
[----:B-1----:R-:W-:Y:S01]  /*41cc0*/  IMAD.WIDE R8, R4, 0x2, R2 ;  /* 0x0000000204087825 */ /* 0x002fe200078e0202 */
[----:B------:R-:W-:-:S03]  /*41cd0*/  PRMT R10, R43, 0x7632, R10 ;  /* 0x000076322b0a7816 */ /* 0x000fc6000000000a */
[----:B------:R-:W-:Y:S01]  /*41ce0*/  IMAD.WIDE R4, R4, 0x2, R60 ;  /* 0x0000000204047825 */ /* 0x000fe200078e023c */
[----:B------:R-:W-:Y:S01]  /*41cf0*/  @P6 STG.E.U16 [R8.64], R6 ;  /* 0x0000000608006986 */ /* 0x000fe2000c101504 */
[----:B------:R-:W-:Y:S02]  /*41d00*/  ISETP.GE.AND P2, PT, R12, c[0x0][0x17c], PT ;  /* 0x00005f000c007a0c */ /* 0x000fe40003f46270 */
[----:B------:R-:W-:Y:S01]  /*41d10*/  IMAD.WIDE R12, R14, 0x2, R2 ;  /* 0x000000020e0c7825 */ /* 0x000fe200078e0202 */
[----:B------:R0:W-:Y:S01]  /*41d20*/  @P0 STG.E.U16 [R4.64], R10 ;  /* 0x0000000a04000986 */ /* 0x0001e2000c101504 */
[----:B------:R-:W-:-:S03]  /*41d30*/  ISETP.LT.AND P6, PT, R38, c[0x0][0x178], !P3 ;  /* 0x00005e0026007a0c */ /* 0x000fc60005fc1270 */
[----:B------:R1:W-:Y:S01]  /*41d40*/  @P5 STG.E.U16 [R12.64], R15 ;  /* 0x0000000f0c005986 */ /* 0x0003e2000c101504 */
[----:B------:R-:W-:Y:S02]  /*41d50*/  ISETP.LT.AND P5, PT, R55, c[0x0][0x178], !P3 ;  /* 0x00005e0037007a0c */ /* 0x000fe40005fa1270 */
[----:B--2---:R-:W-:Y:S02]  /*41d60*/  ISETP.GE.AND P0, PT, R17, c[0x0][0x17c], PT ;  /* 0x00005f0011007a0c */ /* 0x004fe40003f06270 */
[----:B------:R-:W2:Y:S01]  /*41d70*/  LDL.LU R17, [R1+0x14ec] ;  /* 0x0014ec0001117983 */ /* 0x000ea20000300800 */
[----:B---3--:R-:W-:-:S03]  /*41d80*/  ISETP.GE.AND P3, PT, R16, c[0x0][0x17c], PT ;  /* 0x00005f0010007a0c */ /* 0x008fc60003f66270 */
[----:B------:R-:W3:Y:S04]  /*41d90*/  LDL.LU R16, [R1+0x14e8] ;  /* 0x0014e80001107983 */ /* 0x000ee80000300800 */
[----:B------:R-:W3:Y:S04]  /*41da0*/  LDL.LU R25, [R1+0x14f8] ;  /* 0x0014f80001197983 */ /* 0x000ee80000300800 */
[----:B------:R-:W3:Y:S04]  /*41db0*/  LDL.LU R21, [R1+0x14f4] ;  /* 0x0014f40001157983 */ /* 0x000ee80000300800 */
[----:B------:R-:W3:Y:S04]  /*41dc0*/  LDL.LU R24, [R1+0x1500] ;  /* 0x0015000001187983 */ /* 0x000ee80000300800 */
[----:B------:R-:W3:Y:S04]  /*41dd0*/  LDL.LU R22, [R1+0x14fc] ;  /* 0x0014fc0001167983 */ /* 0x000ee80000300800 */
[----:B------:R-:W3:Y:S04]  /*41de0*/  LDL.LU R29, [R1+0x1518] ;  /* 0x00151800011d7983 */ /* 0x000ee80000300800 */
[----:B------:R-:W3:Y:S01]  /*41df0*/  LDL.LU R28, [R1+0x1514] ;  /* 0x00151400011c7983 */ /* 0x000ee20000300800 */
[----:B------:R-:W-:-:S03]  /*41e00*/  ISETP.LT.AND P4, PT, R55, c[0x0][0x178], !P4 ;  /* 0x00005e0037007a0c */ /* 0x000fc60006781270 */
[----:B------:R-:W4:Y:S01]  /*41e10*/  S2R R37, SR_TID.X ;  /* 0x0000000000257919 */ /* 0x000f220000002100 */
[C---:B0-----:R-:W-:Y:S01]  /*41e20*/  IMAD.WIDE R4, R14.reuse, 0x2, R60 ;  /* 0x000000020e047825 */ /* 0x041fe200078e023c */
[----:B------:R-:W-:Y:S02]  /*41e30*/  IADD3 R6, R14, c[0x0][0x198], RZ ;  /* 0x000066000e067a10 */ /* 0x000fe40007ffe0ff */
[----:B-1----:R-:W-:Y:S01]  /*41e40*/  PRMT R15, R15, 0x7632, R15 ;  /* 0x000076320f0f7816 */ /* 0x002fe2000000000f */
[----:B------:R-:W3:Y:S01]  /*41e50*/  LDL.LU R32, [R1+0x1520] ;  /* 0x0015200001207983 */ /* 0x000ee20000300800 */
[----:B------:R-:W-:Y:S01]  /*41e60*/  PRMT R10, R27, 0x7632, R10 ;  /* 0x000076321b0a7816 */ /* 0x000fe2000000000a */
[----:B------:R-:W-:-:S03]  /*41e70*/  IMAD.WIDE R8, R6, 0x2, R2 ;  /* 0x0000000206087825 */ /* 0x000fc600078e0202 */
[----:B------:R0:W-:Y:S01]  /*41e80*/  @P4 STG.E.U16 [R4.64], R27 ;  /* 0x0000001b04004986 */ /* 0x0001e2000c101504 */
[----:B------:R-:W-:Y:S02]  /*41e90*/  ISETP.LT.AND P4, PT, R38, c[0x0][0x178], !P1 ;  /* 0x00005e0026007a0c */ /* 0x000fe40004f81270 */
[C---:B------:R-:W-:Y:S01]  /*41ea0*/  IADD3 R12, R6.reuse, c[0x0][0x198], RZ ;  /* 0x00006600060c7a10 */ /* 0x040fe20007ffe0ff */
[----:B------:R1:W-:Y:S01]  /*41eb0*/  @P6 STG.E.U16 [R8.64], R15 ;  /* 0x0000000f08006986 */ /* 0x0003e2000c101504 */
[----:B------:R-:W-:Y:S02]  /*41ec0*/  ISETP.LT.AND P1, PT, R55, c[0x0][0x178], !P1 ;  /* 0x00005e0037007a0c */ /* 0x000fe40004f21270 */
[----:B------:R-:W-:Y:S01]  /*41ed0*/  PRMT R20, R19, 0x7632, R20 ;  /* 0x0000763213147816 */ /* 0x000fe20000000014 */
[----:B------:R-:W3:Y:S01]  /*41ee0*/  LDL.LU R31, [R1+0x151c] ;  /* 0x00151c00011f7983 */ /* 0x000ee20000300800 */
[----:B0-----:R-:W-:Y:S01]  /*41ef0*/  IMAD.WIDE R4, R6, 0x2, R60 ;  /* 0x0000000206047825 */ /* 0x001fe200078e023c */
[----:B----4-:R-:W-:-:S03]  /*41f00*/  LOP3.LUT R39, R37, 0x1f, RZ, 0xc0, !PT ;  /* 0x0000001f25277812 */ /* 0x010fc600078ec0ff */
[----:B------:R-:W-:Y:S01]  /*41f10*/  IMAD.SHL.U32 R37, R37, 0x100, RZ ;  /* 0x0000010025257824 */ /* 0x000fe200078e00ff */
[----:B------:R0:W-:Y:S01]  /*41f20*/  @P5 STG.E.U16 [R4.64], R10 ;  /* 0x0000000a04005986 */ /* 0x0001e2000c101504 */
[----:B------:R-:W-:Y:S01]  /*41f30*/  ISETP.LT.AND P5, PT, R38, c[0x0][0x178], !P2 ;  /* 0x00005e0026007a0c */ /* 0x000fe200057a1270 */
[C---:B-1----:R-:W-:Y:S01]  /*41f40*/  IMAD.WIDE R8, R12.reuse, 0x2, R60 ;  /* 0x000000020c087825 */ /* 0x042fe200078e023c */
[----:B------:R-:W-:Y:S02]  /*41f50*/  ISETP.LT.AND P2, PT, R55, c[0x0][0x178], !P2 ;  /* 0x00005e0037007a0c */ /* 0x000fe40005741270 */
[----:B------:R-:W-:Y:S01]  /*41f60*/  LOP3.LUT R37, R37, 0x600, RZ, 0xc0, !PT ;  /* 0x0000060025257812 */ /* 0x000fe200078ec0ff */
[C---:B0-----:R-:W-:Y:S01]  /*41f70*/  IMAD.WIDE R4, R12.reuse, 0x2, R2 ;  /* 0x000000020c047825 */ /* 0x041fe200078e0202 */
[----:B------:R-:W-:Y:S02]  /*41f80*/  IADD3 R10, R12, c[0x0][0x198], RZ ;  /* 0x000066000c0a7a10 */ /* 0x000fe40007ffe0ff */
[----:B------:R-:W0:Y:S01]  /*41f90*/  LDS.128 R12, [R0] ;  /* 0x00000000000c7984 */ /* 0x000e220000000c00 */
[----:B------:R-:W-:-:S03]  /*41fa0*/  PRMT R6, R11, 0x7632, R6 ;  /* 0x000076320b067816 */ /* 0x000fc60000000006 */
[----:B------:R1:W-:Y:S01]  /*41fb0*/  @P4 STG.E.U16 [R4.64], R11 ;  /* 0x0000000b04004986 */ /* 0x0003e2000c101504 */
[----:B------:R-:W-:Y:S01]  /*41fc0*/  ISETP.LT.AND P4, PT, R38, c[0x0][0x178], !P0 ;  /* 0x00005e0026007a0c */ /* 0x000fe20004781270 */
[----:B------:R-:W-:Y:S02]  /*41fd0*/  IMAD R37, R39, 0x10, R37 ;  /* 0x0000001027257824 */ /* 0x000fe400078e0225 */
[----:B------:R4:W-:Y:S01]  /*41fe0*/  @P1 STG.E.U16 [R8.64], R23 ;  /* 0x0000001708001986 */ /* 0x0009e2000c101504 */
[----:B------:R-:W-:Y:S01]  /*41ff0*/  ISETP.LT.AND P0, PT, R55, c[0x0][0x178], !P0 ;  /* 0x00005e0037007a0c */ /* 0x000fe20004701270 */
[C---:B-1----:R-:W-:Y:S01]  /*42000*/  IMAD.WIDE R4, R10.reuse, 0x2, R2 ;  /* 0x000000020a047825 */ /* 0x042fe200078e0202 */
[C---:B------:R-:W-:Y:S02]  /*42010*/  IADD3 R11, R10.reuse, c[0x0][0x198], RZ ;  /* 0x000066000a0b7a10 */ /* 0x040fe40007ffe0ff */
[----:B----4-:R-:W-:Y:S01]  /*42020*/  PRMT R23, R23, 0x7632, R23 ;  /* 0x0000763217177816 */ /* 0x010fe20000000017 */
[----:B------:R-:W-:Y:S01]  /*42030*/  IMAD.WIDE R8, R10, 0x2, R60 ;  /* 0x000000020a087825 */ /* 0x000fe200078e023c */
[----:B------:R1:W-:Y:S01]  /*42040*/  @P5 STG.E.U16 [R4.64], R6 ;  /* 0x0000000604005986 */ /* 0x0003e2000c101504 */
[----:B------:R-:W-:-:S02]  /*42050*/  LOP3.LUT R37, R37, 0x20, RZ, 0x3c, !PT ;  /* 0x0000002025257812 */ /* 0x000fc400078e3cff */
[----:B------:R-:W-:Y:S01]  /*42060*/  PRMT R0, R7, 0x7632, R0 ;  /* 0x0000763207007816 */ /* 0x000fe20000000000 */
[----:B------:R4:W-:Y:S01]  /*42070*/  @P2 STG.E.U16 [R8.64], R23 ;  /* 0x0000001708002986 */ /* 0x0009e2000c101504 */
[----:B------:R-:W-:Y:S01]  /*42080*/  ISETP.GE.AND P6, PT, R18, c[0x0][0x17c], PT ;  /* 0x00005f0012007a0c */ /* 0x000fe20003fc6270 */
[----:B-1----:R-:W-:Y:S01]  /*42090*/  IMAD.WIDE R4, R11, 0x2, R2 ;  /* 0x000000020b047825 */ /* 0x002fe200078e0202 */
[----:B------:R-:W-:-:S04]  /*420a0*/  ISETP.LT.AND P2, PT, R38, c[0x0][0x178], !P3 ;  /* 0x00005e0026007a0c */ /* 0x000fc80005f41270 */
[----:B------:R-:W-:Y:S01]  /*420b0*/  @P4 STG.E.U16 [R4.64], R7 ;  /* 0x0000000704004986 */ /* 0x000fe2000c101504 */
[----:B------:R-:W-:-:S03]  /*420c0*/  ISETP.LT.AND P3, PT, R55, c[0x0][0x178], !P3 ;  /* 0x00005e0037007a0c */ /* 0x000fc60005f61270 */
[----:B------:R-:W1:Y:S01]  /*420d0*/  LDS.128 R4, [R37] ;  /* 0x0000000025047984 */ /* 0x000e620000000c00 */
[C---:B------:R-:W-:Y:S01]  /*420e0*/  IADD3 R10, R11.reuse, c[0x0][0x198], RZ ;  /* 0x000066000b0a7a10 */ /* 0x040fe20007ffe0ff */
[----:B----4-:R-:W-:Y:S01]  /*420f0*/  IMAD.WIDE R8, R11, 0x2, R60 ;  /* 0x000000020b087825 */ /* 0x010fe200078e023c */
[----:B------:R-:W-:Y:S02]  /*42100*/  ISETP.LT.AND P4, PT, R38, c[0x0][0x178], !P6 ;  /* 0x00005e0026007a0c */ /* 0x000fe40007781270 */
[C---:B------:R-:W-:Y:S02]  /*42110*/  IADD3 R18, R10.reuse, c[0x0][0x198], RZ ;  /* 0x000066000a127a10 */ /* 0x040fe40007ffe0ff */
[----:B------:R4:W-:Y:S01]  /*42120*/  @P0 STG.E.U16 [R8.64], R19 ;  /* 0x0000001308000986 */ /* 0x0009e2000c101504 */
[----:B------:R-:W-:Y:S02]  /*42130*/  ISETP.LT.AND P6, PT, R55, c[0x0][0x178], !P6 ;  /* 0x00005e0037007a0c */ /* 0x000fe400077c1270 */
[----:B--2---:R-:W-:Y:S01]  /*42140*/  ISETP.GE.AND P1, PT, R17, c[0x0][0x17c], PT ;  /* 0x00005f0011007a0c */ /* 0x004fe20003f26270 */
[----:B----4-:R-:W-:-:S04]  /*42150*/  IMAD.WIDE R8, R10, 0x2, R2 ;  /* 0x000000020a087825 */ /* 0x010fc800078e0202 */
[----:B------:R-:W-:Y:S01]  /*42160*/  IMAD.WIDE R10, R10, 0x2, R60 ;  /* 0x000000020a0a7825 */ /* 0x000fe200078e023c */
[----:B------:R-:W-:Y:S04]  /*42170*/  @P2 STG.E.U16 [R8.64], R0 ;  /* 0x0000000008002986 */ /* 0x000fe8000c101504 */
[----:B------:R-:W-:Y:S01]  /*42180*/  @P3 STG.E.U16 [R10.64], R20 ;  /* 0x000000140a003986 */ /* 0x000fe2000c101504 */
[----:B------:R-:W-:Y:S02]  /*42190*/  ISETP.LT.AND P3, PT, R38, c[0x0][0x178], !P1 ;  /* 0x00005e0026007a0c */ /* 0x000fe40004f61270 */
[----:B------:R-:W-:Y:S02]  /*421a0*/  ISETP.LT.AND P1, PT, R55, c[0x0][0x178], !P1 ;  /* 0x00005e0037007a0c */ /* 0x000fe40004f21270 */
[----:B---3--:R-:W-:Y:S01]  /*421b0*/  ISETP.GE.AND P5, PT, R16, c[0x0][0x17c], PT ;  /* 0x00005f0010007a0c */ /* 0x008fe20003fa6270 */
[----:B------:R-:W-:-:S05]  /*421c0*/  IMAD.WIDE R16, R18, 0x2, R2 ;  /* 0x0000000212107825 */ /* 0x000fca00078e0202 */
[----:B------:R2:W-:Y:S01]  /*421d0*/  @P4 STG.E.U16 [R16.64], R44 ;  /* 0x0000002c10004986 */ /* 0x0005e2000c101504 */
[----:B------:R-:W-:Y:S02]  /*421e0*/  ISETP.LT.AND P4, PT, R38, c[0x0][0x178], !P5 ;  /* 0x00005e0026007a0c */ /* 0x000fe40006f81270 */
[----:B------:R-:W-:Y:S01]  /*421f0*/  ISETP.GE.AND P0, PT, R25, c[0x0][0x17c], PT ;  /* 0x00005f0019007a0c */ /* 0x000fe20003f06270 */
[C---:B--2---:R-:W-:Y:S01]  /*42200*/  IMAD.WIDE R16, R18.reuse, 0x2, R60 ;  /* 0x0000000212107825 */ /* 0x044fe200078e023c */
[----:B------:R-:W-:Y:S02]  /*42210*/  IADD3 R18, R18, c[0x0][0x198], RZ ;  /* 0x0000660012127a10 */ /* 0x000fe40007ffe0ff */
[----:B------:R-:W-:Y:S02]  /*42220*/  PRMT R44, R44, 0x7632, R44 ;  /* 0x000076322c2c7816 */ /* 0x000fe4000000002c */
[----:B0-----:R0:W-:Y:S01]  /*42230*/  @P6 STG.E.U16 [R16.64], R12 ;  /* 0x0000000c10006986 */ /* 0x0011e2000c101504 */
[----:B------:R-:W-:-:S02]  /*42240*/  IADD3 R0, R18, c[0x0][0x198], RZ ;  /* 0x0000660012007a10 */ /* 0x000fc40007ffe0ff */
[----:B------:R-:W-:Y:S02]  /*42250*/  ISETP.LT.AND P5, PT, R55, c[0x0][0x178], !P5 ;  /* 0x00005e0037007a0c */ /* 0x000fe40006fa1270 */
[----:B------:R-:W-:Y:S01]  /*42260*/  ISETP.GE.AND P2, PT, R21, c[0x0][0x17c], PT ;  /* 0x00005f0015007a0c */ /* 0x000fe20003f46270 */
[----:B0-----:R-:W-:Y:S01]  /*42270*/  IMAD.WIDE R16, R18, 0x2, R2 ;  /* 0x0000000212107825 */ /* 0x001fe200078e0202 */
[----:B------:R-:W-:-:S03]  /*42280*/  PRMT R12, R12, 0x7632, R12 ;  /* 0x000076320c0c7816 */ /* 0x000fc6000000000c */
[----:B------:R-:W-:Y:S01]  /*42290*/  IMAD.WIDE R18, R18, 0x2, R60 ;  /* 0x0000000212127825 */ /* 0x000fe200078e023c */
[----:B------:R-:W-:Y:S01]  /*422a0*/  @P3 STG.E.U16 [R16.64], R44 ;  /* 0x0000002c10003986 */ /* 0x000fe2000c101504 */
[----:B------:R-:W-:-:S03]  /*422b0*/  ISETP.GE.AND P6, PT, R24, c[0x0][0x17c], PT ;  /* 0x00005f0018007a0c */ /* 0x000fc60003fc6270 */
[----:B------:R0:W-:Y:S01]  /*422c0*/  @P1 STG.E.U16 [R18.64], R12 ;  /* 0x0000000c12001986 */ /* 0x0001e2000c101504 */
[----:B------:R-:W-:Y:S01]  /*422d0*/  ISETP.LT.AND P1, PT, R38, c[0x0][0x178], !P0 ;  /* 0x00005e0026007a0c */ /* 0x000fe20004721270 */
[C-C-:B------:R-:W-:Y:S01]  /*422e0*/  IMAD.WIDE R20, R0.reuse, 0x2, R2.reuse ;  /* 0x0000000200147825 */ /* 0x140fe200078e0202 */
[----:B------:R-:W-:Y:S02]  /*422f0*/  ISETP.LT.AND P0, PT, R55, c[0x0][0x178], !P0 ;  /* 0x00005e0037007a0c */ /* 0x000fe40004701270 */
[----:B------:R-:W-:Y:S02]  /*42300*/  IADD3 R24, R0, c[0x0][0x198], RZ ;  /* 0x0000660000187a10 */ /* 0x000fe40007ffe0ff */
[----:B------:R2:W-:Y:S01]  /*42310*/  @P4 STG.E.U16 [R20.64], R48 ;  /* 0x0000003014004986 */ /* 0x0005e2000c101504 */
[----:B------:R-:W-:Y:S02]  /*42320*/  ISETP.GE.AND P3, PT, R22, c[0x0][0x17c], PT ;  /* 0x00005f0016007a0c */ /* 0x000fe40003f66270 */
[C---:B------:R-:W-:Y:S01]  /*42330*/  IMAD.WIDE R22, R24.reuse, 0x2, R2 ;  /* 0x0000000218167825 */ /* 0x040fe200078e0202 */
[----:B0-----:R-:W-:-:S03]  /*42340*/  IADD3 R12, R24, c[0x0][0x198], RZ ;  /* 0x00006600180c7a10 */ /* 0x001fc60007ffe0ff */
[----:B------:R-:W-:-:S04]  /*42350*/  IMAD.WIDE R24, R24, 0x2, R60 ;  /* 0x0000000218187825 */ /* 0x000fc800078e023c */
[----:B--2---:R-:W-:Y:S01]  /*42360*/  IMAD.WIDE R20, R0, 0x2, R60 ;  /* 0x0000000200147825 */ /* 0x004fe200078e023c */
[----:B------:R-:W-:Y:S02]  /*42370*/  PRMT R48, R48, 0x7632, R48 ;  /* 0x0000763230307816 */ /* 0x000fe40000000030 */
[----:B-1----:R-:W-:Y:S02]  /*42380*/  PRMT R0, R4, 0x7632, R0 ;  /* 0x0000763204007816 */ /* 0x002fe40000000000 */
[----:B------:R-:W-:Y:S01]  /*42390*/  @P5 STG.E.U16 [R20.64], R4 ;  /* 0x0000000414005986 */ /* 0x000fe2000c101504 */
[----:B------:R-:W-:-:S03]  /*423a0*/  ISETP.GE.AND P5, PT, R29, c[0x0][0x17c], PT ;  /* 0x00005f001d007a0c */ /* 0x000fc60003fa6270 */
[----:B------:R-:W-:Y:S04]  /*423b0*/  @P1 STG.E.U16 [R22.64], R48 ;  /* 0x0000003016001986 */ /* 0x000fe8000c101504 */
[----:B------:R-:W-:Y:S01]  /*423c0*/  @P0 STG.E.U16 [R24.64], R0 ;  /* 0x0000000018000986 */ /* 0x000fe2000c101504 */
[----:B------:R-:W-:-:S03]  /*423d0*/  ISETP.GE.AND P0, PT, R28, c[0x0][0x17c], PT ;  /* 0x00005f001c007a0c */ /* 0x000fc60003f06270 */
[----:B------:R-:W2:Y:S04]  /*423e0*/  LDL.LU R29, [R1+0x152c] ;  /* 0x00152c00011d7983 */ /* 0x000ea80000300800 */
[----:B------:R-:W3:Y:S04]  /*423f0*/  LDL.LU R28, [R1+0x1528] ;  /* 0x00152800011c7983 */ /* 0x000ee80000300800 */
[----:B------:R-:W0:Y:S01]  /*42400*/  S2R R37, SR_TID.X ;  /* 0x0000000000257919 */ /* 0x000e220000002100 */
[----:B------:R-:W-:Y:S01]  /*42410*/  ISETP.LT.AND P4, PT, R38, c[0x0][0x178], !P2 ;  /* 0x00005e0026007a0c */ /* 0x000fe20005781270 */
[----:B------:R-:W-:Y:S01]  /*42420*/  IMAD.WIDE R26, R12, 0x2, R2 ;  /* 0x000000020c1a7825 */ /* 0x000fe200078e0202 */
[----:B------:R-:W-:Y:S01]  /*42430*/  ISETP.LT.AND P1, PT, R38, c[0x0][0x178], !P6 ;  /* 0x00005e0026007a0c */ /* 0x000fe20007721270 */
[----:B------:R-:W4:Y:S01]  /*42440*/  LDL.LU R33, [R1+0x153c] ;  /* 0x00153c0001217983 */ /* 0x000f220000300800 */
[C---:B0-----:R-:W-:Y:S01]  /*42450*/  LOP3.LUT R39, R37.reuse, 0x1f, RZ, 0xc0, !PT ;  /* 0x0000001f25277812 */ /* 0x041fe200078ec0ff */
[----:B------:R-:W-:-:S05]  /*42460*/  IMAD.SHL.U32 R37, R37, 0x100, RZ ;  /* 0x0000010025257824 */ /* 0x000fca00078e00ff */
[----:B------:R-:W-:-:S05]  /*42470*/  LOP3.LUT R37, R37, 0x600, RZ, 0xc0, !PT ;  /* 0x0000060025257812 */ /* 0x000fca00078ec0ff */
[----:B------:R-:W-:-:S05]  /*42480*/  IMAD R37, R39, 0x10, R37 ;  /* 0x0000001027257824 */ /* 0x000fca00078e0225 */
[----:B------:R-:W-:-:S05]  /*42490*/  LOP3.LUT R37, R37, 0x40, RZ, 0x3c, !PT ;  /* 0x0000004025257812 */ /* 0x000fca00078e3cff */
[----:B------:R0:W1:Y:S04]  /*424a0*/  LDS.128 R8, [R37] ;  /* 0x0000000025087984 */ /* 0x0000680000000c00 */
[----:B0-----:R-:W0:Y:S02]  /*424b0*/  S2R R37, SR_TID.X ;  /* 0x0000000000257919 */ /* 0x001e240000002100 */
[C---:B0-----:R-:W-:Y:S01]  /*424c0*/  LOP3.LUT R39, R37.reuse, 0x1f, RZ, 0xc0, !PT ;  /* 0x0000001f25277812 */ /* 0x041fe200078ec0ff */
[----:B------:R-:W-:-:S05]  /*424d0*/  IMAD.SHL.U32 R37, R37, 0x100, RZ ;  /* 0x0000010025257824 */ /* 0x000fca00078e00ff */
[----:B------:R-:W-:-:S05]  /*424e0*/  LOP3.LUT R37, R37, 0x600, RZ, 0xc0, !PT ;  /* 0x0000060025257812 */ /* 0x000fca00078ec0ff */
[----:B------:R-:W-:-:S05]  /*424f0*/  IMAD R37, R39, 0x10, R37 ;  /* 0x0000001027257824 */ /* 0x000fca00078e0225 */
[----:B------:R-:W-:-:S05]  /*42500*/  LOP3.LUT R37, R37, 0x60, RZ, 0x3c, !PT ;  /* 0x0000006025257812 */ /* 0x000fca00078e3cff */
[----:B------:R-:W0:Y:S01]  /*42510*/  LDS.128 R16, [R37] ;  /* 0x0000000025107984 */ /* 0x000e220000000c00 */
[C---:B------:R-:W-:Y:S02]  /*42520*/  ISETP.LT.AND P2, PT, R55.reuse, c[0x0][0x178], !P2 ;  /* 0x00005e0037007a0c */ /* 0x040fe40005741270 */
[----:B------:R-:W-:Y:S01]  /*42530*/  ISETP.LT.AND P6, PT, R55, c[0x0][0x178], !P6 ;  /* 0x00005e0037007a0c */ /* 0x000fe200077c1270 */
[----:B------:R1:W-:Y:S01]  /*42540*/  @P4 STG.E.U16 [R26.64], R56 ;  /* 0x000000381a004986 */ /* 0x0003e2000c101504 */
[----:B------:R-:W-:Y:S02]  /*42550*/  IADD3 R24, R12, c[0x0][0x198], RZ ;  /* 0x000066000c187a10 */ /* 0x000fe40007ffe0ff */
[----:B------:R-:W-:Y:S02]  /*42560*/  ISETP.LT.AND P4, PT, R38, c[0x0][0x178], !P3 ;  /* 0x00005e0026007a0c */ /* 0x000fe40005f81270 */
[----:B------:R-:W-:Y:S01]  /*42570*/  IADD3 R0, R24, c[0x0][0x198], RZ ;  /* 0x0000660018007a10 */ /* 0x000fe20007ffe0ff */
[----:B------:R-:W-:Y:S01]  /*42580*/  IMAD.WIDE R20, R12, 0x2, R60 ;  /* 0x000000020c147825 */ /* 0x000fe200078e023c */
[----:B-1----:R-:W-:Y:S01]  /*42590*/  PRMT R4, R8, 0x7632, R4 ;  /* 0x0000763208047816 */ /* 0x002fe20000000004 */
[----:B------:R-:W4:Y:S02]  /*425a0*/  LDL.LU R12, [R1+0x1538] ;  /* 0x00153800010c7983 */ /* 0x000f240000300800 */
[----:B------:R-:W-:Y:S01]  /*425b0*/  IMAD.WIDE R22, R24, 0x2, R2 ;  /* 0x0000000218167825 */ /* 0x000fe200078e0202 */
[----:B------:R-:W-:-:S03]  /*425c0*/  PRMT R56, R56, 0x7632, R56 ;  /* 0x0000763238387816 */ /* 0x000fc60000000038 */
[----:B------:R-:W-:Y:S01]  /*425d0*/  IMAD.WIDE R24, R24, 0x2, R60 ;  /* 0x0000000218187825 */ /* 0x000fe200078e023c */
[----:B------:R1:W-:Y:S03]  /*425e0*/  @P2 STG.E.U16 [R20.64], R8 ;  /* 0x0000000814002986 */ /* 0x0003e6000c101504 */
[----:B------:R-:W-:Y:S01]  /*425f0*/  IMAD.WIDE R26, R0, 0x2, R2 ;  /* 0x00000002001a7825 */ /* 0x000fe200078e0202 */
[----:B------:R-:W-:Y:S01]  /*42600*/  @P1 STG.E.U16 [R22.64], R56 ;  /* 0x0000003816001986 */ /* 0x000fe2000c101504 */
[----:B------:R-:W-:-:S03]  /*42610*/  ISETP.LT.AND P3, PT, R55, c[0x0][0x178], !P3 ;  /* 0x00005e0037007a0c */ /* 0x000fc60005f61270 */
[----:B------:R0:W-:Y:S04]  /*42620*/  @P6 STG.E.U16 [R24.64], R4 ;  /* 0x0000000418006986 */ /* 0x0001e8000c101504 */
[----:B------:R0:W-:Y:S01]  /*42630*/  @P4 STG.E.U16 [R26.64], R52 ;  /* 0x000000341a004986 */ /* 0x0001e2000c101504 */
[----:B------:R-:W-:Y:S02]  /*42640*/  ISETP.LT.AND P4, PT, R38, c[0x0][0x178], !P5 ;  /* 0x00005e0026007a0c */ /* 0x000fe40006f81270 */
[----:B------:R-:W-:Y:S01]  /*42650*/  ISETP.LT.AND P5, PT, R55, c[0x0][0x178], !P5 ;  /* 0x00005e0037007a0c */ /* 0x000fe20006fa1270 */
[C---:B-1----:R-:W-:Y:S01]  /*42660*/  IMAD.WIDE R20, R0.reuse, 0x2, R60 ;  /* 0x0000000200147825 */ /* 0x042fe200078e023c */
[----:B0-----:R-:W-:Y:S02]  /*42670*/  IADD3 R24, R0, c[0x0][0x198], RZ ;  /* 0x0000660000187a10 */ /* 0x001fe40007ffe0ff */
[----:B------:R-:W-:-:S02]  /*42680*/  PRMT R0, R16, 0x7632, R0 ;  /* 0x0000763210007816 */ /* 0x000fc40000000000 */
[----:B------:R-:W-:Y:S01]  /*42690*/  PRMT R52, R52, 0x7632, R52 ;  /* 0x0000763234347816 */ /* 0x000fe20000000034 */
[C---:B------:R-:W-:Y:S01]  /*426a0*/  IMAD.WIDE R22, R24.reuse, 0x2, R2 ;  /* 0x0000000218167825 */ /* 0x040fe200078e0202 */
[----:B------:R-:W-:-:S03]  /*426b0*/  IADD3 R4, R24, c[0x0][0x198], RZ ;  /* 0x0000660018047a10 */ /* 0x000fc60007ffe0ff */
[----:B------:R-:W-:Y:S01]  /*426c0*/  IMAD.WIDE R24, R24, 0x2, R60 ;  /* 0x0000000218187825 */ /* 0x000fe200078e023c */
[----:B------:R-:W-:Y:S01]  /*426d0*/  ISETP.GE.AND P2, PT, R32, c[0x0][0x17c], PT ;  /* 0x00005f0020007a0c */ /* 0x000fe20003f46270 */
[----:B------:R0:W-:Y:S04]  /*426e0*/  @P3 STG.E.U16 [R20.64], R16 ;  /* 0x0000001014003986 */ /* 0x0001e8000c101504 */
[----:B------:R-:W-:Y:S01]  /*426f0*/  @P4 STG.E.U16 [R22.64], R52 ;  /* 0x0000003416004986 */ /* 0x000fe2000c101504 */
[----:B------:R-:W-:-:S03]  /*42700*/  ISETP.LT.AND P4, PT, R55, c[0x0][0x178], !P2 ;  /* 0x00005e0037007a0c */ /* 0x000fc60005781270 */
[----:B------:R1:W-:Y:S01]  /*42710*/  @P5 STG.E.U16 [R24.64], R0 ;  /* 0x0000000018005986 */ /* 0x0003e2000c101504 */
[----:B------:R-:W-:-:S03]  /*42720*/  ISETP.LT.AND P5, PT, R38, c[0x0][0x178], !P2 ;  /* 0x00005e0026007a0c */ /* 0x000fc600057a1270 */
[----:B------:R-:W4:Y:S01]  /*42730*/  LDL.LU R32, [R1+0x154c] ;  /* 0x00154c0001207983 */ /* 0x000f220000300800 */
[----:B---3--:R-:W-:-:S03]  /*42740*/  ISETP.GE.AND P2, PT, R28, c[0x0][0x17c], PT ;  /* 0x00005f001c007a0c */ /* 0x008fc60003f46270 */
[----:B------:R-:W3:Y:S01]  /*42750*/  LDL.LU R28, [R1+0x1548] ;  /* 0x00154800011c7983 */ /* 0x000ee20000300800 */
[----:B------:R-:W-:Y:S01]  /*42760*/  ISETP.LT.AND P6, PT, R38, c[0x0][0x178], !P0 ;  /* 0x00005e0026007a0c */ /* 0x000fe200047c1270 */
[C---:B------:R-:W-:Y:S01]  /*42770*/  IMAD.WIDE R26, R4.reuse, 0x2, R2 ;  /* 0x00000002041a7825 */ /* 0x040fe200078e0202 */
[----:B------:R-:W-:Y:S01]  /*42780*/  ISETP.GE.AND P1, PT, R31, c[0x0][0x17c], PT ;  /* 0x00005f001f007a0c */ /* 0x000fe20003f26270 */
[----:B------:R-:W3:Y:S01]  /*42790*/  LDL.LU R34, [R1+0x155c] ;  /* 0x00155c0001227983 */ /* 0x000ee20000300800 */
[----:B------:R-:W-:Y:S02]  /*427a0*/  ISETP.LT.AND P0, PT, R55, c[0x0][0x178], !P0 ;  /* 0x00005e0037007a0c */ /* 0x000fe40004701270 */
[----:B------:R-:W-:Y:S02]  /*427b0*/  IADD3 R31, R4, c[0x0][0x198], RZ ;  /* 0x00006600041f7a10 */ /* 0x000fe40007ffe0ff */
[----:B--2---:R-:W-:-:S05]  /*427c0*/  ISETP.GE.AND P3, PT, R29, c[0x0][0x17c], PT ;  /* 0x00005f001d007a0c */ /* 0x004fca0003f66270 */
[----:B------:R2:W-:Y:S01]  /*427d0*/  @P6 STG.E.U16 [R26.64], R45 ;  /* 0x0000002d1a006986 */ /* 0x0005e2000c101504 */
[----:B------:R-:W-:Y:S02]  /*427e0*/  ISETP.LT.AND P6, PT, R38, c[0x0][0x178], !P1 ;  /* 0x00005e0026007a0c */ /* 0x000fe40004fc1270 */
[----:B------:R-:W-:Y:S01]  /*427f0*/  IADD3 R29, R31, c[0x0][0x198], RZ ;  /* 0x000066001f1d7a10 */ /* 0x000fe20007ffe0ff */
[----:B0-----:R-:W-:Y:S01]  /*42800*/  IMAD.WIDE R20, R4, 0x2, R60 ;  /* 0x0000000204147825 */ /* 0x001fe200078e023c */
[----:B------:R-:W-:Y:S02]  /*42810*/  PRMT R8, R45, 0x7632, R8 ;  /* 0x000076322d087816 */ /* 0x000fe40000000008 */
[----:B-1----:R-:W-:Y:S01]  /*42820*/  PRMT R0, R13, 0x7632, R0 ;  /* 0x000076320d007816 */ /* 0x002fe20000000000 */
[C---:B------:R-:W-:Y:S01]  /*42830*/  IMAD.WIDE R22, R31.reuse, 0x2, R2 ;  /* 0x000000021f167825 */ /* 0x040fe200078e0202 */
[----:B------:R-:W-:Y:S03]  /*42840*/  @P0 STG.E.U16 [R20.64], R13 ;  /* 0x0000000d14000986 */ /* 0x000fe6000c101504 */
[----:B------:R-:W-:Y:S01]  /*42850*/  IMAD.WIDE R24, R31, 0x2, R60 ;  /* 0x000000021f187825 */ /* 0x000fe200078e023c */
[----:B------:R-:W-:Y:S03]  /*42860*/  @P5 STG.E.U16 [R22.64], R8 ;  /* 0x0000000816005986 */ /* 0x000fe6000c101504 */
[----:B--2---:R-:W-:Y:S01]  /*42870*/  IMAD.WIDE R26, R29, 0x2, R2 ;  /* 0x000000021d1a7825 */ /* 0x004fe200078e0202 */
[----:B------:R-:W-:Y:S04]  /*42880*/  @P4 STG.E.U16 [R24.64], R0 ;  /* 0x0000000018004986 */ /* 0x000fe8000c101504 */
[----:B------:R0:W-:Y:S01]  /*42890*/  @P6 STG.E.U16 [R26.64], R49 ;  /* 0x000000311a006986 */ /* 0x0001e2000c101504 */
[----:B------:R-:W-:-:S02]  /*428a0*/  ISETP.LT.AND P1, PT, R55, c[0x0][0x178], !P1 ;  /* 0x00005e0037007a0c */ /* 0x000fc40004f21270 */
[----:B------:R-:W-:Y:S02]  /*428b0*/  ISETP.LT.AND P5, PT, R38, c[0x0][0x178], !P3 ;  /* 0x00005e0026007a0c */ /* 0x000fe40005fa1270 */
[----:B------:R-:W-:Y:S01]  /*428c0*/  ISETP.LT.AND P4, PT, R55, c[0x0][0x178], !P3 ;  /* 0x00005e0037007a0c */ /* 0x000fe20005f81270 */
[----:B0-----:R-:W2:Y:S01]  /*428d0*/  LDL.LU R26, [R1+0x1558] ;  /* 0x00155800011a7983 */ /* 0x001ea20000300800 */
[----:B------:R-:W-:Y:S02]  /*428e0*/  IADD3 R31, R29, c[0x0][0x198], RZ ;  /* 0x000066001d1f7a10 */ /* 0x000fe40007ffe0ff */
[----:B------:R-:W-:Y:S02]  /*428f0*/  PRMT R4, R49, 0x7632, R4 ;  /* 0x0000763231047816 */ /* 0x000fe40000000004 */
[----:B------:R-:W-:Y:S01]  /*42900*/  PRMT R0, R5, 0x7632, R0 ;  /* 0x0000763205007816 */ /* 0x000fe20000000000 */
[----:B------:R-:W-:Y:S01]  /*42910*/  IMAD.WIDE R20, R31, 0x2, R2 ;  /* 0x000000021f147825 */ /* 0x000fe200078e0202 */
[----:B----4-:R-:W-:-:S03]  /*42920*/  ISETP.GE.AND P0, PT, R33, c[0x0][0x17c], PT ;  /* 0x00005f0021007a0c */ /* 0x010fc60003f06270 */
[----:B------:R-:W-:Y:S01]  /*42930*/  IMAD.WIDE R22, R31, 0x2, R60 ;  /* 0x000000021f167825 */ /* 0x000fe200078e023c */
[----:B------:R-:W-:-:S03]  /*42940*/  ISETP.GE.AND P3, PT, R12, c[0x0][0x17c], PT ;  /* 0x00005f000c007a0c */ /* 0x000fc60003f66270 */
[----:B------:R-:W-:-:S05]  /*42950*/  IMAD.WIDE R12, R29, 0x2, R60 ;  /* 0x000000021d0c7825 */ /* 0x000fca00078e023c */
[----:B------:R-:W-:Y:S04]  /*42960*/  @P1 STG.E.U16 [R12.64], R5 ;  /* 0x000000050c001986 */ /* 0x000fe8000c101504 */
[----:B------:R0:W-:Y:S01]  /*42970*/  @P5 STG.E.U16 [R20.64], R4 ;  /* 0x0000000414005986 */ /* 0x0001e2000c101504 */
[----:B------:R-:W-:-:S03]  /*42980*/  ISETP.LT.AND P5, PT, R38, c[0x0][0x178], !P0 ;  /* 0x00005e0026007a0c */ /* 0x000fc600047a1270 */
[----:B------:R1:W-:Y:S01]  /*42990*/  @P4 STG.E.U16 [R22.64], R0 ;  /* 0x0000000016004986 */ /* 0x0003e2000c101504 */
[----:B------:R-:W-:Y:S02]  /*429a0*/  ISETP.LT.AND P4, PT, R55, c[0x0][0x178], !P0 ;  /* 0x00005e0037007a0c */ /* 0x000fe40004781270 */
[----:B------:R-:W-:Y:S02]  /*429b0*/  ISETP.GE.AND P1, PT, R32, c[0x0][0x17c], PT ;  /* 0x00005f0020007a0c */ /* 0x000fe40003f26270 */
[----:B------:R-:W4:Y:S01]  /*429c0*/  LDL.LU R32, [R1+0x1554] ;  /* 0x0015540001207983 */ /* 0x000f220000300800 */
[----:B---3--:R-:W-:-:S03]  /*429d0*/  ISETP.GE.AND P0, PT, R28, c[0x0][0x17c], PT ;  /* 0x00005f001c007a0c */ /* 0x008fc60003f06270 */
[----:B------:R-:W3:Y:S01]  /*429e0*/  LDL.LU R28, [R1+0x1550] ;  /* 0x00155000011c7983 */ /* 0x000ee20000300800 */
[----:B------:R-:W-:Y:S02]  /*429f0*/  ISETP.LT.AND P6, PT, R38, c[0x0][0x178], !P2 ;  /* 0x00005e0026007a0c */ /* 0x000fe400057c1270 */
[----:B------:R-:W-:Y:S02]  /*42a00*/  IADD3 R33, R31, c[0x0][0x198], RZ ;  /* 0x000066001f217a10 */ /* 0x000fe40007ffe0ff */
[----:B------:R-:W-:Y:S01]  /*42a10*/  ISETP.LT.AND P2, PT, R55, c[0x0][0x178], !P2 ;  /* 0x00005e0037007a0c */ /* 0x000fe20005741270 */
[----:B------:R-:W4:Y:S01]  /*42a20*/  LDL.LU R31, [R1+0x1544] ;  /* 0x00154400011f7983 */ /* 0x000f220000300800 */
[C---:B------:R-:W-:Y:S01]  /*42a30*/  IADD3 R27, R33.reuse, c[0x0][0x198], RZ ;  /* 0x00006600211b7a10 */ /* 0x040fe20007ffe0ff */
[----:B------:R-:W-:Y:S01]  /*42a40*/  IMAD.WIDE R24, R33, 0x2, R2 ;  /* 0x0000000221187825 */ /* 0x000fe200078e0202 */
[----:B------:R-:W-:-:S03]  /*42a50*/  PRMT R8, R57, 0x7632, R8 ;  /* 0x0000763239087816 */ /* 0x000fc60000000008 */
[----:B0-----:R-:W-:Y:S01]  /*42a60*/  IMAD.WIDE R4, R33, 0x2, R60 ;  /* 0x0000000221047825 */ /* 0x001fe200078e023c */
[----:B-1----:R-:W-:-:S03]  /*42a70*/  PRMT R0, R9, 0x7632, R0 ;  /* 0x0000763209007816 */ /* 0x002fc60000000000 */
[C---:B------:R-:W-:Y:S01]  /*42a80*/  IMAD.WIDE R12, R27.reuse, 0x2, R2 ;  /* 0x000000021b0c7825 */ /* 0x040fe200078e0202 */
[----:B------:R0:W-:Y:S03]  /*42a90*/  @P6 STG.E.U16 [R24.64], R57 ;  /* 0x0000003918006986 */ /* 0x0001e6000c101504 */
[----:B------:R-:W-:Y:S01]  /*42aa0*/  IMAD.WIDE R20, R27, 0x2, R60 ;  /* 0x000000021b147825 */ /* 0x000fe200078e023c */
[----:B------:R1:W-:Y:S01]  /*42ab0*/  @P2 STG.E.U16 [R4.64], R9 ;  /* 0x0000000904002986 */ /* 0x0003e2000c101504 */
[----:B------:R-:W-:-:S03]  /*42ac0*/  ISETP.LT.AND P6, PT, R38, c[0x0][0x178], !P3 ;  /* 0x00005e0026007a0c */ /* 0x000fc60005fc1270 */
[----:B------:R0:W-:Y:S01]  /*42ad0*/  @P5 STG.E.U16 [R12.64], R8 ;  /* 0x000000080c005986 */ /* 0x0001e2000c101504 */
[----:B------:R-:W-:-:S03]  /*42ae0*/  ISETP.LT.AND P5, PT, R38, c[0x0][0x178], !P1 ;  /* 0x00005e0026007a0c */ /* 0x000fc60004fa1270 */
[----:B------:R0:W-:Y:S01]  /*42af0*/  @P4 STG.E.U16 [R20.64], R0 ;  /* 0x0000000014004986 */ /* 0x0001e2000c101504 */
[----:B------:R-:W-:Y:S02]  /*42b00*/  ISETP.LT.AND P4, PT, R55, c[0x0][0x178], !P1 ;  /* 0x00005e0037007a0c */ /* 0x000fe40004f81270 */
[----:B------:R-:W-:Y:S02]  /*42b10*/  IADD3 R29, R27, c[0x0][0x198], RZ ;  /* 0x000066001b1d7a10 */ /* 0x000fe40007ffe0ff */
[----:B------:R-:W-:-:S03]  /*42b20*/  ISETP.LT.AND P3, PT, R55, c[0x0][0x178], !P3 ;  /* 0x00005e0037007a0c */ /* 0x000fc60005f61270 */
[C---:B------:R-:W-:Y:S01]  /*42b30*/  IMAD.WIDE R22, R29.reuse, 0x2, R2 ;  /* 0x000000021d167825 */ /* 0x040fe200078e0202 */
[----:B--2---:R-:W-:Y:S02]  /*42b40*/  ISETP.GE.AND P1, PT, R26, c[0x0][0x17c], PT ;  /* 0x00005f001a007a0c */ /* 0x004fe40003f26270 */
[----:B------:R-:W2:Y:S01]  /*42b50*/  LDL.LU R26, [R1+0x1540] ;  /* 0x00154000011a7983 */ /* 0x000ea20000300800 */
[----:B0-----:R-:W-:-:S03]  /*42b60*/  IADD3 R25, R29, c[0x0][0x198], RZ ;  /* 0x000066001d197a10 */ /* 0x001fc60007ffe0ff */
[----:B------:R-:W-:Y:S01]  /*42b70*/  @P6 STG.E.U16 [R22.64], R53 ;  /* 0x0000003516006986 */ /* 0x000fe2000c101504 */
[----:B------:R-:W-:Y:S01]  /*42b80*/  ISETP.LT.AND P6, PT, R38, c[0x0][0x178], !P0 ;  /* 0x00005e0026007a0c */ /* 0x000fe200047c1270 */
[----:B-1----:R-:W-:Y:S01]  /*42b90*/  IMAD.WIDE R4, R29, 0x2, R60 ;  /* 0x000000021d047825 */ /* 0x002fe200078e023c */
[----:B------:R-:W-:Y:S01]  /*42ba0*/  IADD3 R27, R25, c[0x0][0x198], RZ ;  /* 0x00006600191b7a10 */ /* 0x000fe20007ffe0ff */
[----:B------:R-:W2:Y:S01]  /*42bb0*/  LDL.LU R24, [R1+0x1534] ;  /* 0x0015340001187983 */ /* 0x000ea20000300800 */
[----:B------:R-:W-:Y:S01]  /*42bc0*/  PRMT R16, R53, 0x7632, R16 ;  /* 0x0000763235107816 */ /* 0x000fe20000000010 */
[----:B------:R-:W-:Y:S01]  /*42bd0*/  IMAD.WIDE R8, R25, 0x2, R2 ;  /* 0x0000000219087825 */ /* 0x000fe200078e0202 */
[----:B------:R-:W-:-:S03]  /*42be0*/  PRMT R0, R17, 0x7632, R0 ;  /* 0x0000763211007816 */ /* 0x000fc60000000000 */
[----:B------:R-:W-:Y:S01]  /*42bf0*/  IMAD.WIDE R12, R25, 0x2, R60 ;  /* 0x00000002190c7825 */ /* 0x000fe200078e023c */
[----:B------:R-:W-:Y:S01]  /*42c00*/  ISETP.GE.AND P2, PT, R34, c[0x0][0x17c], PT ;  /* 0x00005f0022007a0c */ /* 0x000fe20003f46270 */
[----:B------:R-:W-:Y:S02]  /*42c10*/  @P3 STG.E.U16 [R4.64], R17 ;  /* 0x0000001104003986 */ /* 0x000fe4000c101504 */
[----:B------:R-:W-:Y:S02]  /*42c20*/  IMAD.WIDE R20, R27, 0x2, R2 ;  /* 0x000000021b147825 */ /* 0x000fe400078e0202 */
[----:B------:R-:W-:Y:S01]  /*42c30*/  @P5 STG.E.U16 [R8.64], R16 ;  /* 0x0000001008005986 */ /* 0x000fe2000c101504 */
[----:B------:R-:W-:-:S03]  /*42c40*/  ISETP.LT.AND P5, PT, R38, c[0x0][0x178], !P2 ;  /* 0x00005e0026007a0c */ /* 0x000fc600057a1270 */
[----:B------:R-:W-:Y:S01]  /*42c50*/  @P4 STG.E.U16 [R12.64], R0 ;  /* 0x000000000c004986 */ /* 0x000fe2000c101504 */
[----:B------:R-:W-:-:S03]  /*42c60*/  ISETP.LT.AND P4, PT, R55, c[0x0][0x178], !P2 ;  /* 0x00005e0037007a0c */ /* 0x000fc60005781270 */
[----:B------:R0:W-:Y:S01]  /*42c70*/  @P6 STG.E.U16 [R20.64], R46 ;  /* 0x0000002e14006986 */ /* 0x0001e2000c101504 */
[----:B---3--:R-:W-:-:S03]  /*42c80*/  ISETP.GE.AND P2, PT, R28, c[0x0][0x17c], PT ;  /* 0x00005f001c007a0c */ /* 0x008fc60003f46270 */
[----:B------:R-:W3:Y:S04]  /*42c90*/  LDL.LU R28, [R1+0x1530] ;  /* 0x00153000011c7983 */ /* 0x000ee80000300800 */
[----:B0-----:R-:W3:Y:S01]  /*42ca0*/  LDL.LU R20, [R1+0x1524] ;  /* 0x0015240001147983 */ /* 0x001ee20000300800 */
[----:B------:R-:W-:Y:S02]  /*42cb0*/  ISETP.LT.AND P0, PT, R55, c[0x0][0x178], !P0 ;  /* 0x00005e0037007a0c */ /* 0x000fe40004701270 */
[----:B------:R-:W-:Y:S02]  /*42cc0*/  IADD3 R23, R27, c[0x0][0x198], RZ ;  /* 0x000066001b177a10 */ /* 0x000fe40007ffe0ff */
[----:B------:R-:W-:Y:S02]  /*42cd0*/  ISETP.LT.AND P6, PT, R38, c[0x0][0x178], !P1 ;  /* 0x00005e0026007a0c */ /* 0x000fe40004fc1270 */
[----:B------:R-:W-:Y:S01]  /*42ce0*/  IADD3 R25, R23, c[0x0][0x198], RZ ;  /* 0x0000660017197a10 */ /* 0x000fe20007ffe0ff */
[----:B------:R-:W-:Y:S01]  /*42cf0*/  IMAD.WIDE R4, R27, 0x2, R60 ;  /* 0x000000021b047825 */ /* 0x000fe200078e023c */
[----:B------:R-:W-:-:S02]  /*42d00*/  PRMT R22, R46, 0x7632, R22 ;  /* 0x000076322e167816 */ /* 0x000fc40000000016 */
[----:B------:R-:W-:Y:S01]  /*42d10*/  PRMT R0, R14, 0x7632, R0 ;  /* 0x000076320e007816 */ /* 0x000fe20000000000 */
[----:B------:R-:W-:Y:S01]  /*42d20*/  IMAD.WIDE R8, R23, 0x2, R2 ;  /* 0x0000000217087825 */ /* 0x000fe200078e0202 */
[----:B----4-:R-:W-:-:S03]  /*42d30*/  ISETP.GE.AND P3, PT, R32, c[0x0][0x17c], PT ;  /* 0x00005f0020007a0c */ /* 0x010fc60003f66270 */
[----:B------:R-:W-:Y:S01]  /*42d40*/  IMAD.WIDE R12, R23, 0x2, R60 ;  /* 0x00000002170c7825 */ /* 0x000fe200078e023c */
[----:B------:R0:W-:Y:S03]  /*42d50*/  @P0 STG.E.U16 [R4.64], R14 ;  /* 0x0000000e04000986 */ /* 0x0001e6000c101504 */
[----:B------:R-:W-:Y:S01]  /*42d60*/  IMAD.WIDE R16, R25, 0x2, R2 ;  /* 0x0000000219107825 */ /* 0x000fe200078e0202 */
[----:B------:R1:W-:Y:S01]  /*42d70*/  @P5 STG.E.U16 [R8.64], R22 ;  /* 0x0000001608005986 */ /* 0x0003e2000c101504 */
[C---:B------:R-:W-:Y:S02]  /*42d80*/  ISETP.LT.AND P1, PT, R55.reuse, c[0x0][0x178], !P1 ;  /* 0x00005e0037007a0c */ /* 0x040fe40004f21270 */
[----:B------:R-:W-:Y:S01]  /*42d90*/  ISETP.LT.AND P5, PT, R38, c[0x0][0x178], !P3 ;  /* 0x00005e0026007a0c */ /* 0x000fe20005fa1270 */
[----:B------:R4:W-:Y:S01]  /*42da0*/  @P4 STG.E.U16 [R12.64], R0 ;  /* 0x000000000c004986 */ /* 0x0009e2000c101504 */
[----:B------:R-:W-:-:S02]  /*42db0*/  ISETP.LT.AND P4, PT, R55, c[0x0][0x178], !P3 ;  /* 0x00005e0037007a0c */ /* 0x000fc40005f81270 */
[----:B------:R-:W-:Y:S01]  /*42dc0*/  IADD3 R21, R25, c[0x0][0x198], RZ ;  /* 0x0000660019157a10 */ /* 0x000fe20007ffe0ff */
[----:B------:R1:W-:Y:S01]  /*42dd0*/  @P6 STG.E.U16 [R16.64], R50 ;  /* 0x0000003210006986 */ /* 0x0003e2000c101504 */
[----:B------:R-:W-:Y:S02]  /*42de0*/  ISETP.LT.AND P6, PT, R38, c[0x0][0x178], !P2 ;  /* 0x00005e0026007a0c */ /* 0x000fe400057c1270 */
[----:B------:R-:W-:Y:S01]  /*42df0*/  IADD3 R23, R21, c[0x0][0x198], RZ ;  /* 0x0000660015177a10 */ /* 0x000fe20007ffe0ff */
[----:B0-----:R-:W-:Y:S01]  /*42e00*/  IMAD.WIDE R4, R25, 0x2, R60 ;  /* 0x0000000219047825 */ /* 0x001fe200078e023c */
[----:B------:R-:W-:Y:S02]  /*42e10*/  PRMT R14, R50, 0x7632, R14 ;  /* 0x00007632320e7816 */ /* 0x000fe4000000000e */
[----:B--2---:R-:W-:Y:S02]  /*42e20*/  ISETP.GE.AND P3, PT, R26, c[0x0][0x17c], PT ;  /* 0x00005f001a007a0c */ /* 0x004fe40003f66270 */
[----:B------:R-:W2:Y:S01]  /*42e30*/  LDL.LU R26, [R1+0x1510] ;  /* 0x00151000011a7983 */ /* 0x000ea20000300800 */
[----:B-1----:R-:W-:Y:S01]  /*42e40*/  IMAD.WIDE R8, R21, 0x2, R2 ;  /* 0x0000000215087825 */ /* 0x002fe200078e0202 */
[----:B----4-:R-:W-:-:S02]  /*42e50*/  PRMT R0, R6, 0x7632, R0 ;  /* 0x0000763206007816 */ /* 0x010fc40000000000 */
[----:B------:R-:W-:Y:S01]  /*42e60*/  ISETP.GE.AND P0, PT, R31, c[0x0][0x17c], PT ;  /* 0x00005f001f007a0c */ /* 0x000fe20003f06270 */
[----:B------:R-:W-:Y:S01]  /*42e70*/  IMAD.WIDE R12, R21, 0x2, R60 ;  /* 0x00000002150c7825 */ /* 0x000fe200078e023c */
[----:B------:R-:W-:Y:S01]  /*42e80*/  ISETP.LT.AND P2, PT, R55, c[0x0][0x178], !P2 ;  /* 0x00005e0037007a0c */ /* 0x000fe20005741270 */
[----:B------:R0:W-:Y:S02]  /*42e90*/  @P1 STG.E.U16 [R4.64], R6 ;  /* 0x0000000604001986 */ /* 0x0001e4000c101504 */
[C---:B------:R-:W-:Y:S01]  /*42ea0*/  IMAD.WIDE R16, R23.reuse, 0x2, R2 ;  /* 0x0000000217107825 */ /* 0x040fe200078e0202 */
[----:B------:R-:W-:Y:S01]  /*42eb0*/  ISETP.GE.AND P1, PT, R24, c[0x0][0x17c], PT ;  /* 0x00005f0018007a0c */ /* 0x000fe20003f26270 */
[----:B------:R-:W-:Y:S01]  /*42ec0*/  @P5 STG.E.U16 [R8.64], R14 ;  /* 0x0000000e08005986 */ /* 0x000fe2000c101504 */
[----:B------:R-:W-:Y:S02]  /*42ed0*/  ISETP.LT.AND P5, PT, R38, c[0x0][0x178], !P0 ;  /* 0x00005e0026007a0c */ /* 0x000fe400047a1270 */
[----:B------:R-:W-:Y:S01]  /*42ee0*/  IADD3 R21, R23, c[0x0][0x198], RZ ;  /* 0x0000660017157a10 */ /* 0x000fe20007ffe0ff */
[----:B------:R1:W-:Y:S01]  /*42ef0*/  @P4 STG.E.U16 [R12.64], R0 ;  /* 0x000000000c004986 */ /* 0x0003e2000c101504 */
[----:B------:R-:W-:-:S03]  /*42f00*/  ISETP.LT.AND P4, PT, R55, c[0x0][0x178], !P0 ;  /* 0x00005e0037007a0c */ /* 0x000fc60004781270 */
[----:B------:R-:W4:Y:S04]  /*42f10*/  LDL.LU R24, [R1+0x150c] ;  /* 0x00150c0001187983 */ /* 0x000f280000300800 */
[----:B------:R1:W-:Y:S01]  /*42f20*/  @P6 STG.E.U16 [R16.64], R58 ;  /* 0x0000003a10006986 */ /* 0x0003e2000c101504 */
[----:B------:R-:W-:Y:S02]  /*42f30*/  ISETP.LT.AND P6, PT, R38, c[0x0][0x178], !P3 ;  /* 0x00005e0026007a0c */ /* 0x000fe40005fc1270 */
[----:B------:R-:W-:Y:S01]  /*42f40*/  ISETP.LT.AND P3, PT, R55, c[0x0][0x178], !P3 ;  /* 0x00005e0037007a0c */ /* 0x000fe20005f61270 */
[----:B------:R-:W4:Y:S01]  /*42f50*/  LDL.LU R22, [R1+0x1508] ;  /* 0x0015080001167983 */ /* 0x000f220000300800 */
[----:B------:R-:W-:Y:S01]  /*42f60*/  IADD3 R25, R21, c[0x0][0x198], RZ ;  /* 0x0000660015197a10 */ /* 0x000fe20007ffe0ff */
[----:B0-----:R-:W-:Y:S01]  /*42f70*/  IMAD.WIDE R4, R23, 0x2, R60 ;  /* 0x0000000217047825 */ /* 0x001fe200078e023c */
[----:B------:R-:W-:-:S02]  /*42f80*/  PRMT R6, R58, 0x7632, R6 ;  /* 0x000076323a067816 */ /* 0x000fc40000000006 */
[----:B-1----:R-:W-:Y:S01]  /*42f90*/  PRMT R0, R10, 0x7632, R0 ;  /* 0x000076320a007816 */ /* 0x002fe20000000000 */
[C---:B------:R-:W-:Y:S01]  /*42fa0*/  IMAD.WIDE R8, R21.reuse, 0x2, R2 ;  /* 0x0000000215087825 */ /* 0x040fe200078e0202 */
[----:B------:R0:W-:Y:S03]  /*42fb0*/  @P2 STG.E.U16 [R4.64], R10 ;  /* 0x0000000a04002986 */ /* 0x0001e6000c101504 */
[----:B------:R-:W-:Y:S01]  /*42fc0*/  IMAD.WIDE R12, R21, 0x2, R60 ;  /* 0x00000002150c7825 */ /* 0x000fe200078e023c */
[----:B------:R1:W-:Y:S03]  /*42fd0*/  @P5 STG.E.U16 [R8.64], R6 ;  /* 0x0000000608005986 */ /* 0x0003e6000c101504 */
[C---:B------:R-:W-:Y:S01]  /*42fe0*/  IMAD.WIDE R16, R25.reuse, 0x2, R2 ;  /* 0x0000000219107825 */ /* 0x040fe200078e0202 */
[----:B------:R-:W-:Y:S03]  /*42ff0*/  @P4 STG.E.U16 [R12.64], R0 ;  /* 0x000000000c004986 */ /* 0x000fe6000c101504 */
[----:B0-----:R-:W-:Y:S01]  /*43000*/  IMAD.WIDE R4, R25, 0x2, R60 ;  /* 0x0000000219047825 */ /* 0x001fe200078e023c */
[----:B------:R-:W-:Y:S01]  /*43010*/  @P6 STG.E.U16 [R16.64], R54 ;  /* 0x0000003610006986 */ /* 0x000fe2000c101504 */
[----:B-1----:R-:W-:-:S03]  /*43020*/  PRMT R6, R18, 0x7632, R6 ;  /* 0x0000763212067816 */ /* 0x002fc60000000006 */
[----:B------:R0:W-:Y:S01]  /*43030*/  @P3 STG.E.U16 [R4.64], R18 ;  /* 0x0000001204003986 */ /* 0x0001e2000c101504 */
[----:B---3--:R-:W-:-:S03]  /*43040*/  ISETP.GE.AND P2, PT, R20, c[0x0][0x17c], PT ;  /* 0x00005f0014007a0c */ /* 0x008fc60003f46270 */
[----:B------:R-:W3:Y:S04]  /*43050*/  LDL.LU R20, [R1+0x1504] ;  /* 0x0015040001147983 */ /* 0x000ee80000300800 */
[----:B------:R-:W3:Y:S04]  /*43060*/  LDL.LU R14, [R1+0x14f0] ;  /* 0x0014f000010e7983 */ /* 0x000ee80000300800 */
[----:B0-----:R-:W3:Y:S01]  /*43070*/  LDL.LU R18, [R1+0x14e4] ;  /* 0x0014e40001127983 */ /* 0x001ee20000300800 */
[----:B------:R-:W-:Y:S02]  /*43080*/  ISETP.GE.AND P0, PT, R28, c[0x0][0x17c], PT ;  /* 0x00005f001c007a0c */ /* 0x000fe40003f06270 */
[----:B------:R-:W-:-:S02]  /*43090*/  ISETP.LT.AND P5, PT, R38, c[0x0][0x178], !P1 ;  /* 0x00005e0026007a0c */ /* 0x000fc40004fa1270 */
[----:B------:R-:W-:Y:S02]  /*430a0*/  ISETP.LT.AND P4, PT, R55, c[0x0][0x178], !P1 ;  /* 0x00005e0037007a0c */ /* 0x000fe40004f81270 */
[----:B------:R-:W-:Y:S02]  /*430b0*/  IADD3 R21, R25, c[0x0][0x198], RZ ;  /* 0x0000660019157a10 */ /* 0x000fe40007ffe0ff */
[----:B------:R-:W-:Y:S02]  /*430c0*/  ISETP.LT.AND P6, PT, R38, c[0x0][0x178], !P0 ;  /* 0x00005e0026007a0c */ /* 0x000fe400047c1270 */
[C---:B------:R-:W-:Y:S01]  /*430d0*/  IADD3 R23, R21.reuse, c[0x0][0x198], RZ ;  /* 0x0000660015177a10 */ /* 0x040fe20007ffe0ff */
[----:B------:R-:W-:Y:S01]  /*430e0*/  IMAD.WIDE R8, R21, 0x2, R2 ;  /* 0x0000000215087825 */ /* 0x000fe200078e0202 */
[----:B------:R-:W-:-:S03]  /*430f0*/  PRMT R10, R54, 0x7632, R10 ;  /* 0x00007632360a7816 */ /* 0x000fc6000000000a */
[----:B------:R-:W-:Y:S01]  /*43100*/  IMAD.WIDE R12, R21, 0x2, R60 ;  /* 0x00000002150c7825 */ /* 0x000fe200078e023c */
[----:B------:R-:W-:-:S03]  /*43110*/  ISETP.LT.AND P0, PT, R55, c[0x0][0x178], !P0 ;  /* 0x00005e0037007a0c */ /* 0x000fc60004701270 */
[C---:B------:R-:W-:Y:S01]  /*43120*/  IMAD.WIDE R16, R23.reuse, 0x2, R2 ;  /* 0x0000000217107825 */ /* 0x040fe200078e0202 */
[----:B------:R-:W-:Y:S01]  /*43130*/  @P5 STG.E.U16 [R8.64], R10 ;  /* 0x0000000a08005986 */ /* 0x000fe2000c101504 */
[----:B------:R-:W-:Y:S02]  /*43140*/  ISETP.LT.AND P5, PT, R38, c[0x0][0x178], !P2 ;  /* 0x00005e0026007a0c */ /* 0x000fe400057a1270 */
[----:B------:R-:W-:Y:S01]  /*43150*/  IADD3 R21, R23, c[0x0][0x198], RZ ;  /* 0x0000660017157a10 */ /* 0x000fe20007ffe0ff */
[----:B------:R0:W-:Y:S01]  /*43160*/  @P4 STG.E.U16 [R12.64], R6 ;  /* 0x000000060c004986 */ /* 0x0001e2000c101504 */
[----:B------:R-:W-:-:S03]  /*43170*/  ISETP.LT.AND P4, PT, R55, c[0x0][0x178], !P2 ;  /* 0x00005e0037007a0c */ /* 0x000fc60005781270 */
[----:B------:R1:W-:Y:S01]  /*43180*/  @P6 STG.E.U16 [R16.64], R47 ;  /* 0x0000002f10006986 */ /* 0x0003e2000c101504 */
[----:B--2---:R-:W-:-:S04]  /*43190*/  ISETP.GE.AND P1, PT, R26, c[0x0][0x17c], PT ;  /* 0x00005f001a007a0c */ /* 0x004fc80003f26270 */
[----:B------:R-:W-:Y:S02]  /*431a0*/  ISETP.LT.AND P6, PT, R38, c[0x0][0x178], !P1 ;  /* 0x00005e0026007a0c */ /* 0x000fe40004fc1270 */
[----:B------:R-:W-:Y:S01]  /*431b0*/  IADD3 R25, R21, c[0x0][0x198], RZ ;  /* 0x0000660015197a10 */ /* 0x000fe20007ffe0ff */
[----:B------:R-:W-:Y:S01]  /*431c0*/  IMAD.WIDE R4, R23, 0x2, R60 ;  /* 0x0000000217047825 */ /* 0x000fe200078e023c */
[----:B------:R-:W-:Y:S02]  /*431d0*/  PRMT R0, R47, 0x7632, R0 ;  /* 0x000076322f007816 */ /* 0x000fe40000000000 */
[----:B0-----:R-:W-:Y:S01]  /*431e0*/  PRMT R6, R15, 0x7632, R6 ;  /* 0x000076320f067816 */ /* 0x001fe20000000006 */
[C---:B------:R-:W-:Y:S01]  /*431f0*/  IMAD.WIDE R8, R21.reuse, 0x2, R2 ;  /* 0x0000000215087825 */ /* 0x040fe200078e0202 */
[----:B------:R0:W-:Y:S03]  /*43200*/  @P0 STG.E.U16 [R4.64], R15 ;  /* 0x0000000f04000986 */ /* 0x0001e6000c101504 */
[----:B------:R-:W-:Y:S01]  /*43210*/  IMAD.WIDE R12, R21, 0x2, R60 ;  /* 0x00000002150c7825 */ /* 0x000fe200078e023c */
[----:B------:R-:W-:-:S02]  /*43220*/  ISETP.LT.AND P1, PT, R55, c[0x0][0x178], !P1 ;  /* 0x00005e0037007a0c */ /* 0x000fc40004f21270 */
[----:B----4-:R-:W-:Y:S01]  /*43230*/  ISETP.GE.AND P3, PT, R24, c[0x0][0x17c], PT ;  /* 0x00005f0018007a0c */ /* 0x010fe20003f66270 */
[C---:B-1----:R-:W-:Y:S01]  /*43240*/  IMAD.WIDE R16, R25.reuse, 0x2, R2 ;  /* 0x0000000219107825 */ /* 0x042fe200078e0202 */
[----:B------:R1:W-:Y:S01]  /*43250*/  @P5 STG.E.U16 [R8.64], R0 ;  /* 0x0000000008005986 */ /* 0x0003e2000c101504 */
[----:B------:R-:W-:Y:S02]  /*43260*/  IADD3 R21, R25, c[0x0][0x198], RZ ;  /* 0x0000660019157a10 */ /* 0x000fe40007ffe0ff */
[----:B------:R-:W-:Y:S01]  /*43270*/  ISETP.LT.AND P5, PT, R38, c[0x0][0x178], !P3 ;  /* 0x00005e0026007a0c */ /* 0x000fe20005fa1270 */
[----:B------:R2:W-:Y:S01]  /*43280*/  @P4 STG.E.U16 [R12.64], R6 ;  /* 0x000000060c004986 */ /* 0x0005e2000c101504 */
[----:B------:R-:W-:-:S03]  /*43290*/  ISETP.GE.AND P2, PT, R22, c[0x0][0x17c], PT ;  /* 0x00005f0016007a0c */ /* 0x000fc60003f46270 */
[----:B------:R4:W-:Y:S01]  /*432a0*/  @P6 STG.E.U16 [R16.64], R51 ;  /* 0x0000003310006986 */ /* 0x0009e2000c101504 */
[----:B------:R-:W-:Y:S02]  /*432b0*/  ISETP.LT.AND P4, PT, R55, c[0x0][0x178], !P3 ;  /* 0x00005e0037007a0c */ /* 0x000fe40005f81270 */
[----:B------:R-:W-:Y:S01]  /*432c0*/  ISETP.LT.AND P6, PT, R38, c[0x0][0x178], !P2 ;  /* 0x00005e0026007a0c */ /* 0x000fe200057c1270 */
[----:B0-----:R-:W-:Y:S01]  /*432d0*/  IMAD.WIDE R4, R25, 0x2, R60 ;  /* 0x0000000219047825 */ /* 0x001fe200078e023c */
[----:B------:R-:W-:Y:S02]  /*432e0*/  IADD3 R23, R21, c[0x0][0x198], RZ ;  /* 0x0000660015177a10 */ /* 0x000fe40007ffe0ff */
[----:B------:R-:W-:Y:S01]  /*432f0*/  PRMT R10, R51, 0x7632, R10 ;  /* 0x00007632330a7816 */ /* 0x000fe2000000000a */
[----:B-1----:R-:W-:Y:S01]  /*43300*/  IMAD.WIDE R8, R21, 0x2, R2 ;  /* 0x0000000215087825 */ /* 0x002fe200078e0202 */
[----:B--2---:R-:W-:Y:S01]  /*43310*/  PRMT R6, R7, 0x7632, R6 ;  /* 0x0000763207067816 */ /* 0x004fe20000000006 */
[----:B------:R0:W-:Y:S02]  /*43320*/  @P1 STG.E.U16 [R4.64], R7 ;  /* 0x0000000704001986 */ /* 0x0001e4000c101504 */
[----:B------:R-:W-:-:S02]  /*43330*/  IMAD.WIDE R12, R21, 0x2, R60 ;  /* 0x00000002150c7825 */ /* 0x000fc400078e023c */
[----:B------:R-:W-:Y:S01]  /*43340*/  @P5 STG.E.U16 [R8.64], R10 ;  /* 0x0000000a08005986 */ /* 0x000fe2000c101504 */
[----:B------:R-:W-:-:S03]  /*43350*/  ISETP.LT.AND P2, PT, R55, c[0x0][0x178], !P2 ;  /* 0x00005e0037007a0c */ /* 0x000fc60005741270 */
[----:B------:R1:W-:Y:S01]  /*43360*/  @P4 STG.E.U16 [R12.64], R6 ;  /* 0x000000060c004986 */ /* 0x0003e2000c101504 */
[----:B---3--:R-:W-:Y:S02]  /*43370*/  ISETP.GE.AND P0, PT, R20, c[0x0][0x17c], PT ;  /* 0x00005f0014007a0c */ /* 0x008fe40003f06270 */
[----:B------:R-:W-:Y:S01]  /*43380*/  ISETP.GE.AND P3, PT, R14, c[0x0][0x17c], PT ;  /* 0x00005f000e007a0c */ /* 0x000fe20003f66270 */
[----:B------:R-:W-:Y:S01]  /*43390*/  IMAD.WIDE R14, R23, 0x2, R2 ;  /* 0x00000002170e7825 */ /* 0x000fe200078e0202 */
[----:B------:R-:W-:-:S04]  /*433a0*/  ISETP.GE.AND P1, PT, R18, c[0x0][0x17c], PT ;  /* 0x00005f0012007a0c */ /* 0x000fc80003f26270 */
[----:B------:R2:W-:Y:S01]  /*433b0*/  @P6 STG.E.U16 [R14.64], R59 ;  /* 0x0000003b0e006986 */ /* 0x0005e2000c101504 */
[C---:B------:R-:W-:Y:S02]  /*433c0*/  ISETP.LT.AND P6, PT, R38.reuse, c[0x0][0x178], !P0 ;  /* 0x00005e0026007a0c */ /* 0x040fe400047c1270 */
[C---:B------:R-:W-:Y:S02]  /*433d0*/  ISETP.LT.AND P4, PT, R38.reuse, c[0x0][0x178], !P1 ;  /* 0x00005e0026007a0c */ /* 0x040fe40004f81270 */
[----:B------:R-:W-:Y:S02]  /*433e0*/  ISETP.LT.AND P5, PT, R38, c[0x0][0x178], !P3 ;  /* 0x00005e0026007a0c */ /* 0x000fe40005fa1270 */
[C---:B------:R-:W-:Y:S02]  /*433f0*/  ISETP.LT.AND P1, PT, R55.reuse, c[0x0][0x178], !P1 ;  /* 0x00005e0037007a0c */ /* 0x040fe40004f21270 */
[C---:B------:R-:W-:Y:S02]  /*43400*/  ISETP.LT.AND P0, PT, R55.reuse, c[0x0][0x178], !P0 ;  /* 0x00005e0037007a0c */ /* 0x040fe40004701270 */
[----:B------:R-:W-:-:S02]  /*43410*/  ISETP.LT.AND P3, PT, R55, c[0x0][0x178], !P3 ;  /* 0x00005e0037007a0c */ /* 0x000fc40005f61270 */
[----:B------:R-:W3:Y:S01]  /*43420*/  LDL.LU R55, [R1+0x1560] ;  /* 0x0015600001377983 */ /* 0x000ee20000300800 */
[C---:B----4-:R-:W-:Y:S01]  /*43430*/  IADD3 R17, R23.reuse, c[0x0][0x198], RZ ;  /* 0x0000660017117a10 */ /* 0x050fe20007ffe0ff */
[----:B0-----:R-:W-:-:S03]  /*43440*/  IMAD.WIDE R4, R23, 0x2, R60 ;  /* 0x0000000217047825 */ /* 0x001fc600078e023c */
[C---:B------:R-:W-:Y:S01]  /*43450*/  IADD3 R21, R17.reuse, c[0x0][0x198], RZ ;  /* 0x0000660011157a10 */ /* 0x040fe20007ffe0ff */
[----:B-1----:R-:W-:Y:S01]  /*43460*/  IMAD.WIDE R6, R17, 0x2, R2 ;  /* 0x0000000211067825 */ /* 0x002fe200078e0202 */
[----:B------:R-:W-:Y:S02]  /*43470*/  PRMT R0, R59, 0x7632, R0 ;  /* 0x000076323b007816 */ /* 0x000fe40000000000 */
[----:B------:R-:W-:Y:S01]  /*43480*/  IADD3 R23, R21, c[0x0][0x198], RZ ;  /* 0x0000660015177a10 */ /* 0x000fe20007ffe0ff */
[----:B------:R-:W-:Y:S01]  /*43490*/  IMAD.WIDE R8, R17, 0x2, R60 ;  /* 0x0000000211087825 */ /* 0x000fe200078e023c */
[----:B------:R-:W-:Y:S01]  /*434a0*/  PRMT R10, R11, 0x7632, R10 ;  /* 0x000076320b0a7816 */ /* 0x000fe2000000000a */
[----:B------:R3:W-:Y:S02]  /*434b0*/  @P2 STG.E.U16 [R4.64], R11 ;  /* 0x0000000b04002986 */ /* 0x0007e4000c101504 */
[C---:B------:R-:W-:Y:S02]  /*434c0*/  IMAD.WIDE R12, R21.reuse, 0x2, R2 ;  /* 0x00000002150c7825 */ /* 0x040fe400078e0202 */
[----:B------:R0:W-:Y:S02]  /*434d0*/  @P6 STG.E.U16 [R6.64], R0 ;  /* 0x0000000006006986 */ /* 0x0001e4000c101504 */
[----:B--2---:R-:W-:-:S02]  /*434e0*/  IMAD.WIDE R14, R21, 0x2, R60 ;  /* 0x00000002150e7825 */ /* 0x004fc400078e023c */
[----:B------:R0:W-:Y:S02]  /*434f0*/  @P0 STG.E.U16 [R8.64], R10 ;  /* 0x0000000a08000986 */ /* 0x0001e4000c101504 */
[----:B------:R-:W-:-:S04]  /*43500*/  IMAD.WIDE R2, R23, 0x2, R2 ;  /* 0x0000000217027825 */ /* 0x000fc800078e0202 */
[----:B------:R-:W-:Y:S01]  /*43510*/  IMAD.WIDE R60, R23, 0x2, R60 ;  /* 0x00000002173c7825 */ /* 0x000fe200078e023c */
[----:B---3--:R-:W-:Y:S01]  /*43520*/  PRMT R5, R55, 0x7632, R5 ;  /* 0x0000763237057816 */ /* 0x008fe20000000005 */
[----:B------:R0:W-:Y:S04]  /*43530*/  @P5 STG.E.U16 [R12.64], R55 ;  /* 0x000000370c005986 */ /* 0x0001e8000c101504 */
[----:B------:R0:W-:Y:S04]  /*43540*/  @P3 STG.E.U16 [R14.64], R19 ;  /* 0x000000130e003986 */ /* 0x0001e8000c101504 */
[----:B------:R0:W-:Y:S01]  /*43550*/  @P4 STG.E.U16 [R2.64], R5 ;  /* 0x0000000502004986 */ /* 0x0001e2000c101504 */
[----:B------:R-:W-:Y:S05]  /*43560*/  @!P1 EXIT ;  /* 0x000000000000994d */ /* 0x000fea0003800000 */
[----:B------:R-:W-:-:S05]  /*43570*/  PRMT R30, R19, 0x7632, R30 ;  /* 0x00007632131e7816 */ /* 0x000fca000000001e */
[----:B------:R-:W-:Y:S01]  /*43580*/  STG.E.U16 [R60.64], R30 ;  /* 0x0000001e3c007986 */ /* 0x000fe2000c101504 */
[----:B------:R-:W-:Y:S05]  /*43590*/  EXIT ;  /* 0x000000000000794d */ /* 0x000fea0003800000 */
.L_x_4:
[----:B------:R-:W-:-:S00]  /*435a0*/  BRA `(.L_x_4) ;  /* 0xfffffff000007947 */ /* 0x000fc0000383ffff */
[----:B------:R-:W-:-:S00]  /*435b0*/  NOP ;  /* 0x0000000000007918 */ /* 0x000fc00000000000 */
        /* <DEDUP_REMOVED lines=12> */
.L_x_5:


//--------------------- .nv.shared.matmul_kernel  --------------------------
	.section	.nv.shared.matmul_kernel,"aw",@nobits
	.sectionflags	@""
	.align	16
